// auto-generated by cutlass_sweep.gemm — config: {"arch": "sm_100", "cluster_m": 4, "cluster_n": 2, "dtype": "e5m2", "dtype_b": "e5m2", "layout": "nt", "stages": 0, "tile_k": 32, "tile_m": 256, "tile_n": 256}
#include "cutlass/cutlass.h"
#include "cutlass/gemm/collective/collective_builder.hpp"
#include "cutlass/gemm/device/gemm_universal_adapter.h"
#include "cutlass/gemm/kernel/gemm_universal.hpp"
#include "cutlass/epilogue/collective/collective_builder.hpp"

using ElemA = cutlass::float_e5m2_t;
using ElemB = cutlass::float_e5m2_t;
using ElemCD = cutlass::float_e5m2_t;
using Acc  = float;
using TileShape    = cute::Shape<cute::_256, cute::_256, cute::_32>;
using ClusterShape = cute::Shape<cute::_4, cute::_2, cute::_1>;

using CollectiveEpilogue = typename cutlass::epilogue::collective::CollectiveBuilder<
    cutlass::arch::Sm100, cutlass::arch::OpClassTensorOp,
    TileShape, ClusterShape,
    cutlass::epilogue::collective::EpilogueTileAuto,
    Acc, Acc,
    ElemCD, cutlass::layout::RowMajor, 128 / cutlass::sizeof_bits<ElemCD>::value,
    ElemCD, cutlass::layout::RowMajor, 128 / cutlass::sizeof_bits<ElemCD>::value,
    cutlass::epilogue::collective::EpilogueScheduleAuto
  >::CollectiveOp;

using CollectiveMainloop = typename cutlass::gemm::collective::CollectiveBuilder<
    cutlass::arch::Sm100, cutlass::arch::OpClassTensorOp,
    ElemA, cutlass::layout::RowMajor, 128 / cutlass::sizeof_bits<ElemA>::value,
    ElemB, cutlass::layout::ColumnMajor, 128 / cutlass::sizeof_bits<ElemB>::value,
    Acc,
    TileShape, ClusterShape,
    cutlass::gemm::collective::StageCountAutoCarveout<static_cast<int>(sizeof(typename CollectiveEpilogue::SharedStorage))>,
    cutlass::gemm::collective::KernelScheduleAuto
  >::CollectiveOp;

using GemmKernel = cutlass::gemm::kernel::GemmUniversal<
    cute::Shape<int,int,int,int>,
    CollectiveMainloop,
    CollectiveEpilogue
>;
using Gemm = cutlass::gemm::device::GemmUniversalAdapter<GemmKernel>;

// Force the device kernel symbol into the cubin without needing a host main.
auto* _anchor = &cutlass::device_kernel<GemmKernel>;


// ===== COMPILED SASS (sm_100a) =====

	.target	sm_100a

	.elftype	@"ET_EXEC"


//--------------------- .note.nv.tkinfo           --------------------------
	.section	.note.nv.tkinfo,"",@"SHT_NOTE"
	.sectionflags	@"SHF_NOTE_NV_TKINFO"
	.tkinfo
        /*0018*/ 	.word	0x00000002
        /*0030*/ 	.string	""
        /*0030*/ 	.string	"ptxas"
        /*0030*/ 	.string	"Cuda compilation tools, release 13.0, V13.0.88"
        /*0030*/ 	.string	"Build cuda_13.0.r13.0/compiler.36424714_0"
        /*0030*/ 	.string	"-arch sm_100a -m 64 "



//--------------------- .note.nv.cuinfo           --------------------------
	.section	.note.nv.cuinfo,"",@"SHT_NOTE"
	.sectionflags	@"SHF_NOTE_NV_CUINFO"
        /*0018*/ 	.short	0x0002
        /*001a*/ 	.short	0x0064
        /*001c*/ 	.short	0x0082
	.zero		2


//--------------------- .nv.info                  --------------------------
	.section	.nv.info,"",@"SHT_CUDA_INFO"
	.align	4


	//----- nvinfo : EIATTR_REGCOUNT
	.align		4
        /*0000*/ 	.byte	0x04, 0x2f
        /*0002*/ 	.short	(.L_20 - .L_19)
	.align		4
.L_19:
        /*0004*/ 	.word	index@(_ZN7cutlass13device_kernelINS_4gemm6kernel13GemmUniversalIN4cute5tupleIJiiiiEEENS1_10collective13CollectiveMmaINS1_35MainloopSm100TmaUmmaWarpSpecializedILi22ELi2ELi2ENS5_IJNS4_1CILi4EEENSA_ILi2EEENSA_ILi1EEEEEEEENS5_IJNSA_ILi256EEESG_NSA_ILi32EEEEEENS_12float_e5m2_tENS5_IJlSD_lEEESJ_SK_NS4_8TiledMMAINS4_8MMA_AtomIJNS4_10MMA_TraitsINS4_25SM100_MMA_F8F6F4_2x1SM_SSEJSJ_SJ_fSG_SG_NS4_17integral_constantINS4_4UMMA5MajorELSR_0EEESS_NSP_INSQ_7ScaleInELST_0EEESU_EEEEEENS4_6LayoutINS5_IJSD_SD_SD_EEENS5_IJNSA_ILi0EEESZ_SZ_EEEEENS5_IJNS4_10UnderscoreES12_S12_EEEEENS4_28SM100_TMA_2SM_LOAD_MULTICASTENS4_14ComposedLayoutINS4_7SwizzleILi1ELi4ELi3EEENS4_18smem_ptr_flag_bitsILi8EEENSX_INS5_IJNSA_ILi8EEESH_EEENS5_IJSH_SD_EEEEEEEvNS4_8identityES15_S1F_vS1G_EENS_8epilogue10collective18CollectiveEpilogueINS1I_23Sm100TmaWarpSpecializedILi4ELi2ELi64ELb0ELb0EEEJNS5_IJNSA_ILi128EEESG_SH_EEENS5_IJNSX_IS1N_SD_EENSX_INSA_ILi64EEESD_EEEEESJ_SK_SJ_SK_NS1I_6fusion15FusionCallbacksIS1M_NS1T_17LinearCombinationISJ_fSJ_fLNS_15FloatRoundStyleE2EEES1O_S1S_JEEENS4_5SM1004TMEM4LOAD26SM100_TMEM_LOAD_32dp32b64xENS4_13SM90_TMA_LOADENS16_INS17_ILi2ELi4ELi3EEES1A_NSX_INS5_IJS1B_S1Q_EEENS5_IJS1Q_SD_EEEEEEENS4_39AutoVectorizingCopyWithAssumedAlignmentILi128EEENS4_14SM90_TMA_STOREES28_S2A_S2A_EEEvvEEEEvNT_6ParamsE)
        /*0008*/ 	.word	0x000000d2


	//----- nvinfo : EIATTR_FRAME_SIZE
	.align		4
.L_20:
        /*000c*/ 	.byte	0x04, 0x11
        /*000e*/ 	.short	(.L_22 - .L_21)
	.align		4
.L_21:
        /*0010*/ 	.word	index@($__internal_2_$__cuda_sm10x_tcgen05_guardrail_trap_unallocated_columns_being_dealloced)
        /*0014*/ 	.word	0x00000000


	//----- nvinfo : EIATTR_FRAME_SIZE
	.align		4
.L_22:
        /*0018*/ 	.byte	0x04, 0x11
        /*001a*/ 	.short	(.L_24 - .L_23)
	.align		4
.L_23:
        /*001c*/ 	.word	index@($__internal_1_$__cuda_sm10x_tcgen05_guardrail_trap_phase_invalid_during_alloc)
        /*0020*/ 	.word	0x00000000


	//----- nvinfo : EIATTR_FRAME_SIZE
	.align		4
.L_24:
        /*0024*/ 	.byte	0x04, 0x11
        /*0026*/ 	.short	(.L_26 - .L_25)
	.align		4
.L_25:
        /*0028*/ 	.word	index@($__internal_0_$__cuda_sm10x_tcgen05_guardrail_trap_col_being_dealloced_not_returned_by_alloc)
        /*002c*/ 	.word	0x00000000


	//----- nvinfo : EIATTR_FRAME_SIZE
	.align		4
.L_26:
        /*0030*/ 	.byte	0x04, 0x11
        /*0032*/ 	.short	(.L_28 - .L_27)
	.align		4
.L_27:
        /*0034*/ 	.word	index@(_ZN7cutlass13device_kernelINS_4gemm6kernel13GemmUniversalIN4cute5tupleIJiiiiEEENS1_10collective13CollectiveMmaINS1_35MainloopSm100TmaUmmaWarpSpecializedILi22ELi2ELi2ENS5_IJNS4_1CILi4EEENSA_ILi2EEENSA_ILi1EEEEEEEENS5_IJNSA_ILi256EEESG_NSA_ILi32EEEEEENS_12float_e5m2_tENS5_IJlSD_lEEESJ_SK_NS4_8TiledMMAINS4_8MMA_AtomIJNS4_10MMA_TraitsINS4_25SM100_MMA_F8F6F4_2x1SM_SSEJSJ_SJ_fSG_SG_NS4_17integral_constantINS4_4UMMA5MajorELSR_0EEESS_NSP_INSQ_7ScaleInELST_0EEESU_EEEEEENS4_6LayoutINS5_IJSD_SD_SD_EEENS5_IJNSA_ILi0EEESZ_SZ_EEEEENS5_IJNS4_10UnderscoreES12_S12_EEEEENS4_28SM100_TMA_2SM_LOAD_MULTICASTENS4_14ComposedLayoutINS4_7SwizzleILi1ELi4ELi3EEENS4_18smem_ptr_flag_bitsILi8EEENSX_INS5_IJNSA_ILi8EEESH_EEENS5_IJSH_SD_EEEEEEEvNS4_8identityES15_S1F_vS1G_EENS_8epilogue10collective18CollectiveEpilogueINS1I_23Sm100TmaWarpSpecializedILi4ELi2ELi64ELb0ELb0EEEJNS5_IJNSA_ILi128EEESG_SH_EEENS5_IJNSX_IS1N_SD_EENSX_INSA_ILi64EEESD_EEEEESJ_SK_SJ_SK_NS1I_6fusion15FusionCallbacksIS1M_NS1T_17LinearCombinationISJ_fSJ_fLNS_15FloatRoundStyleE2EEES1O_S1S_JEEENS4_5SM1004TMEM4LOAD26SM100_TMEM_LOAD_32dp32b64xENS4_13SM90_TMA_LOADENS16_INS17_ILi2ELi4ELi3EEES1A_NSX_INS5_IJS1B_S1Q_EEENS5_IJS1Q_SD_EEEEEEENS4_39AutoVectorizingCopyWithAssumedAlignmentILi128EEENS4_14SM90_TMA_STOREES28_S2A_S2A_EEEvvEEEEvNT_6ParamsE)
        /*0038*/ 	.word	0x00000000


	//----- nvinfo : EIATTR_MIN_STACK_SIZE
	.align		4
.L_28:
        /*003c*/ 	.byte	0x04, 0x12
        /*003e*/ 	.short	(.L_30 - .L_29)
	.align		4
.L_29:
        /*0040*/ 	.word	index@(_ZN7cutlass13device_kernelINS_4gemm6kernel13GemmUniversalIN4cute5tupleIJiiiiEEENS1_10collective13CollectiveMmaINS1_35MainloopSm100TmaUmmaWarpSpecializedILi22ELi2ELi2ENS5_IJNS4_1CILi4EEENSA_ILi2EEENSA_ILi1EEEEEEEENS5_IJNSA_ILi256EEESG_NSA_ILi32EEEEEENS_12float_e5m2_tENS5_IJlSD_lEEESJ_SK_NS4_8TiledMMAINS4_8MMA_AtomIJNS4_10MMA_TraitsINS4_25SM100_MMA_F8F6F4_2x1SM_SSEJSJ_SJ_fSG_SG_NS4_17integral_constantINS4_4UMMA5MajorELSR_0EEESS_NSP_INSQ_7ScaleInELST_0EEESU_EEEEEENS4_6LayoutINS5_IJSD_SD_SD_EEENS5_IJNSA_ILi0EEESZ_SZ_EEEEENS5_IJNS4_10UnderscoreES12_S12_EEEEENS4_28SM100_TMA_2SM_LOAD_MULTICASTENS4_14ComposedLayoutINS4_7SwizzleILi1ELi4ELi3EEENS4_18smem_ptr_flag_bitsILi8EEENSX_INS5_IJNSA_ILi8EEESH_EEENS5_IJSH_SD_EEEEEEEvNS4_8identityES15_S1F_vS1G_EENS_8epilogue10collective18CollectiveEpilogueINS1I_23Sm100TmaWarpSpecializedILi4ELi2ELi64ELb0ELb0EEEJNS5_IJNSA_ILi128EEESG_SH_EEENS5_IJNSX_IS1N_SD_EENSX_INSA_ILi64EEESD_EEEEESJ_SK_SJ_SK_NS1I_6fusion15FusionCallbacksIS1M_NS1T_17LinearCombinationISJ_fSJ_fLNS_15FloatRoundStyleE2EEES1O_S1S_JEEENS4_5SM1004TMEM4LOAD26SM100_TMEM_LOAD_32dp32b64xENS4_13SM90_TMA_LOADENS16_INS17_ILi2ELi4ELi3EEES1A_NSX_INS5_IJS1B_S1Q_EEENS5_IJS1Q_SD_EEEEEEENS4_39AutoVectorizingCopyWithAssumedAlignmentILi128EEENS4_14SM90_TMA_STOREES28_S2A_S2A_EEEvvEEEEvNT_6ParamsE)
        /*0044*/ 	.word	0x00000000
.L_30:


//--------------------- .nv.compat                --------------------------
	.section	.nv.compat,"",@"SHT_CUDA_COMPAT_INFO"
	.align	4
        /*0000*/ 	.byte	0x02, 0x09, 0x01, 0x00, 0x02, 0x02, 0x02, 0x00, 0x02, 0x05, 0x05, 0x00, 0x03, 0x07, 0x01, 0x01
        /*0010*/ 	.byte	0x02, 0x03, 0x01, 0x00, 0x02, 0x06, 0x01, 0x00, 0x04, 0x0b, 0x08, 0x00, 0x09, 0x00, 0x00, 0x00
        /*0020*/ 	.byte	0x00, 0x00, 0x00, 0x00


//--------------------- .nv.info._ZN7cutlass13device_kernelINS_4gemm6kernel13GemmUniversalIN4cute5tupleIJiiiiEEENS1_10collective13CollectiveMmaINS1_35MainloopSm100TmaUmmaWarpSpecializedILi22ELi2ELi2ENS5_IJNS4_1CILi4EEENSA_ILi2EEENSA_ILi1EEEEEEEENS5_IJNSA_ILi256EEESG_NSA_ILi32EEEEEENS_12float_e5m2_tENS5_IJlSD_lEEESJ_SK_NS4_8TiledMMAINS4_8MMA_AtomIJNS4_10MMA_TraitsINS4_25SM100_MMA_F8F6F4_2x1SM_SSEJSJ_SJ_fSG_SG_NS4_17integral_constantINS4_4UMMA5MajorELSR_0EEESS_NSP_INSQ_7ScaleInELST_0EEESU_EEEEEENS4_6LayoutINS5_IJSD_SD_SD_EEENS5_IJNSA_ILi0EEESZ_SZ_EEEEENS5_IJNS4_10UnderscoreES12_S12_EEEEENS4_28SM100_TMA_2SM_LOAD_MULTICASTENS4_14ComposedLayoutINS4_7SwizzleILi1ELi4ELi3EEENS4_18smem_ptr_flag_bitsILi8EEENSX_INS5_IJNSA_ILi8EEESH_EEENS5_IJSH_SD_EEEEEEEvNS4_8identityES15_S1F_vS1G_EENS_8epilogue10collective18CollectiveEpilogueINS1I_23Sm100TmaWarpSpecializedILi4ELi2ELi64ELb0ELb0EEEJNS5_IJNSA_ILi128EEESG_SH_EEENS5_IJNSX_IS1N_SD_EENSX_INSA_ILi64EEESD_EEEEESJ_SK_SJ_SK_NS1I_6fusion15FusionCallbacksIS1M_NS1T_17LinearCombinationISJ_fSJ_fLNS_15FloatRoundStyleE2EEES1O_S1S_JEEENS4_5SM1004TMEM4LOAD26SM100_TMEM_LOAD_32dp32b64xENS4_13SM90_TMA_LOADENS16_INS17_ILi2ELi4ELi3EEES1A_NSX_INS5_IJS1B_S1Q_EEENS5_IJS1Q_SD_EEEEEEENS4_39AutoVectorizingCopyWithAssumedAlignmentILi128EEENS4_14SM90_TMA_STOREES28_S2A_S2A_EEEvvEEEEvNT_6ParamsE --------------------------
	.section	.nv.info._ZN7cutlass13device_kernelINS_4gemm6kernel13GemmUniversalIN4cute5tupleIJiiiiEEENS1_10collective13CollectiveMmaINS1_35MainloopSm100TmaUmmaWarpSpecializedILi22ELi2ELi2ENS5_IJNS4_1CILi4EEENSA_ILi2EEENSA_ILi1EEEEEEEENS5_IJNSA_ILi256EEESG_NSA_ILi32EEEEEENS_12float_e5m2_tENS5_IJlSD_lEEESJ_SK_NS4_8TiledMMAINS4_8MMA_AtomIJNS4_10MMA_TraitsINS4_25SM100_MMA_F8F6F4_2x1SM_SSEJSJ_SJ_fSG_SG_NS4_17integral_constantINS4_4UMMA5MajorELSR_0EEESS_NSP_INSQ_7ScaleInELST_0EEESU_EEEEEENS4_6LayoutINS5_IJSD_SD_SD_EEENS5_IJNSA_ILi0EEESZ_SZ_EEEEENS5_IJNS4_10UnderscoreES12_S12_EEEEENS4_28SM100_TMA_2SM_LOAD_MULTICASTENS4_14ComposedLayoutINS4_7SwizzleILi1ELi4ELi3EEENS4_18smem_ptr_flag_bitsILi8EEENSX_INS5_IJNSA_ILi8EEESH_EEENS5_IJSH_SD_EEEEEEEvNS4_8identityES15_S1F_vS1G_EENS_8epilogue10collective18CollectiveEpilogueINS1I_23Sm100TmaWarpSpecializedILi4ELi2ELi64ELb0ELb0EEEJNS5_IJNSA_ILi128EEESG_SH_EEENS5_IJNSX_IS1N_SD_EENSX_INSA_ILi64EEESD_EEEEESJ_SK_SJ_SK_NS1I_6fusion15FusionCallbacksIS1M_NS1T_17LinearCombinationISJ_fSJ_fLNS_15FloatRoundStyleE2EEES1O_S1S_JEEENS4_5SM1004TMEM4LOAD26SM100_TMEM_LOAD_32dp32b64xENS4_13SM90_TMA_LOADENS16_INS17_ILi2ELi4ELi3EEES1A_NSX_INS5_IJS1B_S1Q_EEENS5_IJS1Q_SD_EEEEEEENS4_39AutoVectorizingCopyWithAssumedAlignmentILi128EEENS4_14SM90_TMA_STOREES28_S2A_S2A_EEEvvEEEEvNT_6ParamsE,"",@"SHT_CUDA_INFO"
	.sectionflags	@""
	.align	4


	//----- nvinfo : EIATTR_CUDA_API_VERSION
	.align		4
        /*0000*/ 	.byte	0x04, 0x37
        /*0002*/ 	.short	(.L_32 - .L_31)
.L_31:
        /*0004*/ 	.word	0x00000082


	//----- nvinfo : EIATTR_KPARAM_INFO
	.align		4
.L_32:
        /*0008*/ 	.byte	0x04, 0x17
        /*000a*/ 	.short	(.L_34 - .L_33)
.L_33:
        /*000c*/ 	.word	0x00000000
        /*0010*/ 	.short	0x0000
        /*0012*/ 	.short	0x0000
        /*0014*/ 	.byte	0x00, 0xf0, 0x01, 0x20


	//----- nvinfo : EIATTR_AT_ENTRY_FRAGMENTS
	.align		4
.L_34:
        /*0018*/ 	.byte	0x04, 0x4f
        /*001a*/ 	.short	(.L_36 - .L_35)


	//   ....[0]....
.L_35:
        /*001c*/ 	.word	0x00000007


	//----- nvinfo : EIATTR_RESERVED_SMEM_USED
	.align		4
.L_36:
        /*0020*/ 	.byte	0x01, 0x41
	.zero		2


	//----- nvinfo : EIATTR_SPARSE_MMA_MASK
	.align		4
        /*0024*/ 	.byte	0x03, 0x50
        /*0026*/ 	.short	0x0000


	//----- nvinfo : EIATTR_TCGEN05_2CTA_USED
	.align		4
        /*0028*/ 	.byte	0x01, 0x52
	.zero		2


	//----- nvinfo : EIATTR_MAXREG_COUNT
	.align		4
        /*002c*/ 	.byte	0x03, 0x1b
        /*002e*/ 	.short	0x00ff


	//----- nvinfo : EIATTR_NUM_BARRIERS
	.align		4
        /*0030*/ 	.byte	0x02, 0x4c
        /*0032*/ 	.byte	0x07
	.zero		1


	//----- nvinfo : EIATTR_EXTERNS
	.align		4
        /*0034*/ 	.byte	0x04, 0x0f
        /*0036*/ 	.short	(.L_38 - .L_37)


	//   ....[0]....
	.align		4
.L_37:
        /*0038*/ 	.word	index@(__assertfail)


	//----- nvinfo : EIATTR_MERCURY_ISA_VERSION
	.align		4
.L_38:
        /*003c*/ 	.byte	0x03, 0x5f
        /*003e*/ 	.short	0x0101


	//----- nvinfo : EIATTR_INT_WARP_WIDE_INSTR_OFFSETS
	.align		4
        /*0040*/ 	.byte	0x04, 0x31
        /*0042*/ 	.short	(.L_40 - .L_39)


	//   ....[0]....
.L_39:
        /*0044*/ 	.word	0x00000f90


	//   ....[1]....
        /*0048*/ 	.word	0x00001030


	//   ....[2]....
        /*004c*/ 	.word	0x00004e50


	//   ....[3]....
        /*0050*/ 	.word	0x00004e70


	//   ....[4]....
        /*0054*/ 	.word	0x00004ea0


	//   ....[5]....
        /*0058*/ 	.word	0x000059e0


	//   ....[6]....
        /*005c*/ 	.word	0x00005a50


	//   ....[7]....
        /*0060*/ 	.word	0x00005b30


	//   ....[8]....
        /*0064*/ 	.word	0x00005bb0


	//   ....[9]....
        /*0068*/ 	.word	0x00005cb0


	//   ....[10]....
        /*006c*/ 	.word	0x00005d30


	//   ....[11]....
        /*0070*/ 	.word	0x00005e20


	//   ....[12]....
        /*0074*/ 	.word	0x00005ed0


	//----- nvinfo : EIATTR_COOP_GROUP_MASK_REGIDS
	.align		4
.L_40:
        /*0078*/ 	.byte	0x04, 0x29
        /*007a*/ 	.short	(.L_42 - .L_41)


	//   ....[0]....
.L_41:
        /*007c*/ 	.word	0xffffffff


	//   ....[1]....
        /*0080*/ 	.word	0xffffffff


	//   ....[2]....
        /*0084*/ 	.word	0xffffffff


	//   ....[3]....
        /*0088*/ 	.word	0xffffffff


	//   ....[4]....
        /*008c*/ 	.word	0xffffffff


	//   ....[5]....
        /*0090*/ 	.word	0xffffffff


	//   ....[6]....
        /*0094*/ 	.word	0xffffffff


	//   ....[7]....
        /*0098*/ 	.word	0xffffffff


	//   ....[8]....
        /*009c*/ 	.word	0xffffffff


	//   ....[9]....
        /*00a0*/ 	.word	0xffffffff


	//   ....[10]....
        /*00a4*/ 	.word	0xffffffff


	//   ....[11]....
        /*00a8*/ 	.word	0xffffffff


	//   ....[12]....
        /*00ac*/ 	.word	0xffffffff


	//   ....[13]....
        /*00b0*/ 	.word	0xffffffff


	//----- nvinfo : EIATTR_COOP_GROUP_INSTR_OFFSETS
	.align		4
.L_42:
        /*00b4*/ 	.byte	0x04, 0x28
        /*00b6*/ 	.short	(.L_44 - .L_43)


	//   ....[0]....
.L_43:
        /*00b8*/ 	.word	0x000000b0


	//   ....[1]....
        /*00bc*/ 	.word	0x00000510


	//   ....[2]....
        /*00c0*/ 	.word	0x00000940


	//   ....[3]....
        /*00c4*/ 	.word	0x00000ad0


	//   ....[4]....
        /*00c8*/ 	.word	0x00000bc0


	//   ....[5]....
        /*00cc*/ 	.word	0x00000d20


	//   ....[6]....
        /*00d0*/ 	.word	0x00000e70


	//   ....[7]....
        /*00d4*/ 	.word	0x000010b0


	//   ....[8]....
        /*00d8*/ 	.word	0x000025d0


	//   ....[9]....
        /*00dc*/ 	.word	0x00003ea0


	//   ....[10]....
        /*00e0*/ 	.word	0x00004370


	//   ....[11]....
        /*00e4*/ 	.word	0x000043a0


	//   ....[12]....
        /*00e8*/ 	.word	0x00004d50


	//   ....[13]....
        /*00ec*/ 	.word	0x00004f60


	//----- nvinfo : EIATTR_VRC_CTA_INIT_COUNT
	.align		4
.L_44:
        /*00f0*/ 	.byte	0x02, 0x4a
        /*00f2*/ 	.byte	0x80
	.zero		1


	//----- nvinfo : EIATTR_SYSCALL_OFFSETS
	.align		4
        /*00f4*/ 	.byte	0x04, 0x46
        /*00f6*/ 	.short	(.L_46 - .L_45)


	//   ....[0]....
.L_45:
        /*00f8*/ 	.word	0x00006b30


	//   ....[1]....
        /*00fc*/ 	.word	0x00006c70


	//   ....[2]....
        /*0100*/ 	.word	0x000074c0


	//   ....[3]....
        /*0104*/ 	.word	0x00008ae0


	//   ....[4]....
        /*0108*/ 	.word	0x0000a090


	//   ....[5]....
        /*010c*/ 	.word	0x0000b660


	//----- nvinfo : EIATTR_MBARRIER_INSTR_OFFSETS
	.align		4
.L_46:
        /*0110*/ 	.byte	0x04, 0x39
        /*0112*/ 	.short	(.L_48 - .L_47)


	//   ....[0]....
.L_47:
        /*0114*/ 	.word	0x00000660
        /*0118*/ 	.word	0x000000ff
        /*011c*/ 	.word	0x00000000
        /*0120*/ 	.short	0x0100
        /*0122*/ 	.byte	0x04
	.zero		1


	//   ....[1]....
        /*0124*/ 	.word	0x00000670
        /*0128*/ 	.word	0x000000ff
        /*012c*/ 	.word	0x000000b0
        /*0130*/ 	.short	0x0100
        /*0132*/ 	.byte	0x04
	.zero		1


	//   ....[2]....
        /*0134*/ 	.word	0x00000680
        /*0138*/ 	.word	0x000000ff
        /*013c*/ 	.word	0x00000008
        /*0140*/ 	.short	0x0100
        /*0142*/ 	.byte	0x04
	.zero		1


	//   ....[3]....
        /*0144*/ 	.word	0x00000690
        /*0148*/ 	.word	0x000000ff
        /*014c*/ 	.word	0x000000b8
        /*0150*/ 	.short	0x0100
        /*0152*/ 	.byte	0x04
	.zero		1


	//   ....[4]....
        /*0154*/ 	.word	0x000006a0
        /*0158*/ 	.word	0x000000ff
        /*015c*/ 	.word	0x00000010
        /*0160*/ 	.short	0x0100
        /*0162*/ 	.byte	0x04
	.zero		1


	//   ....[5]....
        /*0164*/ 	.word	0x000006b0
        /*0168*/ 	.word	0x000000ff
        /*016c*/ 	.word	0x000000c0
        /*0170*/ 	.short	0x0100
        /*0172*/ 	.byte	0x04
	.zero		1


	//   ....[6]....
        /*0174*/ 	.word	0x000006c0
        /*0178*/ 	.word	0x000000ff
        /*017c*/ 	.word	0x00000018
        /*0180*/ 	.short	0x0100
        /*0182*/ 	.byte	0x04
	.zero		1


	//   ....[7]....
        /*0184*/ 	.word	0x000006d0
        /*0188*/ 	.word	0x000000ff
        /*018c*/ 	.word	0x000000c8
        /*0190*/ 	.short	0x0100
        /*0192*/ 	.byte	0x04
	.zero		1


	//   ....[8]....
        /*0194*/ 	.word	0x000006e0
        /*0198*/ 	.word	0x000000ff
        /*019c*/ 	.word	0x00000020
        /*01a0*/ 	.short	0x0100
        /*01a2*/ 	.byte	0x04
	.zero		1


	//   ....[9]....
        /*01a4*/ 	.word	0x000006f0
        /*01a8*/ 	.word	0x000000ff
        /*01ac*/ 	.word	0x000000d0
        /*01b0*/ 	.short	0x0100
        /*01b2*/ 	.byte	0x04
	.zero		1


	//   ....[10]....
        /*01b4*/ 	.word	0x00000700
        /*01b8*/ 	.word	0x000000ff
        /*01bc*/ 	.word	0x00000028
        /*01c0*/ 	.short	0x0100
        /*01c2*/ 	.byte	0x04
	.zero		1


	//   ....[11]....
        /*01c4*/ 	.word	0x00000710
        /*01c8*/ 	.word	0x000000ff
        /*01cc*/ 	.word	0x000000d8
        /*01d0*/ 	.short	0x0100
        /*01d2*/ 	.byte	0x04
	.zero		1


	//   ....[12]....
        /*01d4*/ 	.word	0x00000720
        /*01d8*/ 	.word	0x000000ff
        /*01dc*/ 	.word	0x00000030
        /*01e0*/ 	.short	0x0100
        /*01e2*/ 	.byte	0x04
	.zero		1


	//   ....[13]....
        /*01e4*/ 	.word	0x00000730
        /*01e8*/ 	.word	0x000000ff
        /*01ec*/ 	.word	0x000000e0
        /*01f0*/ 	.short	0x0100
        /*01f2*/ 	.byte	0x04
	.zero		1


	//   ....[14]....
        /*01f4*/ 	.word	0x00000740
        /*01f8*/ 	.word	0x000000ff
        /*01fc*/ 	.word	0x00000038
        /*0200*/ 	.short	0x0100
        /*0202*/ 	.byte	0x04
	.zero		1


	//   ....[15]....
        /*0204*/ 	.word	0x00000750
        /*0208*/ 	.word	0x000000ff
        /*020c*/ 	.word	0x000000e8
        /*0210*/ 	.short	0x0100
        /*0212*/ 	.byte	0x04
	.zero		1


	//   ....[16]....
        /*0214*/ 	.word	0x00000760
        /*0218*/ 	.word	0x000000ff
        /*021c*/ 	.word	0x00000040
        /*0220*/ 	.short	0x0100
        /*0222*/ 	.byte	0x04
	.zero		1


	//   ....[17]....
        /*0224*/ 	.word	0x00000770
        /*0228*/ 	.word	0x000000ff
        /*022c*/ 	.word	0x000000f0
        /*0230*/ 	.short	0x0100
        /*0232*/ 	.byte	0x04
	.zero		1


	//   ....[18]....
        /*0234*/ 	.word	0x00000780
        /*0238*/ 	.word	0x000000ff
        /*023c*/ 	.word	0x00000048
        /*0240*/ 	.short	0x0100
        /*0242*/ 	.byte	0x04
	.zero		1


	//   ....[19]....
        /*0244*/ 	.word	0x00000790
        /*0248*/ 	.word	0x000000ff
        /*024c*/ 	.word	0x000000f8
        /*0250*/ 	.short	0x0100
        /*0252*/ 	.byte	0x04
	.zero		1


	//   ....[20]....
        /*0254*/ 	.word	0x000007a0
        /*0258*/ 	.word	0x000000ff
        /*025c*/ 	.word	0x00000050
        /*0260*/ 	.short	0x0100
        /*0262*/ 	.byte	0x04
	.zero		1


	//   ....[21]....
        /*0264*/ 	.word	0x000007b0
        /*0268*/ 	.word	0x000000ff
        /*026c*/ 	.word	0x00000100
        /*0270*/ 	.short	0x0100
        /*0272*/ 	.byte	0x04
	.zero		1


	//   ....[22]....
        /*0274*/ 	.word	0x000007c0
        /*0278*/ 	.word	0x000000ff
        /*027c*/ 	.word	0x00000058
        /*0280*/ 	.short	0x0100
        /*0282*/ 	.byte	0x04
	.zero		1


	//   ....[23]....
        /*0284*/ 	.word	0x000007d0
        /*0288*/ 	.word	0x000000ff
        /*028c*/ 	.word	0x00000108
        /*0290*/ 	.short	0x0100
        /*0292*/ 	.byte	0x04
	.zero		1


	//   ....[24]....
        /*0294*/ 	.word	0x000007e0
        /*0298*/ 	.word	0x000000ff
        /*029c*/ 	.word	0x00000060
        /*02a0*/ 	.short	0x0100
        /*02a2*/ 	.byte	0x04
	.zero		1


	//   ....[25]....
        /*02a4*/ 	.word	0x000007f0
        /*02a8*/ 	.word	0x000000ff
        /*02ac*/ 	.word	0x00000110
        /*02b0*/ 	.short	0x0100
        /*02b2*/ 	.byte	0x04
	.zero		1


	//   ....[26]....
        /*02b4*/ 	.word	0x00000800
        /*02b8*/ 	.word	0x000000ff
        /*02bc*/ 	.word	0x00000068
        /*02c0*/ 	.short	0x0100
        /*02c2*/ 	.byte	0x04
	.zero		1


	//   ....[27]....
        /*02c4*/ 	.word	0x00000810
        /*02c8*/ 	.word	0x000000ff
        /*02cc*/ 	.word	0x00000118
        /*02d0*/ 	.short	0x0100
        /*02d2*/ 	.byte	0x04
	.zero		1


	//   ....[28]....
        /*02d4*/ 	.word	0x00000820
        /*02d8*/ 	.word	0x000000ff
        /*02dc*/ 	.word	0x00000070
        /*02e0*/ 	.short	0x0100
        /*02e2*/ 	.byte	0x04
	.zero		1


	//   ....[29]....
        /*02e4*/ 	.word	0x00000830
        /*02e8*/ 	.word	0x000000ff
        /*02ec*/ 	.word	0x00000120
        /*02f0*/ 	.short	0x0100
        /*02f2*/ 	.byte	0x04
	.zero		1


	//   ....[30]....
        /*02f4*/ 	.word	0x00000840
        /*02f8*/ 	.word	0x000000ff
        /*02fc*/ 	.word	0x00000078
        /*0300*/ 	.short	0x0100
        /*0302*/ 	.byte	0x04
	.zero		1


	//   ....[31]....
        /*0304*/ 	.word	0x00000850
        /*0308*/ 	.word	0x000000ff
        /*030c*/ 	.word	0x00000128
        /*0310*/ 	.short	0x0100
        /*0312*/ 	.byte	0x04
	.zero		1


	//   ....[32]....
        /*0314*/ 	.word	0x00000860
        /*0318*/ 	.word	0x000000ff
        /*031c*/ 	.word	0x00000080
        /*0320*/ 	.short	0x0100
        /*0322*/ 	.byte	0x04
	.zero		1


	//   ....[33]....
        /*0324*/ 	.word	0x00000870
        /*0328*/ 	.word	0x000000ff
        /*032c*/ 	.word	0x00000130
        /*0330*/ 	.short	0x0100
        /*0332*/ 	.byte	0x04
	.zero		1


	//   ....[34]....
        /*0334*/ 	.word	0x00000880
        /*0338*/ 	.word	0x000000ff
        /*033c*/ 	.word	0x00000088
        /*0340*/ 	.short	0x0100
        /*0342*/ 	.byte	0x04
	.zero		1


	//   ....[35]....
        /*0344*/ 	.word	0x00000890
        /*0348*/ 	.word	0x000000ff
        /*034c*/ 	.word	0x00000138
        /*0350*/ 	.short	0x0100
        /*0352*/ 	.byte	0x04
	.zero		1


	//   ....[36]....
        /*0354*/ 	.word	0x000008a0
        /*0358*/ 	.word	0x000000ff
        /*035c*/ 	.word	0x00000090
        /*0360*/ 	.short	0x0100
        /*0362*/ 	.byte	0x04
	.zero		1


	//   ....[37]....
        /*0364*/ 	.word	0x000008b0
        /*0368*/ 	.word	0x000000ff
        /*036c*/ 	.word	0x00000140
        /*0370*/ 	.short	0x0100
        /*0372*/ 	.byte	0x04
	.zero		1


	//   ....[38]....
        /*0374*/ 	.word	0x000008c0
        /*0378*/ 	.word	0x000000ff
        /*037c*/ 	.word	0x00000098
        /*0380*/ 	.short	0x0100
        /*0382*/ 	.byte	0x04
	.zero		1


	//   ....[39]....
        /*0384*/ 	.word	0x000008d0
        /*0388*/ 	.word	0x000000ff
        /*038c*/ 	.word	0x00000148
        /*0390*/ 	.short	0x0100
        /*0392*/ 	.byte	0x04
	.zero		1


	//   ....[40]....
        /*0394*/ 	.word	0x000008e0
        /*0398*/ 	.word	0x000000ff
        /*039c*/ 	.word	0x000000a0
        /*03a0*/ 	.short	0x0100
        /*03a2*/ 	.byte	0x04
	.zero		1


	//   ....[41]....
        /*03a4*/ 	.word	0x000008f0
        /*03a8*/ 	.word	0x000000ff
        /*03ac*/ 	.word	0x00000150
        /*03b0*/ 	.short	0x0100
        /*03b2*/ 	.byte	0x04
	.zero		1


	//   ....[42]....
        /*03b4*/ 	.word	0x00000900
        /*03b8*/ 	.word	0x000000ff
        /*03bc*/ 	.word	0x000000a8
        /*03c0*/ 	.short	0x0100
        /*03c2*/ 	.byte	0x04
	.zero		1


	//   ....[43]....
        /*03c4*/ 	.word	0x00000910
        /*03c8*/ 	.word	0x000000ff
        /*03cc*/ 	.word	0x00000158
        /*03d0*/ 	.short	0x0100
        /*03d2*/ 	.byte	0x04
	.zero		1


	//   ....[44]....
        /*03d4*/ 	.word	0x00000a40
        /*03d8*/ 	.word	0x000000ff
        /*03dc*/ 	.word	0x00000160
        /*03e0*/ 	.short	0x0100
        /*03e2*/ 	.byte	0x04
	.zero		1


	//   ....[45]....
        /*03e4*/ 	.word	0x00000a50
        /*03e8*/ 	.word	0x000000ff
        /*03ec*/ 	.word	0x00000180
        /*03f0*/ 	.short	0x0100
        /*03f2*/ 	.byte	0x04
	.zero		1


	//   ....[46]....
        /*03f4*/ 	.word	0x00000a60
        /*03f8*/ 	.word	0x000000ff
        /*03fc*/ 	.word	0x00000168
        /*0400*/ 	.short	0x0100
        /*0402*/ 	.byte	0x04
	.zero		1


	//   ....[47]....
        /*0404*/ 	.word	0x00000a70
        /*0408*/ 	.word	0x000000ff
        /*040c*/ 	.word	0x00000188
        /*0410*/ 	.short	0x0100
        /*0412*/ 	.byte	0x04
	.zero		1


	//   ....[48]....
        /*0414*/ 	.word	0x00000a80
        /*0418*/ 	.word	0x000000ff
        /*041c*/ 	.word	0x00000170
        /*0420*/ 	.short	0x0100
        /*0422*/ 	.byte	0x04
	.zero		1


	//   ....[49]....
        /*0424*/ 	.word	0x00000a90
        /*0428*/ 	.word	0x000000ff
        /*042c*/ 	.word	0x00000190
        /*0430*/ 	.short	0x0100
        /*0432*/ 	.byte	0x04
	.zero		1


	//   ....[50]....
        /*0434*/ 	.word	0x00000aa0
        /*0438*/ 	.word	0x000000ff
        /*043c*/ 	.word	0x00000178
        /*0440*/ 	.short	0x0100
        /*0442*/ 	.byte	0x04
	.zero		1


	//   ....[51]....
        /*0444*/ 	.word	0x00000ab0
        /*0448*/ 	.word	0x000000ff
        /*044c*/ 	.word	0x00000198
        /*0450*/ 	.short	0x0100
        /*0452*/ 	.byte	0x04
	.zero		1


	//   ....[52]....
        /*0454*/ 	.word	0x00000b90
        /*0458*/ 	.word	0x000000ff
        /*045c*/ 	.word	0x000001a0
        /*0460*/ 	.short	0x0100
        /*0462*/ 	.byte	0x06
	.zero		1


	//   ....[53]....
        /*0464*/ 	.word	0x00000ba0
        /*0468*/ 	.word	0x000000ff
        /*046c*/ 	.word	0x000001a8
        /*0470*/ 	.short	0x0100
        /*0472*/ 	.byte	0x06
	.zero		1


	//   ....[54]....
        /*0474*/ 	.word	0x00000cd0
        /*0478*/ 	.word	0x000000ff
        /*047c*/ 	.word	0x000001b0
        /*0480*/ 	.short	0x0100
        /*0482*/ 	.byte	0x06
	.zero		1


	//   ....[55]....
        /*0484*/ 	.word	0x00000ce0
        /*0488*/ 	.word	0x000000ff
        /*048c*/ 	.word	0x000001c0
        /*0490*/ 	.short	0x0100
        /*0492*/ 	.byte	0x06
	.zero		1


	//   ....[56]....
        /*0494*/ 	.word	0x00000cf0
        /*0498*/ 	.word	0x000000ff
        /*049c*/ 	.word	0x000001b8
        /*04a0*/ 	.short	0x0100
        /*04a2*/ 	.byte	0x06
	.zero		1


	//   ....[57]....
        /*04a4*/ 	.word	0x00000d00
        /*04a8*/ 	.word	0x000000ff
        /*04ac*/ 	.word	0x000001c8
        /*04b0*/ 	.short	0x0100
        /*04b2*/ 	.byte	0x06
	.zero		1


	//   ....[58]....
        /*04b4*/ 	.word	0x00000e20
        /*04b8*/ 	.word	0x000000ff
        /*04bc*/ 	.word	0x000001d0
        /*04c0*/ 	.short	0x0100
        /*04c2*/ 	.byte	0x04
	.zero		1


	//   ....[59]....
        /*04c4*/ 	.word	0x00000e30
        /*04c8*/ 	.word	0x000000ff
        /*04cc*/ 	.word	0x000001e0
        /*04d0*/ 	.short	0x0100
        /*04d2*/ 	.byte	0x04
	.zero		1


	//   ....[60]....
        /*04d4*/ 	.word	0x00000e40
        /*04d8*/ 	.word	0x000000ff
        /*04dc*/ 	.word	0x000001d8
        /*04e0*/ 	.short	0x0100
        /*04e2*/ 	.byte	0x04
	.zero		1


	//   ....[61]....
        /*04e4*/ 	.word	0x00000e50
        /*04e8*/ 	.word	0x000000ff
        /*04ec*/ 	.word	0x000001e8
        /*04f0*/ 	.short	0x0100
        /*04f2*/ 	.byte	0x04
	.zero		1


	//   ....[62]....
        /*04f4*/ 	.word	0x00000f40
        /*04f8*/ 	.word	0x000000ff
        /*04fc*/ 	.word	0x000001f0
        /*0500*/ 	.short	0x0100
        /*0502*/ 	.byte	0x04
	.zero		1


	//   ....[63]....
        /*0504*/ 	.word	0x00000f50
        /*0508*/ 	.word	0x000000ff
        /*050c*/ 	.word	0x00000200
        /*0510*/ 	.short	0x0100
        /*0512*/ 	.byte	0x04
	.zero		1


	//   ....[64]....
        /*0514*/ 	.word	0x00000f60
        /*0518*/ 	.word	0x000000ff
        /*051c*/ 	.word	0x000001f8
        /*0520*/ 	.short	0x0100
        /*0522*/ 	.byte	0x04
	.zero		1


	//   ....[65]....
        /*0524*/ 	.word	0x00000f70
        /*0528*/ 	.word	0x000000ff
        /*052c*/ 	.word	0x00000208
        /*0530*/ 	.short	0x0100
        /*0532*/ 	.byte	0x04
	.zero		1


	//   ....[66]....
        /*0534*/ 	.word	0x00001070
        /*0538*/ 	.word	0x000000ff
        /*053c*/ 	.word	0x00000210
        /*0540*/ 	.short	0x0100
        /*0542*/ 	.byte	0x06
	.zero		1


	//   ....[67]....
        /*0544*/ 	.word	0x00001db0
        /*0548*/ 	.word	0x00000003
        /*054c*/ 	.word	0x00000200
        /*0550*/ 	.short	0x010a
        /*0552*/ 	.byte	0xff
	.zero		1


	//   ....[68]....
        /*0554*/ 	.word	0x00001de0
        /*0558*/ 	.word	0x00000003
        /*055c*/ 	.word	0x000001f0
        /*0560*/ 	.short	0x0101
        /*0562*/ 	.byte	0xff
	.zero		1


	//   ....[69]....
        /*0564*/ 	.word	0x00001ea0
        /*0568*/ 	.word	0x000000ff
        /*056c*/ 	.word	0x000000b0
        /*0570*/ 	.short	0x010a
        /*0572*/ 	.byte	0x04
	.zero		1


	//   ....[70]....
        /*0574*/ 	.word	0x00001f70
        /*0578*/ 	.word	0x000000ff
        /*057c*/ 	.word	0x000000b0
        /*0580*/ 	.short	0x010a
        /*0582*/ 	.byte	0x21
	.zero		1


	//   ....[71]....
        /*0584*/ 	.word	0x00002120
        /*0588*/ 	.word	0x000000ff
        /*058c*/ 	.word	0x000000b0
        /*0590*/ 	.short	0x010a
        /*0592*/ 	.byte	0x05
	.zero		1


	//   ....[72]....
        /*0594*/ 	.word	0x00002250
        /*0598*/ 	.word	0x000000ff
        /*059c*/ 	.word	0x000001a8
        /*05a0*/ 	.short	0x0101
        /*05a2*/ 	.byte	0x06
	.zero		1


	//   ....[73]....
        /*05a4*/ 	.word	0x00002270
        /*05a8*/ 	.word	0x000000ff
        /*05ac*/ 	.word	0x000000b0
        /*05b0*/ 	.short	0x010a
        /*05b2*/ 	.byte	0x04
	.zero		1


	//   ....[74]....
        /*05b4*/ 	.word	0x000022f0
        /*05b8*/ 	.word	0x000000ff
        /*05bc*/ 	.word	0x000000b0
        /*05c0*/ 	.short	0x010a
        /*05c2*/ 	.byte	0x11
	.zero		1


	//   ....[75]....
        /*05c4*/ 	.word	0x00002480
        /*05c8*/ 	.word	0x000000ff
        /*05cc*/ 	.word	0x000000b0
        /*05d0*/ 	.short	0x010a
        /*05d2*/ 	.byte	0x05
	.zero		1


	//   ....[76]....
        /*05d4*/ 	.word	0x00002600
        /*05d8*/ 	.word	0x00000003
        /*05dc*/ 	.word	0x000001b0
        /*05e0*/ 	.short	0x010a
        /*05e2*/ 	.byte	0xff
	.zero		1


	//   ....[77]....
        /*05e4*/ 	.word	0x00002750
        /*05e8*/ 	.word	0x00000000
        /*05ec*/ 	.word	0x00000000
        /*05f0*/ 	.short	0x0101
        /*05f2*/ 	.byte	0xff
	.zero		1


	//   ....[78]....
        /*05f4*/ 	.word	0x00002d00
        /*05f8*/ 	.word	0x000000ff
        /*05fc*/ 	.word	0x00000000
        /*0600*/ 	.short	0x010a
        /*0602*/ 	.byte	0x04
	.zero		1


	//   ....[79]....
        /*0604*/ 	.word	0x00002d90
        /*0608*/ 	.word	0x000000ff
        /*060c*/ 	.word	0x00000000
        /*0610*/ 	.short	0x010a
        /*0612*/ 	.byte	0x05
	.zero		1


	//   ....[80]....
        /*0614*/ 	.word	0x00002e20
        /*0618*/ 	.word	0x000000ff
        /*061c*/ 	.word	0x00000000
        /*0620*/ 	.short	0x010a
        /*0622*/ 	.byte	0x05
	.zero		1


	//   ....[81]....
        /*0624*/ 	.word	0x00002eb0
        /*0628*/ 	.word	0x000000ff
        /*062c*/ 	.word	0x00000000
        /*0630*/ 	.short	0x010a
        /*0632*/ 	.byte	0x05
	.zero		1


	//   ....[82]....
        /*0634*/ 	.word	0x00002f40
        /*0638*/ 	.word	0x000000ff
        /*063c*/ 	.word	0x00000000
        /*0640*/ 	.short	0x010a
        /*0642*/ 	.byte	0x05
	.zero		1


	//   ....[83]....
        /*0644*/ 	.word	0x00002fd0
        /*0648*/ 	.word	0x000000ff
        /*064c*/ 	.word	0x00000000
        /*0650*/ 	.short	0x010a
        /*0652*/ 	.byte	0x05
	.zero		1


	//   ....[84]....
        /*0654*/ 	.word	0x00003060
        /*0658*/ 	.word	0x000000ff
        /*065c*/ 	.word	0x00000000
        /*0660*/ 	.short	0x010a
        /*0662*/ 	.byte	0x05
	.zero		1


	//   ....[85]....
        /*0664*/ 	.word	0x000030f0
        /*0668*/ 	.word	0x000000ff
        /*066c*/ 	.word	0x00000000
        /*0670*/ 	.short	0x010a
        /*0672*/ 	.byte	0x05
	.zero		1


	//   ....[86]....
        /*0674*/ 	.word	0x00003180
        /*0678*/ 	.word	0x000000ff
        /*067c*/ 	.word	0x00000000
        /*0680*/ 	.short	0x010a
        /*0682*/ 	.byte	0x05
	.zero		1


	//   ....[87]....
        /*0684*/ 	.word	0x00003210
        /*0688*/ 	.word	0x000000ff
        /*068c*/ 	.word	0x00000000
        /*0690*/ 	.short	0x010a
        /*0692*/ 	.byte	0x05
	.zero		1


	//   ....[88]....
        /*0694*/ 	.word	0x000032a0
        /*0698*/ 	.word	0x000000ff
        /*069c*/ 	.word	0x00000000
        /*06a0*/ 	.short	0x010a
        /*06a2*/ 	.byte	0x05
	.zero		1


	//   ....[89]....
        /*06a4*/ 	.word	0x00003330
        /*06a8*/ 	.word	0x000000ff
        /*06ac*/ 	.word	0x00000000
        /*06b0*/ 	.short	0x010a
        /*06b2*/ 	.byte	0x05
	.zero		1


	//   ....[90]....
        /*06b4*/ 	.word	0x000033c0
        /*06b8*/ 	.word	0x000000ff
        /*06bc*/ 	.word	0x00000000
        /*06c0*/ 	.short	0x010a
        /*06c2*/ 	.byte	0x05
	.zero		1


	//   ....[91]....
        /*06c4*/ 	.word	0x00003450
        /*06c8*/ 	.word	0x000000ff
        /*06cc*/ 	.word	0x00000000
        /*06d0*/ 	.short	0x010a
        /*06d2*/ 	.byte	0x05
	.zero		1


	//   ....[92]....
        /*06d4*/ 	.word	0x000034e0
        /*06d8*/ 	.word	0x000000ff
        /*06dc*/ 	.word	0x00000000
        /*06e0*/ 	.short	0x010a
        /*06e2*/ 	.byte	0x05
	.zero		1


	//   ....[93]....
        /*06e4*/ 	.word	0x00003570
        /*06e8*/ 	.word	0x000000ff
        /*06ec*/ 	.word	0x00000000
        /*06f0*/ 	.short	0x010a
        /*06f2*/ 	.byte	0x05
	.zero		1


	//   ....[94]....
        /*06f4*/ 	.word	0x00003600
        /*06f8*/ 	.word	0x000000ff
        /*06fc*/ 	.word	0x00000000
        /*0700*/ 	.short	0x010a
        /*0702*/ 	.byte	0x05
	.zero		1


	//   ....[95]....
        /*0704*/ 	.word	0x00003690
        /*0708*/ 	.word	0x000000ff
        /*070c*/ 	.word	0x00000000
        /*0710*/ 	.short	0x010a
        /*0712*/ 	.byte	0x05
	.zero		1


	//   ....[96]....
        /*0714*/ 	.word	0x00003720
        /*0718*/ 	.word	0x000000ff
        /*071c*/ 	.word	0x00000000
        /*0720*/ 	.short	0x010a
        /*0722*/ 	.byte	0x05
	.zero		1


	//   ....[97]....
        /*0724*/ 	.word	0x000037b0
        /*0728*/ 	.word	0x000000ff
        /*072c*/ 	.word	0x00000000
        /*0730*/ 	.short	0x010a
        /*0732*/ 	.byte	0x05
	.zero		1


	//   ....[98]....
        /*0734*/ 	.word	0x00003840
        /*0738*/ 	.word	0x000000ff
        /*073c*/ 	.word	0x00000000
        /*0740*/ 	.short	0x010a
        /*0742*/ 	.byte	0x05
	.zero		1


	//   ....[99]....
        /*0744*/ 	.word	0x000038e0
        /*0748*/ 	.word	0x00000000
        /*074c*/ 	.word	0x00000000
        /*0750*/ 	.short	0x010a
        /*0752*/ 	.byte	0xff
	.zero		1


	//   ....[100]....
        /*0754*/ 	.word	0x00003a00
        /*0758*/ 	.word	0x00000002
        /*075c*/ 	.word	0x000001f0
        /*0760*/ 	.short	0x010a
        /*0762*/ 	.byte	0xff
	.zero		1


	//   ....[101]....
        /*0764*/ 	.word	0x00003a60
        /*0768*/ 	.word	0x00000004
        /*076c*/ 	.word	0x00000000
        /*0770*/ 	.short	0x0101
        /*0772*/ 	.byte	0xff
	.zero		1


	//   ....[102]....
        /*0774*/ 	.word	0x00003a80
        /*0778*/ 	.word	0x000000ff
        /*077c*/ 	.word	0x000001c0
        /*0780*/ 	.short	0x010a
        /*0782*/ 	.byte	0x04
	.zero		1


	//   ....[103]....
        /*0784*/ 	.word	0x00003ba0
        /*0788*/ 	.word	0x00000002
        /*078c*/ 	.word	0x000001b0
        /*0790*/ 	.short	0x010a
        /*0792*/ 	.byte	0xff
	.zero		1


	//   ....[104]....
        /*0794*/ 	.word	0x00003cb0
        /*0798*/ 	.word	0x00000002
        /*079c*/ 	.word	0x00000000
        /*07a0*/ 	.short	0x0101
        /*07a2*/ 	.byte	0xff
	.zero		1


	//   ....[105]....
        /*07a4*/ 	.word	0x00003d40
        /*07a8*/ 	.word	0x000000ff
        /*07ac*/ 	.word	0x000001c0
        /*07b0*/ 	.short	0x0106
        /*07b2*/ 	.byte	0x04
	.zero		1


	//   ....[106]....
        /*07b4*/ 	.word	0x00003d60
        /*07b8*/ 	.word	0x000000ff
        /*07bc*/ 	.word	0x000001c0
        /*07c0*/ 	.short	0x010a
        /*07c2*/ 	.byte	0x04
	.zero		1


	//   ....[107]....
        /*07c4*/ 	.word	0x00003df0
        /*07c8*/ 	.word	0x000000ff
        /*07cc*/ 	.word	0x000001c0
        /*07d0*/ 	.short	0x0106
        /*07d2*/ 	.byte	0x07
	.zero		1


	//   ....[108]....
        /*07d4*/ 	.word	0x00003e30
        /*07d8*/ 	.word	0x00000000
        /*07dc*/ 	.word	0x000001c0
        /*07e0*/ 	.short	0x010a
        /*07e2*/ 	.byte	0xff
	.zero		1


	//   ....[109]....
        /*07e4*/ 	.word	0x00004070
        /*07e8*/ 	.word	0x000000ff
        /*07ec*/ 	.word	0x00000008
        /*07f0*/ 	.short	0x010a
        /*07f2*/ 	.byte	0x05
	.zero		1


	//   ....[110]....
        /*07f4*/ 	.word	0x00004090
        /*07f8*/ 	.word	0x000000ff
        /*07fc*/ 	.word	0x00000008
        /*0800*/ 	.short	0x010a
        /*0802*/ 	.byte	0x05
	.zero		1


	//   ....[111]....
        /*0804*/ 	.word	0x00004220
        /*0808*/ 	.word	0x000000ff
        /*080c*/ 	.word	0x00000008
        /*0810*/ 	.short	0x010a
        /*0812*/ 	.byte	0x05
	.zero		1


	//   ....[112]....
        /*0814*/ 	.word	0x00004240
        /*0818*/ 	.word	0x000000ff
        /*081c*/ 	.word	0x00000008
        /*0820*/ 	.short	0x010a
        /*0822*/ 	.byte	0x05
	.zero		1


	//   ....[113]....
        /*0824*/ 	.word	0x00004300
        /*0828*/ 	.word	0x000000ff
        /*082c*/ 	.word	0x00000000
        /*0830*/ 	.short	0x0101
        /*0832*/ 	.byte	0x04
	.zero		1


	//   ....[114]....
        /*0834*/ 	.word	0x000045e0
        /*0838*/ 	.word	0x00000000
        /*083c*/ 	.word	0x000001b0
        /*0840*/ 	.short	0x010a
        /*0842*/ 	.byte	0xff
	.zero		1


	//   ....[115]....
        /*0844*/ 	.word	0x000046a0
        /*0848*/ 	.word	0x00000000
        /*084c*/ 	.word	0x00000000
        /*0850*/ 	.short	0x0101
        /*0852*/ 	.byte	0xff
	.zero		1


	//   ....[116]....
        /*0854*/ 	.word	0x00004750
        /*0858*/ 	.word	0x000000ff
        /*085c*/ 	.word	0x00000000
        /*0860*/ 	.short	0x010a
        /*0862*/ 	.byte	0x04
	.zero		1


	//   ....[117]....
        /*0864*/ 	.word	0x00004760
        /*0868*/ 	.word	0x000000ff
        /*086c*/ 	.word	0x000001e0
        /*0870*/ 	.short	0x010a
        /*0872*/ 	.byte	0x13
	.zero		1


	//   ....[118]....
        /*0874*/ 	.word	0x00004820
        /*0878*/ 	.word	0x000000ff
        /*087c*/ 	.word	0x00000000
        /*0880*/ 	.short	0x010a
        /*0882*/ 	.byte	0x06
	.zero		1


	//   ....[119]....
        /*0884*/ 	.word	0x00004940
        /*0888*/ 	.word	0x000000ff
        /*088c*/ 	.word	0x00000000
        /*0890*/ 	.short	0x010a
        /*0892*/ 	.byte	0x04
	.zero		1


	//   ....[120]....
        /*0894*/ 	.word	0x00004b60
        /*0898*/ 	.word	0x000000ff
        /*089c*/ 	.word	0x00000000
        /*08a0*/ 	.short	0x010a
        /*08a2*/ 	.byte	0x04
	.zero		1


	//   ....[121]....
        /*08a4*/ 	.word	0x00004c00
        /*08a8*/ 	.word	0x00000000
        /*08ac*/ 	.word	0x00000000
        /*08b0*/ 	.short	0x010a
        /*08b2*/ 	.byte	0xff
	.zero		1


	//   ....[122]....
        /*08b4*/ 	.word	0x00004c40
        /*08b8*/ 	.word	0x00000000
        /*08bc*/ 	.word	0x00000000
        /*08c0*/ 	.short	0x010a
        /*08c2*/ 	.byte	0xff
	.zero		1


	//   ....[123]....
        /*08c4*/ 	.word	0x00004cb0
        /*08c8*/ 	.word	0x000000ff
        /*08cc*/ 	.word	0x00000000
        /*08d0*/ 	.short	0x0101
        /*08d2*/ 	.byte	0x04
	.zero		1


	//   ....[124]....
        /*08d4*/ 	.word	0x00004cf0
        /*08d8*/ 	.word	0x000000ff
        /*08dc*/ 	.word	0x00000210
        /*08e0*/ 	.short	0x010a
        /*08e2*/ 	.byte	0x0d
	.zero		1


	//   ....[125]....
        /*08e4*/ 	.word	0x00004d40
        /*08e8*/ 	.word	0x000000ff
        /*08ec*/ 	.word	0x00000000
        /*08f0*/ 	.short	0x0101
        /*08f2*/ 	.byte	0x04
	.zero		1


	//   ....[126]....
        /*08f4*/ 	.word	0x000051e0
        /*08f8*/ 	.word	0x0000000c
        /*08fc*/ 	.word	0x000001b0
        /*0900*/ 	.short	0x010a
        /*0902*/ 	.byte	0xff
	.zero		1


	//   ....[127]....
        /*0904*/ 	.word	0x00005350
        /*0908*/ 	.word	0x00000000
        /*090c*/ 	.word	0x00000000
        /*0910*/ 	.short	0x0101
        /*0912*/ 	.byte	0xff
	.zero		1


	//   ....[128]....
        /*0914*/ 	.word	0x000057e0
        /*0918*/ 	.word	0x000000ff
        /*091c*/ 	.word	0x000001a8
        /*0920*/ 	.short	0x010a
        /*0922*/ 	.byte	0x15
	.zero		1


	//   ....[129]....
        /*0924*/ 	.word	0x00005960
        /*0928*/ 	.word	0x000000ff
        /*092c*/ 	.word	0x00000180
        /*0930*/ 	.short	0x010a
        /*0932*/ 	.byte	0x15
	.zero		1


	//   ....[130]....
        /*0934*/ 	.word	0x00005ae0
        /*0938*/ 	.word	0x000000ff
        /*093c*/ 	.word	0x00000160
        /*0940*/ 	.short	0x010b
        /*0942*/ 	.byte	0x15
	.zero		1


	//   ....[131]....
        /*0944*/ 	.word	0x00005af0
        /*0948*/ 	.word	0x000000ff
        /*094c*/ 	.word	0x00000000
        /*0950*/ 	.short	0x0101
        /*0952*/ 	.byte	0x06
	.zero		1


	//   ....[132]....
        /*0954*/ 	.word	0x00005b00
        /*0958*/ 	.word	0x000000ff
        /*095c*/ 	.word	0x00000188
        /*0960*/ 	.short	0x010a
        /*0962*/ 	.byte	0x15
	.zero		1


	//   ....[133]....
        /*0964*/ 	.word	0x00005c60
        /*0968*/ 	.word	0x000000ff
        /*096c*/ 	.word	0x00000168
        /*0970*/ 	.short	0x010b
        /*0972*/ 	.byte	0x15
	.zero		1


	//   ....[134]....
        /*0974*/ 	.word	0x00005c70
        /*0978*/ 	.word	0x000000ff
        /*097c*/ 	.word	0x00000000
        /*0980*/ 	.short	0x0101
        /*0982*/ 	.byte	0x06
	.zero		1


	//   ....[135]....
        /*0984*/ 	.word	0x00005c80
        /*0988*/ 	.word	0x000000ff
        /*098c*/ 	.word	0x00000190
        /*0990*/ 	.short	0x010a
        /*0992*/ 	.byte	0x15
	.zero		1


	//   ....[136]....
        /*0994*/ 	.word	0x00005dd0
        /*0998*/ 	.word	0x000000ff
        /*099c*/ 	.word	0x00000170
        /*09a0*/ 	.short	0x010b
        /*09a2*/ 	.byte	0x15
	.zero		1


	//   ....[137]....
        /*09a4*/ 	.word	0x00005de0
        /*09a8*/ 	.word	0x000000ff
        /*09ac*/ 	.word	0x00000000
        /*09b0*/ 	.short	0x0101
        /*09b2*/ 	.byte	0x06
	.zero		1


	//   ....[138]....
        /*09b4*/ 	.word	0x00005df0
        /*09b8*/ 	.word	0x000000ff
        /*09bc*/ 	.word	0x00000198
        /*09c0*/ 	.short	0x010a
        /*09c2*/ 	.byte	0x15
	.zero		1


	//   ....[139]....
        /*09c4*/ 	.word	0x00005fe0
        /*09c8*/ 	.word	0x000000ff
        /*09cc*/ 	.word	0x00000178
        /*09d0*/ 	.short	0x010b
        /*09d2*/ 	.byte	0x15
	.zero		1


	//   ....[140]....
        /*09d4*/ 	.word	0x00005ff0
        /*09d8*/ 	.word	0x000000ff
        /*09dc*/ 	.word	0x00000000
        /*09e0*/ 	.short	0x0101
        /*09e2*/ 	.byte	0x25
	.zero		1


	//   ....[141]....
        /*09e4*/ 	.word	0x00006020
        /*09e8*/ 	.word	0x000000ff
        /*09ec*/ 	.word	0x00000180
        /*09f0*/ 	.short	0x010a
        /*09f2*/ 	.byte	0x15
	.zero		1


	//   ....[142]....
        /*09f4*/ 	.word	0x00006040
        /*09f8*/ 	.word	0x000000ff
        /*09fc*/ 	.word	0x00000188
        /*0a00*/ 	.short	0x010a
        /*0a02*/ 	.byte	0x15
	.zero		1


	//   ....[143]....
        /*0a04*/ 	.word	0x00006060
        /*0a08*/ 	.word	0x000000ff
        /*0a0c*/ 	.word	0x00000190
        /*0a10*/ 	.short	0x010a
        /*0a12*/ 	.byte	0x15
	.zero		1


	//   ....[144]....
        /*0a14*/ 	.word	0x000060a0
        /*0a18*/ 	.word	0x00000000
        /*0a1c*/ 	.word	0x00000198
        /*0a20*/ 	.short	0x010a
        /*0a22*/ 	.byte	0xff
	.zero		1


	//   ....[145]....
        /*0a24*/ 	.word	0x000063d0
        /*0a28*/ 	.word	0x00000003
        /*0a2c*/ 	.word	0x000001b0
        /*0a30*/ 	.short	0x010a
        /*0a32*/ 	.byte	0xff
	.zero		1


	//   ....[146]....
        /*0a34*/ 	.word	0x00006550
        /*0a38*/ 	.word	0x00000000
        /*0a3c*/ 	.word	0x00000000
        /*0a40*/ 	.short	0x0101
        /*0a42*/ 	.byte	0xff
	.zero		1


	//   ....[147]....
        /*0a44*/ 	.word	0x00007080
        /*0a48*/ 	.word	0x00000003
        /*0a4c*/ 	.word	0x00000160
        /*0a50*/ 	.short	0x010a
        /*0a52*/ 	.byte	0xff
	.zero		1


	//   ....[148]....
        /*0a54*/ 	.word	0x000070a0
        /*0a58*/ 	.word	0x000000a5
        /*0a5c*/ 	.word	0x000001d0
        /*0a60*/ 	.short	0x010a
        /*0a62*/ 	.byte	0xff
	.zero		1


	//   ....[149]....
        /*0a64*/ 	.word	0x000071d0
        /*0a68*/ 	.word	0x00000003
        /*0a6c*/ 	.word	0x00000160
        /*0a70*/ 	.short	0x010a
        /*0a72*/ 	.byte	0xff
	.zero		1


	//   ....[150]....
        /*0a74*/ 	.word	0x00007310
        /*0a78*/ 	.word	0x00000000
        /*0a7c*/ 	.word	0x00000000
        /*0a80*/ 	.short	0x0101
        /*0a82*/ 	.byte	0xff
	.zero		1


	//   ....[151]....
        /*0a84*/ 	.word	0x00007390
        /*0a88*/ 	.word	0x000000a5
        /*0a8c*/ 	.word	0x000001d0
        /*0a90*/ 	.short	0x010a
        /*0a92*/ 	.byte	0xff
	.zero		1


	//   ....[152]....
        /*0a94*/ 	.word	0x00008740
        /*0a98*/ 	.word	0x000000bf
        /*0a9c*/ 	.word	0x00000160
        /*0aa0*/ 	.short	0x010a
        /*0aa2*/ 	.byte	0xff
	.zero		1


	//   ....[153]....
        /*0aa4*/ 	.word	0x00008810
        /*0aa8*/ 	.word	0x000000bf
        /*0aac*/ 	.word	0x00000160
        /*0ab0*/ 	.short	0x010a
        /*0ab2*/ 	.byte	0xff
	.zero		1


	//   ....[154]....
        /*0ab4*/ 	.word	0x00008950
        /*0ab8*/ 	.word	0x00000000
        /*0abc*/ 	.word	0x00000000
        /*0ac0*/ 	.short	0x0101
        /*0ac2*/ 	.byte	0xff
	.zero		1


	//   ....[155]....
        /*0ac4*/ 	.word	0x00009cf0
        /*0ac8*/ 	.word	0x00000000
        /*0acc*/ 	.word	0x00000160
        /*0ad0*/ 	.short	0x010a
        /*0ad2*/ 	.byte	0xff
	.zero		1


	//   ....[156]....
        /*0ad4*/ 	.word	0x00009dc0
        /*0ad8*/ 	.word	0x00000000
        /*0adc*/ 	.word	0x00000160
        /*0ae0*/ 	.short	0x010a
        /*0ae2*/ 	.byte	0xff
	.zero		1


	//   ....[157]....
        /*0ae4*/ 	.word	0x00009f00
        /*0ae8*/ 	.word	0x00000000
        /*0aec*/ 	.word	0x00000000
        /*0af0*/ 	.short	0x0101
        /*0af2*/ 	.byte	0xff
	.zero		1


	//   ....[158]....
        /*0af4*/ 	.word	0x0000b2d0
        /*0af8*/ 	.word	0x00000000
        /*0afc*/ 	.word	0x00000160
        /*0b00*/ 	.short	0x010a
        /*0b02*/ 	.byte	0xff
	.zero		1


	//   ....[159]....
        /*0b04*/ 	.word	0x0000b3a0
        /*0b08*/ 	.word	0x00000000
        /*0b0c*/ 	.word	0x00000160
        /*0b10*/ 	.short	0x010a
        /*0b12*/ 	.byte	0xff
	.zero		1


	//   ....[160]....
        /*0b14*/ 	.word	0x0000b4e0
        /*0b18*/ 	.word	0x00000000
        /*0b1c*/ 	.word	0x00000000
        /*0b20*/ 	.short	0x0101
        /*0b22*/ 	.byte	0xff
	.zero		1


	//   ....[161]....
        /*0b24*/ 	.word	0x0000b910
        /*0b28*/ 	.word	0x000000a5
        /*0b2c*/ 	.word	0x00000000
        /*0b30*/ 	.short	0x0101
        /*0b32*/ 	.byte	0xff
	.zero		1


	//   ....[162]....
        /*0b34*/ 	.word	0x0000c970
        /*0b38*/ 	.word	0x00000003
        /*0b3c*/ 	.word	0x00000200
        /*0b40*/ 	.short	0x010a
        /*0b42*/ 	.byte	0xff
	.zero		1


	//   ....[163]....
        /*0b44*/ 	.word	0x0000c9d0
        /*0b48*/ 	.word	0x00000000
        /*0b4c*/ 	.word	0x000000b0
        /*0b50*/ 	.short	0x010a
        /*0b52*/ 	.byte	0xff
	.zero		1


	//   ....[164]....
        /*0b54*/ 	.word	0x0000ca30
        /*0b58*/ 	.word	0x00000000
        /*0b5c*/ 	.word	0x000000b0
        /*0b60*/ 	.short	0x010a
        /*0b62*/ 	.byte	0xff
	.zero		1


	//   ....[165]....
        /*0b64*/ 	.word	0x0000ca80
        /*0b68*/ 	.word	0x00000003
        /*0b6c*/ 	.word	0x000001b0
        /*0b70*/ 	.short	0x010a
        /*0b72*/ 	.byte	0xff
	.zero		1


	//   ....[166]....
        /*0b74*/ 	.word	0x0000cae0
        /*0b78*/ 	.word	0x00000000
        /*0b7c*/ 	.word	0x00000000
        /*0b80*/ 	.short	0x010a
        /*0b82*/ 	.byte	0xff
	.zero		1


	//   ....[167]....
        /*0b84*/ 	.word	0x0000cb40
        /*0b88*/ 	.word	0x00000000
        /*0b8c*/ 	.word	0x00000000
        /*0b90*/ 	.short	0x010a
        /*0b92*/ 	.byte	0xff
	.zero		1


	//   ....[168]....
        /*0b94*/ 	.word	0x0000cba0
        /*0b98*/ 	.word	0x00000000
        /*0b9c*/ 	.word	0x00000000
        /*0ba0*/ 	.short	0x010a
        /*0ba2*/ 	.byte	0xff
	.zero		1


	//   ....[169]....
        /*0ba4*/ 	.word	0x0000cc00
        /*0ba8*/ 	.word	0x00000000
        /*0bac*/ 	.word	0x00000000
        /*0bb0*/ 	.short	0x010a
        /*0bb2*/ 	.byte	0xff
	.zero		1


	//   ....[170]....
        /*0bb4*/ 	.word	0x0000cc60
        /*0bb8*/ 	.word	0x00000000
        /*0bbc*/ 	.word	0x00000000
        /*0bc0*/ 	.short	0x010a
        /*0bc2*/ 	.byte	0xff
	.zero		1


	//   ....[171]....
        /*0bc4*/ 	.word	0x0000ccc0
        /*0bc8*/ 	.word	0x00000000
        /*0bcc*/ 	.word	0x00000000
        /*0bd0*/ 	.short	0x010a
        /*0bd2*/ 	.byte	0xff
	.zero		1


	//   ....[172]....
        /*0bd4*/ 	.word	0x0000cd20
        /*0bd8*/ 	.word	0x00000000
        /*0bdc*/ 	.word	0x00000000
        /*0be0*/ 	.short	0x010a
        /*0be2*/ 	.byte	0xff
	.zero		1


	//   ....[173]....
        /*0be4*/ 	.word	0x0000cd80
        /*0be8*/ 	.word	0x00000000
        /*0bec*/ 	.word	0x00000000
        /*0bf0*/ 	.short	0x010a
        /*0bf2*/ 	.byte	0xff
	.zero		1


	//   ....[174]....
        /*0bf4*/ 	.word	0x0000cde0
        /*0bf8*/ 	.word	0x00000000
        /*0bfc*/ 	.word	0x00000000
        /*0c00*/ 	.short	0x010a
        /*0c02*/ 	.byte	0xff
	.zero		1


	//   ....[175]....
        /*0c04*/ 	.word	0x0000ce40
        /*0c08*/ 	.word	0x00000000
        /*0c0c*/ 	.word	0x00000000
        /*0c10*/ 	.short	0x010a
        /*0c12*/ 	.byte	0xff
	.zero		1


	//   ....[176]....
        /*0c14*/ 	.word	0x0000cea0
        /*0c18*/ 	.word	0x00000000
        /*0c1c*/ 	.word	0x00000000
        /*0c20*/ 	.short	0x010a
        /*0c22*/ 	.byte	0xff
	.zero		1


	//   ....[177]....
        /*0c24*/ 	.word	0x0000cf00
        /*0c28*/ 	.word	0x00000000
        /*0c2c*/ 	.word	0x00000000
        /*0c30*/ 	.short	0x010a
        /*0c32*/ 	.byte	0xff
	.zero		1


	//   ....[178]....
        /*0c34*/ 	.word	0x0000cf60
        /*0c38*/ 	.word	0x00000000
        /*0c3c*/ 	.word	0x00000000
        /*0c40*/ 	.short	0x010a
        /*0c42*/ 	.byte	0xff
	.zero		1


	//   ....[179]....
        /*0c44*/ 	.word	0x0000cfc0
        /*0c48*/ 	.word	0x00000000
        /*0c4c*/ 	.word	0x00000000
        /*0c50*/ 	.short	0x010a
        /*0c52*/ 	.byte	0xff
	.zero		1


	//   ....[180]....
        /*0c54*/ 	.word	0x0000d020
        /*0c58*/ 	.word	0x00000000
        /*0c5c*/ 	.word	0x00000000
        /*0c60*/ 	.short	0x010a
        /*0c62*/ 	.byte	0xff
	.zero		1


	//   ....[181]....
        /*0c64*/ 	.word	0x0000d080
        /*0c68*/ 	.word	0x00000000
        /*0c6c*/ 	.word	0x00000000
        /*0c70*/ 	.short	0x010a
        /*0c72*/ 	.byte	0xff
	.zero		1


	//   ....[182]....
        /*0c74*/ 	.word	0x0000d0e0
        /*0c78*/ 	.word	0x00000000
        /*0c7c*/ 	.word	0x00000000
        /*0c80*/ 	.short	0x010a
        /*0c82*/ 	.byte	0xff
	.zero		1


	//   ....[183]....
        /*0c84*/ 	.word	0x0000d140
        /*0c88*/ 	.word	0x00000000
        /*0c8c*/ 	.word	0x00000000
        /*0c90*/ 	.short	0x010a
        /*0c92*/ 	.byte	0xff
	.zero		1


	//   ....[184]....
        /*0c94*/ 	.word	0x0000d1a0
        /*0c98*/ 	.word	0x00000000
        /*0c9c*/ 	.word	0x00000000
        /*0ca0*/ 	.short	0x010a
        /*0ca2*/ 	.byte	0xff
	.zero		1


	//   ....[185]....
        /*0ca4*/ 	.word	0x0000d200
        /*0ca8*/ 	.word	0x00000000
        /*0cac*/ 	.word	0x00000000
        /*0cb0*/ 	.short	0x010a
        /*0cb2*/ 	.byte	0xff
	.zero		1


	//   ....[186]....
        /*0cb4*/ 	.word	0x0000d260
        /*0cb8*/ 	.word	0x00000000
        /*0cbc*/ 	.word	0x00000000
        /*0cc0*/ 	.short	0x010a
        /*0cc2*/ 	.byte	0xff
	.zero		1


	//   ....[187]....
        /*0cc4*/ 	.word	0x0000d2b0
        /*0cc8*/ 	.word	0x00000002
        /*0ccc*/ 	.word	0x000001f0
        /*0cd0*/ 	.short	0x010a
        /*0cd2*/ 	.byte	0xff
	.zero		1


	//   ....[188]....
        /*0cd4*/ 	.word	0x0000d310
        /*0cd8*/ 	.word	0x00000002
        /*0cdc*/ 	.word	0x000001c0
        /*0ce0*/ 	.short	0x010a
        /*0ce2*/ 	.byte	0xff
	.zero		1


	//   ....[189]....
        /*0ce4*/ 	.word	0x0000d360
        /*0ce8*/ 	.word	0x00000002
        /*0cec*/ 	.word	0x000001b0
        /*0cf0*/ 	.short	0x010a
        /*0cf2*/ 	.byte	0xff
	.zero		1


	//   ....[190]....
        /*0cf4*/ 	.word	0x0000d3c0
        /*0cf8*/ 	.word	0x00000000
        /*0cfc*/ 	.word	0x000001c0
        /*0d00*/ 	.short	0x010a
        /*0d02*/ 	.byte	0xff
	.zero		1


	//   ....[191]....
        /*0d04*/ 	.word	0x0000d420
        /*0d08*/ 	.word	0x00000000
        /*0d0c*/ 	.word	0x00000008
        /*0d10*/ 	.short	0x010a
        /*0d12*/ 	.byte	0xff
	.zero		1


	//   ....[192]....
        /*0d14*/ 	.word	0x0000d510
        /*0d18*/ 	.word	0x00000000
        /*0d1c*/ 	.word	0x00000008
        /*0d20*/ 	.short	0x010a
        /*0d22*/ 	.byte	0xff
	.zero		1


	//   ....[193]....
        /*0d24*/ 	.word	0x0000d560
        /*0d28*/ 	.word	0x00000000
        /*0d2c*/ 	.word	0x000001b0
        /*0d30*/ 	.short	0x010a
        /*0d32*/ 	.byte	0xff
	.zero		1


	//   ....[194]....
        /*0d34*/ 	.word	0x0000d5c0
        /*0d38*/ 	.word	0x00000000
        /*0d3c*/ 	.word	0x000001e0
        /*0d40*/ 	.short	0x010a
        /*0d42*/ 	.byte	0xff
	.zero		1


	//   ....[195]....
        /*0d44*/ 	.word	0x0000d620
        /*0d48*/ 	.word	0x00000000
        /*0d4c*/ 	.word	0x00000000
        /*0d50*/ 	.short	0x010a
        /*0d52*/ 	.byte	0xff
	.zero		1


	//   ....[196]....
        /*0d54*/ 	.word	0x0000d680
        /*0d58*/ 	.word	0x00000000
        /*0d5c*/ 	.word	0x00000000
        /*0d60*/ 	.short	0x010a
        /*0d62*/ 	.byte	0xff
	.zero		1


	//   ....[197]....
        /*0d64*/ 	.word	0x0000d6e0
        /*0d68*/ 	.word	0x00000000
        /*0d6c*/ 	.word	0x00000210
        /*0d70*/ 	.short	0x010a
        /*0d72*/ 	.byte	0xff
	.zero		1


	//   ....[198]....
        /*0d74*/ 	.word	0x0000d730
        /*0d78*/ 	.word	0x0000000c
        /*0d7c*/ 	.word	0x000001b0
        /*0d80*/ 	.short	0x010a
        /*0d82*/ 	.byte	0xff
	.zero		1


	//   ....[199]....
        /*0d84*/ 	.word	0x0000d790
        /*0d88*/ 	.word	0x00000000
        /*0d8c*/ 	.word	0x000001a8
        /*0d90*/ 	.short	0x010a
        /*0d92*/ 	.byte	0xff
	.zero		1


	//   ....[200]....
        /*0d94*/ 	.word	0x0000d7f0
        /*0d98*/ 	.word	0x00000000
        /*0d9c*/ 	.word	0x00000180
        /*0da0*/ 	.short	0x010a
        /*0da2*/ 	.byte	0xff
	.zero		1


	//   ....[201]....
        /*0da4*/ 	.word	0x0000d850
        /*0da8*/ 	.word	0x00000000
        /*0dac*/ 	.word	0x00000188
        /*0db0*/ 	.short	0x010a
        /*0db2*/ 	.byte	0xff
	.zero		1


	//   ....[202]....
        /*0db4*/ 	.word	0x0000d8b0
        /*0db8*/ 	.word	0x00000000
        /*0dbc*/ 	.word	0x00000190
        /*0dc0*/ 	.short	0x010a
        /*0dc2*/ 	.byte	0xff
	.zero		1


	//   ....[203]....
        /*0dc4*/ 	.word	0x0000d910
        /*0dc8*/ 	.word	0x00000000
        /*0dcc*/ 	.word	0x00000198
        /*0dd0*/ 	.short	0x010a
        /*0dd2*/ 	.byte	0xff
	.zero		1


	//   ....[204]....
        /*0dd4*/ 	.word	0x0000d970
        /*0dd8*/ 	.word	0x00000000
        /*0ddc*/ 	.word	0x00000180
        /*0de0*/ 	.short	0x010a
        /*0de2*/ 	.byte	0xff
	.zero		1


	//   ....[205]....
        /*0de4*/ 	.word	0x0000d9d0
        /*0de8*/ 	.word	0x00000000
        /*0dec*/ 	.word	0x00000188
        /*0df0*/ 	.short	0x010a
        /*0df2*/ 	.byte	0xff
	.zero		1


	//   ....[206]....
        /*0df4*/ 	.word	0x0000da30
        /*0df8*/ 	.word	0x00000000
        /*0dfc*/ 	.word	0x00000190
        /*0e00*/ 	.short	0x010a
        /*0e02*/ 	.byte	0xff
	.zero		1


	//   ....[207]....
        /*0e04*/ 	.word	0x0000da80
        /*0e08*/ 	.word	0x00000003
        /*0e0c*/ 	.word	0x000001b0
        /*0e10*/ 	.short	0x010a
        /*0e12*/ 	.byte	0xff
	.zero		1


	//   ....[208]....
        /*0e14*/ 	.word	0x0000dad0
        /*0e18*/ 	.word	0x00000003
        /*0e1c*/ 	.word	0x00000160
        /*0e20*/ 	.short	0x010a
        /*0e22*/ 	.byte	0xff
	.zero		1


	//   ....[209]....
        /*0e24*/ 	.word	0x0000db20
        /*0e28*/ 	.word	0x000000a5
        /*0e2c*/ 	.word	0x000001d0
        /*0e30*/ 	.short	0x010a
        /*0e32*/ 	.byte	0xff
	.zero		1


	//   ....[210]....
        /*0e34*/ 	.word	0x0000db70
        /*0e38*/ 	.word	0x000000bf
        /*0e3c*/ 	.word	0x00000160
        /*0e40*/ 	.short	0x010a
        /*0e42*/ 	.byte	0xff
	.zero		1


	//   ....[211]....
        /*0e44*/ 	.word	0x0000dbc0
        /*0e48*/ 	.word	0x00000000
        /*0e4c*/ 	.word	0x00000160
        /*0e50*/ 	.short	0x010a
        /*0e52*/ 	.byte	0xff
	.zero		1


	//   ....[212]....
        /*0e54*/ 	.word	0x0000dc10
        /*0e58*/ 	.word	0x00000000
        /*0e5c*/ 	.word	0x00000160
        /*0e60*/ 	.short	0x010a
        /*0e62*/ 	.byte	0xff
	.zero		1


	//----- nvinfo : EIATTR_NUM_MBARRIERS
	.align		4
.L_48:
        /*0e64*/ 	.byte	0x03, 0x38
        /*0e66*/ 	.short	0x0043


	//----- nvinfo : EIATTR_EXIT_INSTR_OFFSETS
	.align		4
        /*0e68*/ 	.byte	0x04, 0x1c
        /*0e6a*/ 	.short	(.L_50 - .L_49)


	//   ....[0]....
.L_49:
        /*0e6c*/ 	.word	0x00003910


	//   ....[1]....
        /*0e70*/ 	.word	0x00003e00


	//   ....[2]....
        /*0e74*/ 	.word	0x00003e60


	//   ....[3]....
        /*0e78*/ 	.word	0x00004f70


	//   ....[4]....
        /*0e7c*/ 	.word	0x000060d0


	//   ....[5]....
        /*0e80*/ 	.word	0x00006110


	//   ....[6]....
        /*0e84*/ 	.word	0x0000c960


	//----- nvinfo : EIATTR_MAX_THREADS
	.align		4
.L_50:
        /*0e88*/ 	.byte	0x04, 0x05
        /*0e8a*/ 	.short	(.L_52 - .L_51)
.L_51:
        /*0e8c*/ 	.word	0x00000100
        /*0e90*/ 	.word	0x00000001
        /*0e94*/ 	.word	0x00000001


	//----- nvinfo : EIATTR_CRS_STACK_SIZE
	.align		4
.L_52:
        /*0e98*/ 	.byte	0x04, 0x1e
        /*0e9a*/ 	.short	(.L_54 - .L_53)
.L_53:
        /*0e9c*/ 	.word	0x00000000


	//----- nvinfo : EIATTR_CBANK_PARAM_SIZE
	.align		4
.L_54:
        /*0ea0*/ 	.byte	0x03, 0x19
        /*0ea2*/ 	.short	0x0800


	//----- nvinfo : EIATTR_PARAM_CBANK
	.align		4
        /*0ea4*/ 	.byte	0x04, 0x0a
        /*0ea6*/ 	.short	(.L_56 - .L_55)
	.align		4
.L_55:
        /*0ea8*/ 	.word	index@(.nv.constant0._ZN7cutlass13device_kernelINS_4gemm6kernel13GemmUniversalIN4cute5tupleIJiiiiEEENS1_10collective13CollectiveMmaINS1_35MainloopSm100TmaUmmaWarpSpecializedILi22ELi2ELi2ENS5_IJNS4_1CILi4EEENSA_ILi2EEENSA_ILi1EEEEEEEENS5_IJNSA_ILi256EEESG_NSA_ILi32EEEEEENS_12float_e5m2_tENS5_IJlSD_lEEESJ_SK_NS4_8TiledMMAINS4_8MMA_AtomIJNS4_10MMA_TraitsINS4_25SM100_MMA_F8F6F4_2x1SM_SSEJSJ_SJ_fSG_SG_NS4_17integral_constantINS4_4UMMA5MajorELSR_0EEESS_NSP_INSQ_7ScaleInELST_0EEESU_EEEEEENS4_6LayoutINS5_IJSD_SD_SD_EEENS5_IJNSA_ILi0EEESZ_SZ_EEEEENS5_IJNS4_10UnderscoreES12_S12_EEEEENS4_28SM100_TMA_2SM_LOAD_MULTICASTENS4_14ComposedLayoutINS4_7SwizzleILi1ELi4ELi3EEENS4_18smem_ptr_flag_bitsILi8EEENSX_INS5_IJNSA_ILi8EEESH_EEENS5_IJSH_SD_EEEEEEEvNS4_8identityES15_S1F_vS1G_EENS_8epilogue10collective18CollectiveEpilogueINS1I_23Sm100TmaWarpSpecializedILi4ELi2ELi64ELb0ELb0EEEJNS5_IJNSA_ILi128EEESG_SH_EEENS5_IJNSX_IS1N_SD_EENSX_INSA_ILi64EEESD_EEEEESJ_SK_SJ_SK_NS1I_6fusion15FusionCallbacksIS1M_NS1T_17LinearCombinationISJ_fSJ_fLNS_15FloatRoundStyleE2EEES1O_S1S_JEEENS4_5SM1004TMEM4LOAD26SM100_TMEM_LOAD_32dp32b64xENS4_13SM90_TMA_LOADENS16_INS17_ILi2ELi4ELi3EEES1A_NSX_INS5_IJS1B_S1Q_EEENS5_IJS1Q_SD_EEEEEEENS4_39AutoVectorizingCopyWithAssumedAlignmentILi128EEENS4_14SM90_TMA_STOREES28_S2A_S2A_EEEvvEEEEvNT_6ParamsE)
        /*0eac*/ 	.short	0x0380
        /*0eae*/ 	.short	0x0800


	//----- nvinfo : EIATTR_SW_WAR
	.align		4
.L_56:
        /*0eb0*/ 	.byte	0x04, 0x36
        /*0eb2*/ 	.short	(.L_58 - .L_57)
.L_57:
        /*0eb4*/ 	.word	0x00000008
.L_58:


//--------------------- .nv.callgraph             --------------------------
	.section	.nv.callgraph,"",@"SHT_CUDA_CALLGRAPH"
	.align	4
	.sectionentsize	8
	.align		4
        /*0000*/ 	.word	0x00000000
	.align		4
        /*0004*/ 	.word	0xffffffff
	.align		4
        /*0008*/ 	.word	index@(_ZN7cutlass13device_kernelINS_4gemm6kernel13GemmUniversalIN4cute5tupleIJiiiiEEENS1_10collective13CollectiveMmaINS1_35MainloopSm100TmaUmmaWarpSpecializedILi22ELi2ELi2ENS5_IJNS4_1CILi4EEENSA_ILi2EEENSA_ILi1EEEEEEEENS5_IJNSA_ILi256EEESG_NSA_ILi32EEEEEENS_12float_e5m2_tENS5_IJlSD_lEEESJ_SK_NS4_8TiledMMAINS4_8MMA_AtomIJNS4_10MMA_TraitsINS4_25SM100_MMA_F8F6F4_2x1SM_SSEJSJ_SJ_fSG_SG_NS4_17integral_constantINS4_4UMMA5MajorELSR_0EEESS_NSP_INSQ_7ScaleInELST_0EEESU_EEEEEENS4_6LayoutINS5_IJSD_SD_SD_EEENS5_IJNSA_ILi0EEESZ_SZ_EEEEENS5_IJNS4_10UnderscoreES12_S12_EEEEENS4_28SM100_TMA_2SM_LOAD_MULTICASTENS4_14ComposedLayoutINS4_7SwizzleILi1ELi4ELi3EEENS4_18smem_ptr_flag_bitsILi8EEENSX_INS5_IJNSA_ILi8EEESH_EEENS5_IJSH_SD_EEEEEEEvNS4_8identityES15_S1F_vS1G_EENS_8epilogue10collective18CollectiveEpilogueINS1I_23Sm100TmaWarpSpecializedILi4ELi2ELi64ELb0ELb0EEEJNS5_IJNSA_ILi128EEESG_SH_EEENS5_IJNSX_IS1N_SD_EENSX_INSA_ILi64EEESD_EEEEESJ_SK_SJ_SK_NS1I_6fusion15FusionCallbacksIS1M_NS1T_17LinearCombinationISJ_fSJ_fLNS_15FloatRoundStyleE2EEES1O_S1S_JEEENS4_5SM1004TMEM4LOAD26SM100_TMEM_LOAD_32dp32b64xENS4_13SM90_TMA_LOADENS16_INS17_ILi2ELi4ELi3EEES1A_NSX_INS5_IJS1B_S1Q_EEENS5_IJS1Q_SD_EEEEEEENS4_39AutoVectorizingCopyWithAssumedAlignmentILi128EEENS4_14SM90_TMA_STOREES28_S2A_S2A_EEEvvEEEEvNT_6ParamsE)
	.align		4
        /*000c*/ 	.word	index@(__assertfail)
	.align		4
        /*0010*/ 	.word	0x00000000
	.align		4
        /*0014*/ 	.word	0xfffffffe
	.align		4
        /*0018*/ 	.word	0x00000000
	.align		4
        /*001c*/ 	.word	0xfffffffd
	.align		4
        /*0020*/ 	.word	0x00000000
	.align		4
        /*0024*/ 	.word	0xfffffffc


//--------------------- .nv.constant4             --------------------------
	.section	.nv.constant4,"a",@progbits
	.align	8
	.align		8
.nv.constant4:
        /*0000*/ 	.dword	__assertfail
	.align		8
        /*0008*/ 	.dword	__unnamed_1
	.align		8
        /*0010*/ 	.dword	__unnamed_2
	.align		8
        /*0018*/ 	.dword	__unnamed_3
	.align		8
        /*0020*/ 	.dword	_ZN40_INTERNAL_a5c9120e_4_k_cu_c3fcc107_177464cuda3std3__45__cpo5beginE
	.align		8
        /*0028*/ 	.dword	_ZN40_INTERNAL_a5c9120e_4_k_cu_c3fcc107_177464cuda3std3__45__cpo3endE
	.align		8
        /*0030*/ 	.dword	_ZN40_INTERNAL_a5c9120e_4_k_cu_c3fcc107_177464cuda3std3__45__cpo6cbeginE
	.align		8
        /*0038*/ 	.dword	_ZN40_INTERNAL_a5c9120e_4_k_cu_c3fcc107_177464cuda3std3__45__cpo4cendE
	.align		8
        /*0040*/ 	.dword	_ZN40_INTERNAL_a5c9120e_4_k_cu_c3fcc107_177464cuda3std3__442_GLOBAL__N__a5c9120e_4_k_cu_c3fcc107_177466ignoreE
	.align		8
        /*0048*/ 	.dword	_ZN40_INTERNAL_a5c9120e_4_k_cu_c3fcc107_177464cuda3std3__419piecewise_constructE
	.align		8
        /*0050*/ 	.dword	_ZN40_INTERNAL_a5c9120e_4_k_cu_c3fcc107_177464cuda3std3__48in_placeE
	.align		8
        /*0058*/ 	.dword	_ZN40_INTERNAL_a5c9120e_4_k_cu_c3fcc107_177464cuda3std6ranges3__45__cpo4swapE
	.align		8
        /*0060*/ 	.dword	_ZN40_INTERNAL_a5c9120e_4_k_cu_c3fcc107_177464cuda3std6ranges3__45__cpo9iter_moveE
	.align		8
        /*0068*/ 	.dword	_ZN40_INTERNAL_a5c9120e_4_k_cu_c3fcc107_177464cute7productE
	.align		8
        /*0070*/ 	.dword	_ZN40_INTERNAL_a5c9120e_4_k_cu_c3fcc107_177464cute1_E
	.align		8
        /*0078*/ 	.dword	$str$25
	.align		8
        /*0080*/ 	.dword	$str$26
	.align		8
        /*0088*/ 	.dword	$str$27
	.align		8
        /*0090*/ 	.dword	$str$28


//--------------------- .text._ZN7cutlass13device_kernelINS_4gemm6kernel13GemmUniversalIN4cute5tupleIJiiiiEEENS1_10collective13CollectiveMmaINS1_35MainloopSm100TmaUmmaWarpSpecializedILi22ELi2ELi2ENS5_IJNS4_1CILi4EEENSA_ILi2EEENSA_ILi1EEEEEEEENS5_IJNSA_ILi256EEESG_NSA_ILi32EEEEEENS_12float_e5m2_tENS5_IJlSD_lEEESJ_SK_NS4_8TiledMMAINS4_8MMA_AtomIJNS4_10MMA_TraitsINS4_25SM100_MMA_F8F6F4_2x1SM_SSEJSJ_SJ_fSG_SG_NS4_17integral_constantINS4_4UMMA5MajorELSR_0EEESS_NSP_INSQ_7ScaleInELST_0EEESU_EEEEEENS4_6LayoutINS5_IJSD_SD_SD_EEENS5_IJNSA_ILi0EEESZ_SZ_EEEEENS5_IJNS4_10UnderscoreES12_S12_EEEEENS4_28SM100_TMA_2SM_LOAD_MULTICASTENS4_14ComposedLayoutINS4_7SwizzleILi1ELi4ELi3EEENS4_18smem_ptr_flag_bitsILi8EEENSX_INS5_IJNSA_ILi8EEESH_EEENS5_IJSH_SD_EEEEEEEvNS4_8identityES15_S1F_vS1G_EENS_8epilogue10collective18CollectiveEpilogueINS1I_23Sm100TmaWarpSpecializedILi4ELi2ELi64ELb0ELb0EEEJNS5_IJNSA_ILi128EEESG_SH_EEENS5_IJNSX_IS1N_SD_EENSX_INSA_ILi64EEESD_EEEEESJ_SK_SJ_SK_NS1I_6fusion15FusionCallbacksIS1M_NS1T_17LinearCombinationISJ_fSJ_fLNS_15FloatRoundStyleE2EEES1O_S1S_JEEENS4_5SM1004TMEM4LOAD26SM100_TMEM_LOAD_32dp32b64xENS4_13SM90_TMA_LOADENS16_INS17_ILi2ELi4ELi3EEES1A_NSX_INS5_IJS1B_S1Q_EEENS5_IJS1Q_SD_EEEEEEENS4_39AutoVectorizingCopyWithAssumedAlignmentILi128EEENS4_14SM90_TMA_STOREES28_S2A_S2A_EEEvvEEEEvNT_6ParamsE --------------------------
	.section	.text._ZN7cutlass13device_kernelINS_4gemm6kernel13GemmUniversalIN4cute5tupleIJiiiiEEENS1_10collective13CollectiveMmaINS1_35MainloopSm100TmaUmmaWarpSpecializedILi22ELi2ELi2ENS5_IJNS4_1CILi4EEENSA_ILi2EEENSA_ILi1EEEEEEEENS5_IJNSA_ILi256EEESG_NSA_ILi32EEEEEENS_12float_e5m2_tENS5_IJlSD_lEEESJ_SK_NS4_8TiledMMAINS4_8MMA_AtomIJNS4_10MMA_TraitsINS4_25SM100_MMA_F8F6F4_2x1SM_SSEJSJ_SJ_fSG_SG_NS4_17integral_constantINS4_4UMMA5MajorELSR_0EEESS_NSP_INSQ_7ScaleInELST_0EEESU_EEEEEENS4_6LayoutINS5_IJSD_SD_SD_EEENS5_IJNSA_ILi0EEESZ_SZ_EEEEENS5_IJNS4_10UnderscoreES12_S12_EEEEENS4_28SM100_TMA_2SM_LOAD_MULTICASTENS4_14ComposedLayoutINS4_7SwizzleILi1ELi4ELi3EEENS4_18smem_ptr_flag_bitsILi8EEENSX_INS5_IJNSA_ILi8EEESH_EEENS5_IJSH_SD_EEEEEEEvNS4_8identityES15_S1F_vS1G_EENS_8epilogue10collective18CollectiveEpilogueINS1I_23Sm100TmaWarpSpecializedILi4ELi2ELi64ELb0ELb0EEEJNS5_IJNSA_ILi128EEESG_SH_EEENS5_IJNSX_IS1N_SD_EENSX_INSA_ILi64EEESD_EEEEESJ_SK_SJ_SK_NS1I_6fusion15FusionCallbacksIS1M_NS1T_17LinearCombinationISJ_fSJ_fLNS_15FloatRoundStyleE2EEES1O_S1S_JEEENS4_5SM1004TMEM4LOAD26SM100_TMEM_LOAD_32dp32b64xENS4_13SM90_TMA_LOADENS16_INS17_ILi2ELi4ELi3EEES1A_NSX_INS5_IJS1B_S1Q_EEENS5_IJS1Q_SD_EEEEEEENS4_39AutoVectorizingCopyWithAssumedAlignmentILi128EEENS4_14SM90_TMA_STOREES28_S2A_S2A_EEEvvEEEEvNT_6ParamsE,"ax",@progbits
	.align	128
.text._ZN7cutlass13device_kernelINS_4gemm6kernel13GemmUniversalIN4cute5tupleIJiiiiEEENS1_10collective13CollectiveMmaINS1_35MainloopSm100TmaUmmaWarpSpecializedILi22ELi2ELi2ENS5_IJNS4_1CILi4EEENSA_ILi2EEENSA_ILi1EEEEEEEENS5_IJNSA_ILi256EEESG_NSA_ILi32EEEEEENS_12float_e5m2_tENS5_IJlSD_lEEESJ_SK_NS4_8TiledMMAINS4_8MMA_AtomIJNS4_10MMA_TraitsINS4_25SM100_MMA_F8F6F4_2x1SM_SSEJSJ_SJ_fSG_SG_NS4_17integral_constantINS4_4UMMA5MajorELSR_0EEESS_NSP_INSQ_7ScaleInELST_0EEESU_EEEEEENS4_6LayoutINS5_IJSD_SD_SD_EEENS5_IJNSA_ILi0EEESZ_SZ_EEEEENS5_IJNS4_10UnderscoreES12_S12_EEEEENS4_28SM100_TMA_2SM_LOAD_MULTICASTENS4_14ComposedLayoutINS4_7SwizzleILi1ELi4ELi3EEENS4_18smem_ptr_flag_bitsILi8EEENSX_INS5_IJNSA_ILi8EEESH_EEENS5_IJSH_SD_EEEEEEEvNS4_8identityES15_S1F_vS1G_EENS_8epilogue10collective18CollectiveEpilogueINS1I_23Sm100TmaWarpSpecializedILi4ELi2ELi64ELb0ELb0EEEJNS5_IJNSA_ILi128EEESG_SH_EEENS5_IJNSX_IS1N_SD_EENSX_INSA_ILi64EEESD_EEEEESJ_SK_SJ_SK_NS1I_6fusion15FusionCallbacksIS1M_NS1T_17LinearCombinationISJ_fSJ_fLNS_15FloatRoundStyleE2EEES1O_S1S_JEEENS4_5SM1004TMEM4LOAD26SM100_TMEM_LOAD_32dp32b64xENS4_13SM90_TMA_LOADENS16_INS17_ILi2ELi4ELi3EEES1A_NSX_INS5_IJS1B_S1Q_EEENS5_IJS1Q_SD_EEEEEEENS4_39AutoVectorizingCopyWithAssumedAlignmentILi128EEENS4_14SM90_TMA_STOREES28_S2A_S2A_EEEvvEEEEvNT_6ParamsE:
        .type           _ZN7cutlass13device_kernelINS_4gemm6kernel13GemmUniversalIN4cute5tupleIJiiiiEEENS1_10collective13CollectiveMmaINS1_35MainloopSm100TmaUmmaWarpSpecializedILi22ELi2ELi2ENS5_IJNS4_1CILi4EEENSA_ILi2EEENSA_ILi1EEEEEEEENS5_IJNSA_ILi256EEESG_NSA_ILi32EEEEEENS_12float_e5m2_tENS5_IJlSD_lEEESJ_SK_NS4_8TiledMMAINS4_8MMA_AtomIJNS4_10MMA_TraitsINS4_25SM100_MMA_F8F6F4_2x1SM_SSEJSJ_SJ_fSG_SG_NS4_17integral_constantINS4_4UMMA5MajorELSR_0EEESS_NSP_INSQ_7ScaleInELST_0EEESU_EEEEEENS4_6LayoutINS5_IJSD_SD_SD_EEENS5_IJNSA_ILi0EEESZ_SZ_EEEEENS5_IJNS4_10UnderscoreES12_S12_EEEEENS4_28SM100_TMA_2SM_LOAD_MULTICASTENS4_14ComposedLayoutINS4_7SwizzleILi1ELi4ELi3EEENS4_18smem_ptr_flag_bitsILi8EEENSX_INS5_IJNSA_ILi8EEESH_EEENS5_IJSH_SD_EEEEEEEvNS4_8identityES15_S1F_vS1G_EENS_8epilogue10collective18CollectiveEpilogueINS1I_23Sm100TmaWarpSpecializedILi4ELi2ELi64ELb0ELb0EEEJNS5_IJNSA_ILi128EEESG_SH_EEENS5_IJNSX_IS1N_SD_EENSX_INSA_ILi64EEESD_EEEEESJ_SK_SJ_SK_NS1I_6fusion15FusionCallbacksIS1M_NS1T_17LinearCombinationISJ_fSJ_fLNS_15FloatRoundStyleE2EEES1O_S1S_JEEENS4_5SM1004TMEM4LOAD26SM100_TMEM_LOAD_32dp32b64xENS4_13SM90_TMA_LOADENS16_INS17_ILi2ELi4ELi3EEES1A_NSX_INS5_IJS1B_S1Q_EEENS5_IJS1Q_SD_EEEEEEENS4_39AutoVectorizingCopyWithAssumedAlignmentILi128EEENS4_14SM90_TMA_STOREES28_S2A_S2A_EEEvvEEEEvNT_6ParamsE,@function
        .size           _ZN7cutlass13device_kernelINS_4gemm6kernel13GemmUniversalIN4cute5tupleIJiiiiEEENS1_10collective13CollectiveMmaINS1_35MainloopSm100TmaUmmaWarpSpecializedILi22ELi2ELi2ENS5_IJNS4_1CILi4EEENSA_ILi2EEENSA_ILi1EEEEEEEENS5_IJNSA_ILi256EEESG_NSA_ILi32EEEEEENS_12float_e5m2_tENS5_IJlSD_lEEESJ_SK_NS4_8TiledMMAINS4_8MMA_AtomIJNS4_10MMA_TraitsINS4_25SM100_MMA_F8F6F4_2x1SM_SSEJSJ_SJ_fSG_SG_NS4_17integral_constantINS4_4UMMA5MajorELSR_0EEESS_NSP_INSQ_7ScaleInELST_0EEESU_EEEEEENS4_6LayoutINS5_IJSD_SD_SD_EEENS5_IJNSA_ILi0EEESZ_SZ_EEEEENS5_IJNS4_10UnderscoreES12_S12_EEEEENS4_28SM100_TMA_2SM_LOAD_MULTICASTENS4_14ComposedLayoutINS4_7SwizzleILi1ELi4ELi3EEENS4_18smem_ptr_flag_bitsILi8EEENSX_INS5_IJNSA_ILi8EEESH_EEENS5_IJSH_SD_EEEEEEEvNS4_8identityES15_S1F_vS1G_EENS_8epilogue10collective18CollectiveEpilogueINS1I_23Sm100TmaWarpSpecializedILi4ELi2ELi64ELb0ELb0EEEJNS5_IJNSA_ILi128EEESG_SH_EEENS5_IJNSX_IS1N_SD_EENSX_INSA_ILi64EEESD_EEEEESJ_SK_SJ_SK_NS1I_6fusion15FusionCallbacksIS1M_NS1T_17LinearCombinationISJ_fSJ_fLNS_15FloatRoundStyleE2EEES1O_S1S_JEEENS4_5SM1004TMEM4LOAD26SM100_TMEM_LOAD_32dp32b64xENS4_13SM90_TMA_LOADENS16_INS17_ILi2ELi4ELi3EEES1A_NSX_INS5_IJS1B_S1Q_EEENS5_IJS1Q_SD_EEEEEEENS4_39AutoVectorizingCopyWithAssumedAlignmentILi128EEENS4_14SM90_TMA_STOREES28_S2A_S2A_EEEvvEEEEvNT_6ParamsE,(.L_x_243 - _ZN7cutlass13device_kernelINS_4gemm6kernel13GemmUniversalIN4cute5tupleIJiiiiEEENS1_10collective13CollectiveMmaINS1_35MainloopSm100TmaUmmaWarpSpecializedILi22ELi2ELi2ENS5_IJNS4_1CILi4EEENSA_ILi2EEENSA_ILi1EEEEEEEENS5_IJNSA_ILi256EEESG_NSA_ILi32EEEEEENS_12float_e5m2_tENS5_IJlSD_lEEESJ_SK_NS4_8TiledMMAINS4_8MMA_AtomIJNS4_10MMA_TraitsINS4_25SM100_MMA_F8F6F4_2x1SM_SSEJSJ_SJ_fSG_SG_NS4_17integral_constantINS4_4UMMA5MajorELSR_0EEESS_NSP_INSQ_7ScaleInELST_0EEESU_EEEEEENS4_6LayoutINS5_IJSD_SD_SD_EEENS5_IJNSA_ILi0EEESZ_SZ_EEEEENS5_IJNS4_10UnderscoreES12_S12_EEEEENS4_28SM100_TMA_2SM_LOAD_MULTICASTENS4_14ComposedLayoutINS4_7SwizzleILi1ELi4ELi3EEENS4_18smem_ptr_flag_bitsILi8EEENSX_INS5_IJNSA_ILi8EEESH_EEENS5_IJSH_SD_EEEEEEEvNS4_8identityES15_S1F_vS1G_EENS_8epilogue10collective18CollectiveEpilogueINS1I_23Sm100TmaWarpSpecializedILi4ELi2ELi64ELb0ELb0EEEJNS5_IJNSA_ILi128EEESG_SH_EEENS5_IJNSX_IS1N_SD_EENSX_INSA_ILi64EEESD_EEEEESJ_SK_SJ_SK_NS1I_6fusion15FusionCallbacksIS1M_NS1T_17LinearCombinationISJ_fSJ_fLNS_15FloatRoundStyleE2EEES1O_S1S_JEEENS4_5SM1004TMEM4LOAD26SM100_TMEM_LOAD_32dp32b64xENS4_13SM90_TMA_LOADENS16_INS17_ILi2ELi4ELi3EEES1A_NSX_INS5_IJS1B_S1Q_EEENS5_IJS1Q_SD_EEEEEEENS4_39AutoVectorizingCopyWithAssumedAlignmentILi128EEENS4_14SM90_TMA_STOREES28_S2A_S2A_EEEvvEEEEvNT_6ParamsE)
        .other          _ZN7cutlass13device_kernelINS_4gemm6kernel13GemmUniversalIN4cute5tupleIJiiiiEEENS1_10collective13CollectiveMmaINS1_35MainloopSm100TmaUmmaWarpSpecializedILi22ELi2ELi2ENS5_IJNS4_1CILi4EEENSA_ILi2EEENSA_ILi1EEEEEEEENS5_IJNSA_ILi256EEESG_NSA_ILi32EEEEEENS_12float_e5m2_tENS5_IJlSD_lEEESJ_SK_NS4_8TiledMMAINS4_8MMA_AtomIJNS4_10MMA_TraitsINS4_25SM100_MMA_F8F6F4_2x1SM_SSEJSJ_SJ_fSG_SG_NS4_17integral_constantINS4_4UMMA5MajorELSR_0EEESS_NSP_INSQ_7ScaleInELST_0EEESU_EEEEEENS4_6LayoutINS5_IJSD_SD_SD_EEENS5_IJNSA_ILi0EEESZ_SZ_EEEEENS5_IJNS4_10UnderscoreES12_S12_EEEEENS4_28SM100_TMA_2SM_LOAD_MULTICASTENS4_14ComposedLayoutINS4_7SwizzleILi1ELi4ELi3EEENS4_18smem_ptr_flag_bitsILi8EEENSX_INS5_IJNSA_ILi8EEESH_EEENS5_IJSH_SD_EEEEEEEvNS4_8identityES15_S1F_vS1G_EENS_8epilogue10collective18CollectiveEpilogueINS1I_23Sm100TmaWarpSpecializedILi4ELi2ELi64ELb0ELb0EEEJNS5_IJNSA_ILi128EEESG_SH_EEENS5_IJNSX_IS1N_SD_EENSX_INSA_ILi64EEESD_EEEEESJ_SK_SJ_SK_NS1I_6fusion15FusionCallbacksIS1M_NS1T_17LinearCombinationISJ_fSJ_fLNS_15FloatRoundStyleE2EEES1O_S1S_JEEENS4_5SM1004TMEM4LOAD26SM100_TMEM_LOAD_32dp32b64xENS4_13SM90_TMA_LOADENS16_INS17_ILi2ELi4ELi3EEES1A_NSX_INS5_IJS1B_S1Q_EEENS5_IJS1Q_SD_EEEEEEENS4_39AutoVectorizingCopyWithAssumedAlignmentILi128EEENS4_14SM90_TMA_STOREES28_S2A_S2A_EEEvvEEEEvNT_6ParamsE,@"STO_CUDA_ENTRY STV_DEFAULT"
_ZN7cutlass13device_kernelINS_4gemm6kernel13GemmUniversalIN4cute5tupleIJiiiiEEENS1_10collective13CollectiveMmaINS1_35MainloopSm100TmaUmmaWarpSpecializedILi22ELi2ELi2ENS5_IJNS4_1CILi4EEENSA_ILi2EEENSA_ILi1EEEEEEEENS5_IJNSA_ILi256EEESG_NSA_ILi32EEEEEENS_12float_e5m2_tENS5_IJlSD_lEEESJ_SK_NS4_8TiledMMAINS4_8MMA_AtomIJNS4_10MMA_TraitsINS4_25SM100_MMA_F8F6F4_2x1SM_SSEJSJ_SJ_fSG_SG_NS4_17integral_constantINS4_4UMMA5MajorELSR_0EEESS_NSP_INSQ_7ScaleInELST_0EEESU_EEEEEENS4_6LayoutINS5_IJSD_SD_SD_EEENS5_IJNSA_ILi0EEESZ_SZ_EEEEENS5_IJNS4_10UnderscoreES12_S12_EEEEENS4_28SM100_TMA_2SM_LOAD_MULTICASTENS4_14ComposedLayoutINS4_7SwizzleILi1ELi4ELi3EEENS4_18smem_ptr_flag_bitsILi8EEENSX_INS5_IJNSA_ILi8EEESH_EEENS5_IJSH_SD_EEEEEEEvNS4_8identityES15_S1F_vS1G_EENS_8epilogue10collective18CollectiveEpilogueINS1I_23Sm100TmaWarpSpecializedILi4ELi2ELi64ELb0ELb0EEEJNS5_IJNSA_ILi128EEESG_SH_EEENS5_IJNSX_IS1N_SD_EENSX_INSA_ILi64EEESD_EEEEESJ_SK_SJ_SK_NS1I_6fusion15FusionCallbacksIS1M_NS1T_17LinearCombinationISJ_fSJ_fLNS_15FloatRoundStyleE2EEES1O_S1S_JEEENS4_5SM1004TMEM4LOAD26SM100_TMEM_LOAD_32dp32b64xENS4_13SM90_TMA_LOADENS16_INS17_ILi2ELi4ELi3EEES1A_NSX_INS5_IJS1B_S1Q_EEENS5_IJS1Q_SD_EEEEEEENS4_39AutoVectorizingCopyWithAssumedAlignmentILi128EEENS4_14SM90_TMA_STOREES28_S2A_S2A_EEEvvEEEEvNT_6ParamsE:
[----:B------:R-:W1:Y:S01]  /*0000*/  LDC R1, c[0x0][0x37c] ;  /* 0x0000df00ff017b82 */ /* 0x000e620000000800 */
[----:B------:R-:W2:Y:S01]  /*0010*/  S2R R174, SR_TID.X ;  /* 0x0000000000ae7919 */ /* 0x000ea20000002100 */
[----:B------:R-:W3:Y:S06]  /*0020*/  LDCU.64 UR8, c[0x0][0x890] ;  /* 0x00011200ff0877ac */ /* 0x000eec0008000a00 */
[----:B------:R-:W4:Y:S01]  /*0030*/  S2UR UR45, SR_CgaCtaId ;  /* 0x00000000002d79c3 */ /* 0x000f220000008800 */
[----:B------:R-:W-:Y:S02]  /*0040*/  PRMT R162, RZ, 0x7610, R162 ;  /* 0x00007610ffa27816 */ /* 0x000fe400000000a2 */
[----:B------:R-:W-:-:S02]  /*0050*/  ELECT P0, URZ, PT ;  /* 0x0000000000ff782f */ /* 0x000fc40003800000 */
[----:B---3--:R-:W-:-:S04]  /*0060*/  ISETP.NE.U32.AND P1, PT, RZ, UR8, PT ;  /* 0x00000008ff007c0c */ /* 0x008fc8000bf25070 */
[----:B------:R-:W-:Y:S01]  /*0070*/  ISETP.NE.AND.EX P2, PT, RZ, UR9, PT, P1 ;  /* 0x00000009ff007c0c */ /* 0x000fe2000bf45310 */
[----:B----4-:R-:W-:Y:S02]  /*0080*/  ULOP3.LUT UR30, UR45, 0x1, URZ, 0xc0, !UPT ;  /* 0x000000012d1e7892 */ /* 0x010fe4000f8ec0ff */
[----:B------:R-:W-:Y:S01]  /*0090*/  ULOP3.LUT UR29, UR45, 0x1, URZ, 0x3c, !UPT ;  /* 0x000000012d1d7892 */ /* 0x000fe2000f8e3cff */
[----:B--2---:R-:W-:-:S05]  /*00a0*/  SHF.R.U32.HI R163, RZ, 0x5, R174 ;  /* 0x00000005ffa37819 */ /* 0x004fca00000116ae */
[----:B------:R-:W2:Y:S02]  /*00b0*/  SHFL.IDX PT, R0, R163, RZ, 0x1f ;  /* 0x00001fffa3007589 */ /* 0x000ea400000e0000 */
[----:B--2---:R-:W-:Y:S02]  /*00c0*/  R2UR UR25, R0 ;  /* 0x00000000001972ca */ /* 0x004fe400000e0000 */
[----:B-1----:R-:W-:Y:S05]  /*00d0*/  @P2 BRA `(.L_x_0) ;  /* 0x0000000000302947 */ /* 0x002fea0003800000 */
[----:B------:R-:W1:Y:S02]  /*00e0*/  LDCU.64 UR4, c[0x0][0x888] ;  /* 0x00011100ff0477ac */ /* 0x000e640008000a00 */
[----:B-1----:R-:W-:-:S04]  /*00f0*/  UISETP.NE.U32.AND UP0, UPT, UR4, URZ, UPT ;  /* 0x000000ff0400728c */ /* 0x002fc8000bf05070 */
[----:B------:R-:W-:-:S09]  /*0100*/  UISETP.NE.AND.EX UP0, UPT, UR5, URZ, UPT, UP0 ;  /* 0x000000ff0500728c */ /* 0x000fd2000bf05300 */
[----:B------:R-:W-:Y:S05]  /*0110*/  BRA.U !UP0, `(.L_x_1) ;  /* 0x0000000108147547 */ /* 0x000fea000b800000 */
[----:B------:R-:W1:Y:S01]  /*0120*/  LDC.64 R2, c[0x0][0x888] ;  /* 0x00022200ff027b82 */ /* 0x000e620000000a00 */
[----:B------:R-:W1:Y:S02]  /*0130*/  LDCU.64 UR4, c[0x0][0x358] ;  /* 0x00006b00ff0477ac */ /* 0x000e640008000a00 */
[----:B-1----:R1:W5:Y:S01]  /*0140*/  LDG.E R73, desc[UR4][R2.64] ;  /* 0x0000000402497981 */ /* 0x002362000c1e1900 */
[----:B------:R-:W-:Y:S01]  /*0150*/  HFMA2 R162, -RZ, RZ, 0, 5.9604644775390625e-08 ;  /* 0x00000001ffa27431 */ /* 0x000fe200000001ff */
[----:B------:R-:W-:Y:S05]  /*0160*/  BRA `(.L_x_0) ;  /* 0x00000000000c7947 */ /* 0x000fea0003800000 */
.L_x_1:
[----:B------:R-:W1:Y:S01]  /*0170*/  LDCU UR4, c[0x0][0x880] ;  /* 0x00011000ff0477ac */ /* 0x000e620008000800 */
[----:B------:R-:W-:Y:S01]  /*0180*/  HFMA2 R162, -RZ, RZ, 0, 5.9604644775390625e-08 ;  /* 0x00000001ffa27431 */ /* 0x000fe200000001ff */
[----:B-1----:R-:W-:-:S07]  /*0190*/  MOV R73, UR4 ;  /* 0x0000000400497c02 */ /* 0x002fce0008000f00 */
.L_x_0:
[----:B------:R-:W2:Y:S02]  /*01a0*/  LDCU.64 UR4, c[0x0][0x8b0] ;  /* 0x00011600ff0477ac */ /* 0x000ea40008000a00 */
[----:B--2---:R-:W-:-:S04]  /*01b0*/  UISETP.NE.U32.AND UP0, UPT, UR4, URZ, UPT ;  /* 0x000000ff0400728c */ /* 0x004fc8000bf05070 */
[----:B------:R-:W-:-:S09]  /*01c0*/  UISETP.NE.AND.EX UP0, UPT, UR5, URZ, UPT, UP0 ;  /* 0x000000ff0500728c */ /* 0x000fd2000bf05300 */
[----:B------:R-:W-:Y:S05]  /*01d0*/  BRA.U UP0, `(.L_x_2) ;  /* 0x0000000100287547 */ /* 0x000fea000b800000 */
[----:B------:R-:W2:Y:S02]  /*01e0*/  LDCU.64 UR4, c[0x0][0x8a8] ;  /* 0x00011500ff0477ac */ /* 0x000ea40008000a00 */
[----:B--2---:R-:W-:-:S04]  /*01f0*/  UISETP.NE.U32.AND UP0, UPT, UR4, URZ, UPT ;  /* 0x000000ff0400728c */ /* 0x004fc8000bf05070 */
[----:B------:R-:W-:-:S09]  /*0200*/  UISETP.NE.AND.EX UP0, UPT, UR5, URZ, UPT, UP0 ;  /* 0x000000ff0500728c */ /* 0x000fd2000bf05300 */
[----:B------:R-:W-:Y:S05]  /*0210*/  BRA.U !UP0, `(.L_x_3) ;  /* 0x0000000108107547 */ /* 0x000fea000b800000 */
[----:B------:R-:W2:Y:S01]  /*0220*/  LDC.64 R70, c[0x0][0x8a8] ;  /* 0x00022a00ff467b82 */ /* 0x000ea20000000a00 */
[----:B------:R-:W2:Y:S02]  /*0230*/  LDCU.64 UR4, c[0x0][0x358] ;  /* 0x00006b00ff0477ac */ /* 0x000ea40008000a00 */
[----:B--2---:R2:W5:Y:S01]  /*0240*/  LDG.E R70, desc[UR4][R70.64] ;  /* 0x0000000446467981 */ /* 0x004562000c1e1900 */
[----:B------:R-:W-:Y:S05]  /*0250*/  BRA `(.L_x_2) ;  /* 0x0000000000087947 */ /* 0x000fea0003800000 */
.L_x_3:
[----:B------:R-:W2:Y:S02]  /*0260*/  LDCU UR4, c[0x0][0x8a0] ;  /* 0x00011400ff0477ac */ /* 0x000ea40008000800 */
[----:B--2---:R-:W-:Y:S02]  /*0270*/  MOV R70, UR4 ;  /* 0x0000000400467c02 */ /* 0x004fe40008000f00 */
.L_x_2:
[----:B------:R-:W-:Y:S01]  /*0280*/  IMAD.U32 R0, RZ, RZ, UR25 ;  /* 0x00000019ff007e24 */ /* 0x000fe2000f8e00ff */
[----:B------:R-:W-:Y:S04]  /*0290*/  BSSY.RECONVERGENT B0, `(.L_x_4) ;  /* 0x000000c000007945 */ /* 0x000fe80003800200 */
[C---:B------:R-:W-:Y:S02]  /*02a0*/  ISETP.NE.OR P3, PT, R0.reuse, 0x1, !P0 ;  /* 0x000000010000780c */ /* 0x040fe40004765670 */
[----:B------:R-:W-:-:S11]  /*02b0*/  ISETP.NE.OR P2, PT, R0, 0x3, !P0 ;  /* 0x000000030000780c */ /* 0x000fd60004745670 */
[----:B------:R-:W-:Y:S05]  /*02c0*/  @P3 BRA `(.L_x_5) ;  /* 0x0000000000203947 */ /* 0x000fea0003800000 */
[----:B------:R-:W3:Y:S02]  /*02d0*/  LDCU.64 UR4, c[0x0][0x348] ;  /* 0x00006900ff0477ac */ /* 0x000ee40008000a00 */
[----:B---3--:R-:W-:Y:S02]  /*02e0*/  UIADD3 UR6, UP1, UPT, UR4, 0x80, URZ ;  /* 0x0000008004067890 */ /* 0x008fe4000ff3e0ff */
[----:B------:R-:W-:Y:S02]  /*02f0*/  UIADD3 UR4, UP0, UPT, UR4, 0x180, URZ ;  /* 0x0000018004047890 */ /* 0x000fe4000ff1e0ff */
[----:B------:R-:W-:Y:S02]  /*0300*/  UIADD3.X UR7, UPT, UPT, URZ, UR5, URZ, UP1, !UPT ;  /* 0x00000005ff077290 */ /* 0x000fe40008ffe4ff */
[----:B------:R-:W-:-:S07]  /*0310*/  UIADD3.X UR5, UPT, UPT, URZ, UR5, URZ, UP0, !UPT ;  /* 0x00000005ff057290 */ /* 0x000fce00087fe4ff */
[----:B------:R3:W-:Y:S02]  /*0320*/  UTMACCTL.PF [UR6] ;  /* 0x00000000060079b9 */ /* 0x0007e40008040000 */
[----:B------:R3:W-:Y:S02]  /*0330*/  UTMACCTL.PF [UR4] ;  /* 0x00000000040079b9 */ /* 0x0007e40008040000 */
[----:B---3--:R-:W-:Y:S01]  /*0340*/  NOP ;  /* 0x0000000000007918 */ /* 0x008fe20000000000 */
.L_x_5:
[----:B------:R-:W-:Y:S05]  /*0350*/  BSYNC.RECONVERGENT B0 ;  /* 0x0000000000007941 */ /* 0x000fea0003800200 */
.L_x_4:
[----:B------:R-:W-:Y:S04]  /*0360*/  BSSY.RECONVERGENT B0, `(.L_x_6) ;  /* 0x000000a000007945 */ /* 0x000fe80003800200 */
        /* <DEDUP_REMOVED lines=9> */
.L_x_7:
[----:B------:R-:W-:Y:S05]  /*0400*/  BSYNC.RECONVERGENT B0 ;  /* 0x0000000000007941 */ /* 0x000fea0003800200 */
.L_x_6:
[----:B------:R-:W3:Y:S01]  /*0410*/  LDCU.64 UR4, c[0x0][0x888] ;  /* 0x00011100ff0477ac */ /* 0x000ee20008000a00 */
[----:B------:R-:W-:Y:S01]  /*0420*/  ISETP.NE.AND.EX P1, PT, RZ, UR9, PT, P1 ;  /* 0x00000009ff007c0c */ /* 0x000fe2000bf25310 */
[----:B------:R-:W-:Y:S01]  /*0430*/  UPLOP3.LUT UP5, UPT, UPT, UPT, UPT, 0x80, 0x8 ;  /* 0x000000000008789c */ /* 0x000fe20003faf070 */
[----:B---3--:R-:W-:-:S04]  /*0440*/  ISETP.NE.U32.AND P2, PT, RZ, UR4, PT ;  /* 0x00000004ff007c0c */ /* 0x008fc8000bf45070 */
[----:B------:R-:W-:-:S13]  /*0450*/  ISETP.NE.AND.EX P2, PT, RZ, UR5, PT, P2 ;  /* 0x00000005ff007c0c */ /* 0x000fda000bf45320 */
[----:B------:R-:W-:Y:S05]  /*0460*/  @P2 BRA P1, `(.L_x_8) ;  /* 0x0000000000282947 */ /* 0x000fea0000800000 */
[----:B------:R-:W-:Y:S01]  /*0470*/  UISETP.NE.U32.AND UP0, UPT, UR8, URZ, UPT ;  /* 0x000000ff0800728c */ /* 0x000fe2000bf05070 */
[----:B-----5:R-:W-:Y:S01]  /*0480*/  FSETP.NEU.AND P1, PT, R73, RZ, PT ;  /* 0x000000ff4900720b */ /* 0x020fe20003f2d000 */
[----:B------:R-:W-:Y:S02]  /*0490*/  UISETP.NE.U32.AND UP2, UPT, UR4, URZ, UPT ;  /* 0x000000ff0400728c */ /* 0x000fe4000bf45070 */
[----:B------:R-:W-:Y:S02]  /*04a0*/  UISETP.NE.AND.EX UP1, UPT, UR9, URZ, UPT, UP0 ;  /* 0x000000ff0900728c */ /* 0x000fe4000bf25300 */
[----:B------:R-:W-:-:S04]  /*04b0*/  UISETP.NE.AND.EX UP0, UPT, UR5, URZ, UPT, UP2 ;  /* 0x000000ff0500728c */ /* 0x000fc8000bf05320 */
[----:B------:R-:W-:-:S04]  /*04c0*/  USEL UR4, URZ, 0xffffffff, UP0 ;  /* 0xffffffffff047887 */ /* 0x000fc80008000000 */
[----:B------:R-:W-:Y:S01]  /*04d0*/  VOTEU.ANY UP0, P1 ;  /* 0x0000000000ff7886 */ /* 0x000fe20000800100 */
[----:B------:R-:W-:-:S04]  /*04e0*/  @!UP1 USEL UR4, URZ, 0xffffffff, UP0 ;  /* 0xffffffffff049887 */ /* 0x000fc80008000000 */
[----:B------:R-:W-:-:S04]  /*04f0*/  ULOP3.LUT UR4, UR4, 0x1, URZ, 0xc0, !UPT ;  /* 0x0000000104047892 */ /* 0x000fc8000f8ec0ff */
[----:B------:R-:W-:-:S11]  /*0500*/  UISETP.NE.U32.AND UP5, UPT, UR4, 0x1, UPT ;  /* 0x000000010400788c */ /* 0x000fd6000bfa5070 */
.L_x_8:
[----:B------:R-:W3:Y:S01]  /*0510*/  SHFL.IDX PT, R0, R163, RZ, 0x1f ;  /* 0x00001fffa3007589 */ /* 0x000ee200000e0000 */
[----:B------:R-:W-:-:S04]  /*0520*/  UISETP.NE.AND UP0, UPT, UR25, 0x2, UPT ;  /* 0x000000021900788c */ /* 0x000fc8000bf05270 */
[----:B------:R-:W-:Y:S02]  /*0530*/  UISETP.EQ.AND UP1, UPT, UR30, URZ, !UP0 ;  /* 0x000000ff1e00728c */ /* 0x000fe4000c722270 */
[----:B------:R-:W-:-:S04]  /*0540*/  USEL UR44, URZ, 0x1, UP0 ;  /* 0x00000001ff2c7887 */ /* 0x000fc80008000000 */
[----:B------:R-:W-:Y:S02]  /*0550*/  PLOP3.LUT P3, PT, P0, PT, UP1, 0x80, 0x8 ;  /* 0x000000000008781c */ /* 0x000fe4000076f018 */
[----:B---3--:R-:W-:-:S13]  /*0560*/  ISETP.NE.AND P1, PT, R0, RZ, PT ;  /* 0x000000ff0000720c */ /* 0x008fda0003f25270 */
[----:B------:R-:W-:Y:S05]  /*0570*/  @P1 BRA `(.L_x_9) ;  /* 0x0000000000f01947 */ /* 0x000fea0003800000 */
[----:B------:R-:W-:Y:S01]  /*0580*/  ELECT P1, URZ, PT ;  /* 0x0000000000ff782f */ /* 0x000fe20003820000 */
[----:B------:R-:W-:-:S12]  /*0590*/  BSSY.RECONVERGENT B0, `(.L_x_9) ;  /* 0x000003a000007945 */ /* 0x000fd80003800200 */
[----:B------:R-:W-:Y:S05]  /*05a0*/  @!P1 BRA `(.L_x_10) ;  /* 0x0000000000e09947 */ /* 0x000fea0003800000 */
[----:B------:R-:W-:Y:S01]  /*05b0*/  UMOV UR4, 0x400 ;  /* 0x0000040000047882 */ /* 0x000fe20000000000 */
[----:B------:R-:W-:Y:S01]  /*05c0*/  UMOV UR8, 0x1 ;  /* 0x0000000100087882 */ /* 0x000fe20000000000 */
[----:B------:R-:W-:Y:S01]  /*05d0*/  UMOV UR6, 0x3 ;  /* 0x0000000300067882 */ /* 0x000fe20000000000 */
[----:B------:R-:W-:Y:S02]  /*05e0*/  ULEA UR4, UR45, UR4, 0x18 ;  /* 0x000000042d047291 */ /* 0x000fe4000f8ec0ff */
[----:B------:R-:W-:-:S04]  /*05f0*/  UIADD3 UR8, UPT, UPT, -UR8, 0x100000, URZ ;  /* 0x0010000008087890 */ /* 0x000fc8000fffe1ff */
[----:B------:R-:W-:Y:S02]  /*0600*/  USHF.L.U32 UR9, UR8, 0xb, URZ ;  /* 0x0000000b08097899 */ /* 0x000fe400080006ff */
[----:B------:R-:W-:Y:S02]  /*0610*/  USHF.L.U32 UR8, UR8, 0x1, URZ ;  /* 0x0000000108087899 */ /* 0x000fe400080006ff */
[----:B------:R-:W-:-:S04]  /*0620*/  UIADD3 UR6, UPT, UPT, -UR6, 0x100000, URZ ;  /* 0x0010000006067890 */ /* 0x000fc8000fffe1ff */
[----:B------:R-:W-:Y:S02]  /*0630*/  USHF.L.U32 UR7, UR6, 0xb, URZ ;  /* 0x0000000b06077899 */ /* 0x000fe400080006ff */
[----:B------:R-:W-:Y:S01]  /*0640*/  USHF.L.U32 UR6, UR6, 0x1, URZ ;  /* 0x0000000106067899 */ /* 0x000fe200080006ff */
[----:B------:R-:W3:Y:S03]  /*0650*/  FENCE.VIEW.ASYNC.S ;  /* 0x00000000000073c6 */ /* 0x000ee60000000000 */
[----:B---3--:R3:W4:Y:S08]  /*0660*/  SYNCS.EXCH.64 URZ, [UR4], UR8 ;  /* 0x0000000804ff75b2 */ /* 0x0087300008000100 */
[----:B------:R3:W1:Y:S01]  /*0670*/  SYNCS.EXCH.64 URZ, [UR4+0xb0], UR6 ;  /* 0x0000b00604ff75b2 */ /* 0x0006620008000100 */
        /* <DEDUP_REMOVED lines=41> */
[----:B------:R3:W1:Y:S02]  /*0910*/  SYNCS.EXCH.64 URZ, [UR4+0x158], UR6 ;  /* 0x0001580604ff75b2 */ /* 0x0006640008000100 */
[----:B---34-:R-:W-:Y:S01]  /*0920*/  NOP ;  /* 0x0000000000007918 */ /* 0x018fe20000000000 */
.L_x_10:
[----:B------:R-:W-:Y:S05]  /*0930*/  BSYNC.RECONVERGENT B0 ;  /* 0x0000000000007941 */ /* 0x000fea0003800200 */
.L_x_9:
[----:B------:R-:W3:Y:S01]  /*0940*/  SHFL.IDX PT, R0, R163, RZ, 0x1f ;  /* 0x00001fffa3007589 */ /* 0x000ee200000e0000 */
[----:B------:R-:W-:Y:S01]  /*0950*/  NOP ;  /* 0x0000000000007918 */ /* 0x000fe20000000000 */
[----:B---3--:R-:W-:-:S13]  /*0960*/  ISETP.NE.AND P1, PT, R0, 0x1, PT ;  /* 0x000000010000780c */ /* 0x008fda0003f25270 */
[----:B------:R-:W-:Y:S05]  /*0970*/  @P1 BRA `(.L_x_11) ;  /* 0x0000000000541947 */ /* 0x000fea0003800000 */
        /* <DEDUP_REMOVED lines=10> */
[----:B------:R-:W-:Y:S01]  /*0a20*/  ELECT P1, URZ, PT ;  /* 0x0000000000ff782f */ /* 0x000fe20003820000 */
[----:B------:R-:W3:Y:S02]  /*0a30*/  FENCE.VIEW.ASYNC.S ;  /* 0x00000000000073c6 */ /* 0x000ee40000000000 */
[----:B---3--:R3:W4:Y:S08]  /*0a40*/  SYNCS.EXCH.64 URZ, [UR4+0x160], UR8 ;  /* 0x0001600804ff75b2 */ /* 0x0087300008000100 */
[----:B------:R3:W1:Y:S01]  /*0a50*/  SYNCS.EXCH.64 URZ, [UR4+0x180], UR6 ;  /* 0x0001800604ff75b2 */ /* 0x0006620008000100 */
[----:B------:R3:W1:Y:S01]  /*0a60*/  SYNCS.EXCH.64 URZ, [UR4+0x168], UR8 ;  /* 0x0001680804ff75b2 */ /* 0x0006620008000100 */
[----:B------:R3:W1:Y:S01]  /*0a70*/  SYNCS.EXCH.64 URZ, [UR4+0x188], UR6 ;  /* 0x0001880604ff75b2 */ /* 0x0006620008000100 */
[----:B------:R3:W1:Y:S01]  /*0a80*/  SYNCS.EXCH.64 URZ, [UR4+0x170], UR8 ;  /* 0x0001700804ff75b2 */ /* 0x0006620008000100 */
[----:B------:R3:W1:Y:S01]  /*0a90*/  SYNCS.EXCH.64 URZ, [UR4+0x190], UR6 ;  /* 0x0001900604ff75b2 */ /* 0x0006620008000100 */
[----:B------:R3:W1:Y:S01]  /*0aa0*/  SYNCS.EXCH.64 URZ, [UR4+0x178], UR8 ;  /* 0x0001780804ff75b2 */ /* 0x0006620008000100 */
[----:B------:R3:W1:Y:S01]  /*0ab0*/  SYNCS.EXCH.64 URZ, [UR4+0x198], UR6 ;  /* 0x0001980604ff75b2 */ /* 0x0006620008000100 */
[----:B------:R-:W-:Y:S01]  /*0ac0*/  NOP ;  /* 0x0000000000007918 */ /* 0x000fe20000000000 */
.L_x_11:
[----:B------:R-:W2:Y:S01]  /*0ad0*/  SHFL.IDX PT, R0, R163, RZ, 0x1f ;  /* 0x00001fffa3007589 */ /* 0x000ea200000e0000 */
[----:B------:R-:W-:Y:S01]  /*0ae0*/  NOP ;  /* 0x0000000000007918 */ /* 0x000fe20000000000 */
[----:B--2---:R-:W-:-:S13]  /*0af0*/  ISETP.NE.AND P1, PT, R0, 0x3, PT ;  /* 0x000000030000780c */ /* 0x004fda0003f25270 */
[----:B------:R-:W-:Y:S05]  /*0b00*/  @P1 BRA `(.L_x_12) ;  /* 0x00000000002c1947 */ /* 0x000fea0003800000 */
[----:B---3--:R-:W-:Y:S01]  /*0b10*/  UMOV UR6, 0x400 ;  /* 0x0000040000067882 */ /* 0x008fe20000000000 */
[----:B------:R-:W-:Y:S01]  /*0b20*/  UMOV UR4, 0x20 ;  /* 0x0000002000047882 */ /* 0x000fe20000000000 */
[----:B------:R-:W-:Y:S02]  /*0b30*/  ULEA UR6, UR45, UR6, 0x18 ;  /* 0x000000062d067291 */ /* 0x000fe4000f8ec0ff */
[----:B------:R-:W-:-:S04]  /*0b40*/  UIADD3 UR4, UPT, UPT, -UR4, 0x100000, URZ ;  /* 0x0010000004047890 */ /* 0x000fc8000fffe1ff */
[----:B------:R-:W-:Y:S02]  /*0b50*/  USHF.L.U32 UR5, UR4, 0xb, URZ ;  /* 0x0000000b04057899 */ /* 0x000fe400080006ff */
[----:B------:R-:W-:Y:S01]  /*0b60*/  USHF.L.U32 UR4, UR4, 0x1, URZ ;  /* 0x0000000104047899 */ /* 0x000fe200080006ff */
[----:B------:R-:W-:Y:S01]  /*0b70*/  ELECT P1, URZ, PT ;  /* 0x0000000000ff782f */ /* 0x000fe20003820000 */
[----:B------:R-:W2:Y:S10]  /*0b80*/  FENCE.VIEW.ASYNC.S ;  /* 0x00000000000073c6 */ /* 0x000eb40000000000 */
[----:B--2---:R2:W3:Y:S01]  /*0b90*/  SYNCS.EXCH.64 URZ, [UR6+0x1a0], UR4 ;  /* 0x0001a00406ff75b2 */ /* 0x0044e20008000100 */
[----:B------:R2:W1:Y:S01]  /*0ba0*/  SYNCS.EXCH.64 URZ, [UR6+0x1a8], UR4 ;  /* 0x0001a80406ff75b2 */ /* 0x0004620008000100 */
[----:B------:R-:W-:Y:S01]  /*0bb0*/  NOP ;  /* 0x0000000000007918 */ /* 0x000fe20000000000 */
.L_x_12:
[----:B------:R-:W4:Y:S01]  /*0bc0*/  SHFL.IDX PT, R0, R163, RZ, 0x1f ;  /* 0x00001fffa3007589 */ /* 0x000f2200000e0000 */
[----:B------:R-:W-:Y:S01]  /*0bd0*/  NOP ;  /* 0x0000000000007918 */ /* 0x000fe20000000000 */
[----:B----4-:R-:W-:-:S13]  /*0be0*/  ISETP.NE.AND P1, PT, R0, 0x4, PT ;  /* 0x000000040000780c */ /* 0x010fda0003f25270 */
[----:B------:R-:W-:Y:S05]  /*0bf0*/  @P1 BRA `(.L_x_13) ;  /* 0x0000000000481947 */ /* 0x000fea0003800000 */
[----:B--23--:R-:W-:Y:S01]  /*0c00*/  UMOV UR4, 0x720 ;  /* 0x0000072000047882 */ /* 0x00cfe20000000000 */
[----:B------:R-:W-:Y:S01]  /*0c10*/  UMOV UR6, 0x400 ;  /* 0x0000040000067882 */ /* 0x000fe20000000000 */
[----:B------:R-:W-:Y:S01]  /*0c20*/  USEL UR4, UR4, 0x620, UP5 ;  /* 0x0000062004047887 */ /* 0x000fe2000a800000 */
        /* <DEDUP_REMOVED lines=9> */
[----:B------:R-:W2:Y:S02]  /*0cc0*/  FENCE.VIEW.ASYNC.S ;  /* 0x00000000000073c6 */ /* 0x000ea40000000000 */
[----:B--2---:R4:W2:Y:S08]  /*0cd0*/  SYNCS.EXCH.64 URZ, [UR6+0x1b0], UR8 ;  /* 0x0001b00806ff75b2 */ /* 0x0048b00008000100 */
[----:B------:R4:W3:Y:S01]  /*0ce0*/  SYNCS.EXCH.64 URZ, [UR6+0x1c0], UR4 ;  /* 0x0001c00406ff75b2 */ /* 0x0008e20008000100 */
[----:B------:R4:W1:Y:S01]  /*0cf0*/  SYNCS.EXCH.64 URZ, [UR6+0x1b8], UR8 ;  /* 0x0001b80806ff75b2 */ /* 0x0008620008000100 */
[----:B------:R4:W1:Y:S02]  /*0d00*/  SYNCS.EXCH.64 URZ, [UR6+0x1c8], UR4 ;  /* 0x0001c80406ff75b2 */ /* 0x0008640008000100 */
[----:B----4-:R-:W-:Y:S01]  /*0d10*/  NOP ;  /* 0x0000000000007918 */ /* 0x010fe20000000000 */
.L_x_13:
[----:B------:R-:W4:Y:S01]  /*0d20*/  SHFL.IDX PT, R0, R163, RZ, 0x1f ;  /* 0x00001fffa3007589 */ /* 0x000f2200000e0000 */
[----:B------:R-:W-:Y:S01]  /*0d30*/  NOP ;  /* 0x0000000000007918 */ /* 0x000fe20000000000 */
[----:B----4-:R-:W-:-:S13]  /*0d40*/  ISETP.NE.AND P1, PT, R0, 0x5, PT ;  /* 0x000000050000780c */ /* 0x010fda0003f25270 */
[----:B------:R-:W-:Y:S05]  /*0d50*/  @P1 BRA `(.L_x_14) ;  /* 0x0000000000441947 */ /* 0x000fea0003800000 */
[----:B--23--:R-:W-:Y:S01]  /*0d60*/  UMOV UR4, 0x400 ;  /* 0x0000040000047882 */ /* 0x00cfe20000000000 */
        /* <DEDUP_REMOVED lines=16> */
.L_x_14:
[----:B------:R-:W4:Y:S01]  /*0e70*/  SHFL.IDX PT, R0, R163, RZ, 0x1f ;  /* 0x00001fffa3007589 */ /* 0x000f2200000e0000 */
[----:B------:R-:W-:Y:S01]  /*0e80*/  ISETP.NE.OR P0, PT, RZ, UR25, !P0 ;  /* 0x00000019ff007c0c */ /* 0x000fe2000c705670 */
[----:B------:R-:W-:Y:S01]  /*0e90*/  NOP ;  /* 0x0000000000007918 */ /* 0x000fe20000000000 */
[----:B----4-:R-:W-:-:S13]  /*0ea0*/  ISETP.NE.AND P1, PT, R0, 0x3, PT ;  /* 0x000000030000780c */ /* 0x010fda0003f25270 */
[----:B------:R-:W-:Y:S05]  /*0eb0*/  @P1 BRA `(.L_x_15) ;  /* 0x0000000000341947 */ /* 0x000fea0003800000 */
[----:B--23--:R-:W-:Y:S01]  /*0ec0*/  UMOV UR4, 0x400 ;  /* 0x0000040000047882 */ /* 0x00cfe20000000000 */
[----:B------:R-:W-:Y:S01]  /*0ed0*/  UMOV UR6, 0x20 ;  /* 0x0000002000067882 */ /* 0x000fe20000000000 */
[----:B------:R-:W-:Y:S02]  /*0ee0*/  ULEA UR4, UR45, UR4, 0x18 ;  /* 0x000000042d047291 */ /* 0x000fe4000f8ec0ff */
[----:B------:R-:W-:-:S04]  /*0ef0*/  UIADD3 UR6, UPT, UPT, -UR6, 0x100000, URZ ;  /* 0x0010000006067890 */ /* 0x000fc8000fffe1ff */
[----:B------:R-:W-:Y:S02]  /*0f00*/  USHF.L.U32 UR7, UR6, 0xb, URZ ;  /* 0x0000000b06077899 */ /* 0x000fe400080006ff */
[----:B------:R-:W-:Y:S01]  /*0f10*/  USHF.L.U32 UR6, UR6, 0x1, URZ ;  /* 0x0000000106067899 */ /* 0x000fe200080006ff */
[----:B------:R-:W-:Y:S01]  /*0f20*/  ELECT P1, URZ, PT ;  /* 0x0000000000ff782f */ /* 0x000fe20003820000 */
[----:B------:R-:W2:Y:S10]  /*0f30*/  FENCE.VIEW.ASYNC.S ;  /* 0x00000000000073c6 */ /* 0x000eb40000000000 */
[----:B--2---:R4:W2:Y:S01]  /*0f40*/  SYNCS.EXCH.64 URZ, [UR4+0x1f0], UR6 ;  /* 0x0001f00604ff75b2 */ /* 0x0048a20008000100 */
[----:B------:R4:W3:Y:S01]  /*0f50*/  SYNCS.EXCH.64 URZ, [UR4+0x200], UR6 ;  /* 0x0002000604ff75b2 */ /* 0x0008e20008000100 */
[----:B------:R4:W1:Y:S01]  /*0f60*/  SYNCS.EXCH.64 URZ, [UR4+0x1f8], UR6 ;  /* 0x0001f80604ff75b2 */ /* 0x0008620008000100 */
[----:B------:R4:W1:Y:S02]  /*0f70*/  SYNCS.EXCH.64 URZ, [UR4+0x208], UR6 ;  /* 0x0002080604ff75b2 */ /* 0x0008640008000100 */
[----:B----4-:R-:W-:Y:S01]  /*0f80*/  NOP ;  /* 0x0000000000007918 */ /* 0x010fe20000000000 */
.L_x_15:
[----:B------:R-:W-:Y:S01]  /*0f90*/  VOTEU.ALL UP0, P0 ;  /* 0x0000000000ff7886 */ /* 0x000fe20000000000 */
[----:B--23--:R-:W-:Y:S01]  /*0fa0*/  UMOV UR4, 0x20 ;  /* 0x0000002000047882 */ /* 0x00cfe20000000000 */
[----:B------:R-:W2:Y:S01]  /*0fb0*/  LDCU UR34, c[0x0][0x36c] ;  /* 0x00006d80ff2277ac */ /* 0x000ea20008000800 */
[----:B------:R-:W-:Y:S01]  /*0fc0*/  NOP ;  /* 0x0000000000007918 */ /* 0x000fe20000000000 */
[----:B------:R-:W-:Y:S01]  /*0fd0*/  LOP3.LUT R0, R174, 0x1f, RZ, 0xc0, !PT ;  /* 0x0000001fae007812 */ /* 0x000fe200078ec0ff */
[----:B------:R-:W-:Y:S01]  /*0fe0*/  @!UP0 UMOV UR6, 0x400 ;  /* 0x0000040000068882 */ /* 0x000fe20000000000 */
[----:B------:R-:W-:-:S04]  /*0ff0*/  @!UP0 UIADD3 UR4, UPT, UPT, -UR4, 0x100000, URZ ;  /* 0x0010000004048890 */ /* 0x000fc8000fffe1ff */
[----:B------:R-:W-:Y:S02]  /*1000*/  @!UP0 USHF.L.U32 UR5, UR4, 0xb, URZ ;  /* 0x0000000b04058899 */ /* 0x000fe400080006ff */
[----:B------:R-:W-:Y:S02]  /*1010*/  @!UP0 USHF.L.U32 UR4, UR4, 0x1, URZ ;  /* 0x0000000104048899 */ /* 0x000fe400080006ff */
[----:B------:R-:W-:Y:S01]  /*1020*/  @!UP0 ULEA UR6, UR45, UR6, 0x18 ;  /* 0x000000062d068291 */ /* 0x000fe2000f8ec0ff */
[----:B------:R-:W-:Y:S01]  /*1030*/  VOTEU.ALL UP0, P0 ;  /* 0x0000000000ff7886 */ /* 0x000fe20000000000 */
[----:B------:R-:W-:Y:S02]  /*1040*/  UISETP.NE.AND UP6, UPT, UR25, URZ, UPT ;  /* 0x000000ff1900728c */ /* 0x000fe4000bfc5270 */
[----:B--2---:R-:W-:Y:S01]  /*1050*/  UISETP.EQ.U32.AND UP1, UPT, UR34, 0x1, UPT ;  /* 0x000000012200788c */ /* 0x004fe2000bf22070 */
[----:B------:R-:W2:Y:S07]  /*1060*/  FENCE.VIEW.ASYNC.S ;  /* 0x00000000000073c6 */ /* 0x000eae0000000000 */
[----:B--2---:R2:W3:Y:S01]  /*1070*/  @!UP0 SYNCS.EXCH.64 URZ, [UR6+0x210], UR4 ;  /* 0x0002100406ff85b2 */ /* 0x0044e20008000100 */
[----:B------:R-:W-:Y:S05]  /*1080*/  BRA.U !UP1, `(.L_x_16) ;  /* 0x0000000109087547 */ /* 0x000fea000b800000 */
[----:B-1-3--:R-:W-:Y:S01]  /*1090*/  UCGABAR_ARV ;  /* 0x00000000000079c7 */ /* 0x00afe20008000000 */
[----:B------:R-:W-:Y:S05]  /*10a0*/  BRA `(.L_x_17) ;  /* 0x0000000000047947 */ /* 0x000fea0003800000 */
.L_x_16:
[----:B-1-3--:R-:W-:Y:S01]  /*10b0*/  NOP ;  /* 0x0000000000007918 */ /* 0x00afe20000000000 */
.L_x_17:
[----:B------:R-:W1:Y:S01]  /*10c0*/  S2UR UR20, SR_CTAID.Y ;  /* 0x00000000001479c3 */ /* 0x000e620000002600 */
[----:B------:R-:W-:-:S05]  /*10d0*/  CS2R.32 R164, SR_CgaSize ;  /* 0x0000000000a47805 */ /* 0x000fca0000008a00 */
[----:B------:R-:W-:-:S05]  /*10e0*/  IMAD R164, R164, -0xa0, RZ ;  /* 0xffffff60a4a47824 */ /* 0x000fca00078e02ff */
[----:B--2---:R-:W-:-:S14]  /*10f0*/  R2UR UR4, R164 ;  /* 0x00000000a40472ca */ /* 0x004fdc00000e0000 */
[----:B------:R-:W2:Y:S01]  /*1100*/  LDCU UR4, c[0x0][UR4+0x2b4] ;  /* 0x00005680040477ac */ /* 0x000ea20008000800 */
[----:B------:R-:W-:-:S05]  /*1110*/  CS2R.32 R164, SR_CgaSize ;  /* 0x0000000000a47805 */ /* 0x000fca0000008a00 */
[----:B------:R-:W-:-:S05]  /*1120*/  IMAD R164, R164, -0xa0, RZ ;  /* 0xffffff60a4a47824 */ /* 0x000fca00078e02ff */
[----:B------:R-:W-:-:S14]  /*1130*/  R2UR UR5, R164 ;  /* 0x00000000a40572ca */ /* 0x000fdc00000e0000 */
[----:B------:R-:W3:Y:S01]  /*1140*/  LDCU UR5, c[0x0][UR5+0x2b0] ;  /* 0x00005600050577ac */ /* 0x000ee20008000800 */
[----:B------:R-:W4:Y:S01]  /*1150*/  S2UR UR32, SR_CTAID.X ;  /* 0x00000000002079c3 */ /* 0x000f220000002500 */
[----:B------:R-:W-:-:S05]  /*1160*/  CS2R.32 R164, SR_CgaSize ;  /* 0x0000000000a47805 */ /* 0x000fca0000008a00 */
[----:B------:R-:W-:-:S05]  /*1170*/  IMAD R164, R164, -0xa0, RZ ;  /* 0xffffff60a4a47824 */ /* 0x000fca00078e02ff */
[----:B------:R-:W-:-:S14]  /*1180*/  R2UR UR8, R164 ;  /* 0x00000000a40872ca */ /* 0x000fdc00000e0000 */
[----:B------:R-:W3:Y:S01]  /*1190*/  LDCU UR8, c[0x0][UR8+0x2a4] ;  /* 0x00005480080877ac */ /* 0x000ee20008000800 */
[----:B------:R-:W-:-:S05]  /*11a0*/  CS2R.32 R164, SR_CgaSize ;  /* 0x0000000000a47805 */ /* 0x000fca0000008a00 */
[----:B------:R-:W-:-:S05]  /*11b0*/  IMAD R164, R164, -0xa0, RZ ;  /* 0xffffff60a4a47824 */ /* 0x000fca00078e02ff */
[----:B------:R-:W-:-:S14]  /*11c0*/  R2UR UR61, R164 ;  /* 0x00000000a43d72ca */ /* 0x000fdc00000e0000 */
[----:B------:R-:W3:Y:S01]  /*11d0*/  LDCU UR61, c[0x0][UR61+0x2a0] ;  /* 0x000054003d3d77ac */ /* 0x000ee20008000800 */
[----:B------:R-:W-:Y:S02]  /*11e0*/  USHF.R.U32.HI UR12, URZ, 0x1, UR45 ;  /* 0x00000001ff0c7899 */ /* 0x000fe4000801162d */
[----:B------:R-:W-:Y:S02]  /*11f0*/  USHF.R.U32.HI UR11, URZ, 0x2, UR45 ;  /* 0x00000002ff0b7899 */ /* 0x000fe4000801162d */
[----:B------:R-:W-:Y:S02]  /*1200*/  USHF.L.U32 UR27, UR45, 0x9, URZ ;  /* 0x000000092d1b7899 */ /* 0x000fe400080006ff */
[----:B------:R-:W-:Y:S01]  /*1210*/  USHF.L.U32 UR26, UR45, 0xa, URZ ;  /* 0x0000000a2d1a7899 */ /* 0x000fe200080006ff */
[----:B-1----:R-:W-:Y:S01]  /*1220*/  I2FP.F32.U32 R2, UR20 ;  /* 0x0000001400027c45 */ /* 0x002fe20008201000 */
[----:B------:R-:W1:Y:S04]  /*1230*/  LDCU UR28, c[0x0][0xb24] ;  /* 0x00016480ff1c77ac */ /* 0x000e680008000800 */
[----:B--2---:R-:W-:Y:S01]  /*1240*/  FMUL R2, R2, UR4 ;  /* 0x0000000402027c20 */ /* 0x004fe20008400000 */
[----:B------:R-:W-:Y:S01]  /*1250*/  ULOP3.LUT UR4, UR30, 0x4, UR45, 0xf8, !UPT ;  /* 0x000000041e047892 */ /* 0x000fe2000f8ef82d */
[----:B----4-:R-:W-:Y:S01]  /*1260*/  I2FP.F32.U32 R3, UR32 ;  /* 0x0000002000037c45 */ /* 0x010fe20008201000 */
[----:B------:R-:W2:Y:S03]  /*1270*/  LDCU UR42, c[0x0][0xb24] ;  /* 0x00016480ff2a77ac */ /* 0x000ea60008000800 */
[----:B------:R-:W4:Y:S01]  /*1280*/  F2I.U32.TRUNC.NTZ R2, R2 ;  /* 0x0000000200027305 */ /* 0x000f22000020f000 */
[----:B---3--:R-:W-:Y:S01]  /*1290*/  FMUL R3, R3, UR5 ;  /* 0x0000000503037c20 */ /* 0x008fe20008400000 */
[----:B------:R-:W-:-:S02]  /*12a0*/  UISETP.GT.U32.AND UP0, UPT, UR4, 0xffff, UPT ;  /* 0x0000ffff0400788c */ /* 0x000fc4000bf04070 */
[----:B------:R-:W-:Y:S02]  /*12b0*/  ULOP3.LUT UR5, UR45, 0x3, URZ, 0xc0, !UPT ;  /* 0x000000032d057892 */ /* 0x000fe4000f8ec0ff */
[----:B------:R-:W-:Y:S02]  /*12c0*/  USEL UR21, UR4, 0xffff, !UP0 ;  /* 0x0000ffff04157887 */ /* 0x000fe4000c000000 */
[----:B------:R-:W3:Y:S01]  /*12d0*/  F2I.U32.TRUNC.NTZ R3, R3 ;  /* 0x0000000300037305 */ /* 0x000ee2000020f000 */
[----:B------:R-:W-:Y:S01]  /*12e0*/  UISETP.GT.U32.AND UP1, UPT, UR5, 0xffff, UPT ;  /* 0x0000ffff0500788c */ /* 0x000fe2000bf24070 */
[----:B------:R-:W1:Y:S01]  /*12f0*/  LDCU UR33, c[0x0][0xb30] ;  /* 0x00016600ff2177ac */ /* 0x000e620008000800 */
[----:B----4-:R-:W-:Y:S02]  /*1300*/  R2UR UR7, R2 ;  /* 0x00000000020772ca */ /* 0x010fe400000e0000 */
[----:B------:R-:W-:Y:S01]  /*1310*/  USEL UR24, UR5, 0xffff, !UP1 ;  /* 0x0000ffff05187887 */ /* 0x000fe2000c800000 */
[----:B------:R-:W-:Y:S01]  /*1320*/  PRMT R2, RZ, 0x7610, R2 ;  /* 0x00007610ff027816 */ /* 0x000fe20000000002 */
[----:B------:R-:W-:Y:S01]  /*1330*/  UMOV UR13, 0x11 ;  /* 0x00000011000d7882 */ /* 0x000fe20000000000 */
[----:B------:R-:W-:Y:S01]  /*1340*/  UMOV UR14, 0x5 ;  /* 0x00000005000e7882 */ /* 0x000fe20000000000 */
[----:B---3--:R-:W-:-:S02]  /*1350*/  R2UR UR6, R3 ;  /* 0x00000000030672ca */ /* 0x008fc400000e0000 */
[----:B------:R-:W-:-:S05]  /*1360*/  PRMT R3, RZ, 0x7610, R3 ;  /* 0x00007610ff037816 */ /* 0x000fca0000000003 */
[----:B------:R-:W-:-:S04]  /*1370*/  UIADD3 UR4, UPT, UPT, -UR7, URZ, URZ ;  /* 0x000000ff07047290 */ /* 0x000fc8000fffe1ff */
[----:B------:R-:W-:Y:S02]  /*1380*/  UIMAD UR4, UR8, UR4, UR20 ;  /* 0x00000004080472a4 */ /* 0x000fe4000f8e0214 */
[----:B------:R-:W-:-:S04]  /*1390*/  UIADD3 UR5, UPT, UPT, -UR6, URZ, URZ ;  /* 0x000000ff06057290 */ /* 0x000fc8000fffe1ff */
[----:B------:R-:W-:Y:S01]  /*13a0*/  IMAD.U32 R164, RZ, RZ, UR4 ;  /* 0x00000004ffa47e24 */ /* 0x000fe2000f8e00ff */
[----:B------:R-:W-:Y:S01]  /*13b0*/  UIMAD UR61, UR61, UR5, UR32 ;  /* 0x000000053d3d72a4 */ /* 0x000fe2000f8e0220 */
[----:B-12---:R-:W-:Y:S11]  /*13c0*/  BRA.U UP6, `(.L_x_18) ;  /* 0x0000000106687547 */ /* 0x006ff6000b800000 */
[----:B------:R-:W-:Y:S01]  /*13d0*/  R2UR UR15, R164 ;  /* 0x00000000a40f72ca */ /* 0x000fe200000e0000 */
[----:B------:R-:W-:Y:S02]  /*13e0*/  ULOP3.LUT UR4, UR61, 0x2, URZ, 0x3c, !UPT ;  /* 0x000000023d047892 */ /* 0x000fe4000f8e3cff */
[----:B------:R-:W-:-:S10]  /*13f0*/  ULOP3.LUT UR10, UR61, 0xfffffffe, URZ, 0xc0, !UPT ;  /* 0xfffffffe3d0a7892 */ /* 0x000fd4000f8ec0ff */
[----:B------:R-:W-:Y:S02]  /*1400*/  UISETP.NE.AND UP0, UPT, UR15, URZ, UPT ;  /* 0x000000ff0f00728c */ /* 0x000fe4000bf05270 */
[----:B------:R-:W-:Y:S02]  /*1410*/  UISETP.NE.AND UP2, UPT, UR15, 0x1, UPT ;  /* 0x000000010f00788c */ /* 0x000fe4000bf45270 */
[----:B------:R-:W-:Y:S02]  /*1420*/  UISETP.GT.U32.AND UP4, UPT, UR61, 0x1, UP0 ;  /* 0x000000013d00788c */ /* 0x000fe40008784070 */
[----:B------:R-:W-:Y:S02]  /*1430*/  UISETP.GT.U32.AND UP3, UPT, UR61, 0x1, UP2 ;  /* 0x000000013d00788c */ /* 0x000fe40009764070 */
[----:B------:R-:W-:Y:S02]  /*1440*/  UISETP.GT.U32.AND UP1, UPT, UR4, 0x1, UP0 ;  /* 0x000000010400788c */ /* 0x000fe40008724070 */
[----:B------:R-:W-:-:S02]  /*1450*/  UISETP.GT.U32.AND UP0, UPT, UR4, 0x1, UP2 ;  /* 0x000000010400788c */ /* 0x000fc40009704070 */
[----:B------:R-:W-:Y:S02]  /*1460*/  USEL UR6, URZ, 0x1, UP4 ;  /* 0x00000001ff067887 */ /* 0x000fe4000a000000 */
[----:B------:R-:W-:Y:S02]  /*1470*/  USEL UR5, URZ, 0x10, UP3 ;  /* 0x00000010ff057887 */ /* 0x000fe40009800000 */
[----:B------:R-:W-:Y:S02]  /*1480*/  USEL UR4, URZ, 0x2, UP4 ;  /* 0x00000002ff047887 */ /* 0x000fe4000a000000 */
[----:B------:R-:W-:Y:S02]  /*1490*/  USEL UR9, URZ, 0x20, UP3 ;  /* 0x00000020ff097887 */ /* 0x000fe40009800000 */
[----:B------:R-:W-:Y:S02]  /*14a0*/  USEL UR8, URZ, 0x4, UP1 ;  /* 0x00000004ff087887 */ /* 0x000fe40008800000 */
[----:B------:R-:W-:-:S02]  /*14b0*/  UIADD3 UR4, UPT, UPT, UR4, UR5, UR6 ;  /* 0x0000000504047290 */ /* 0x000fc4000fffe006 */
[----:B------:R-:W-:Y:S02]  /*14c0*/  USEL UR6, URZ, 0x8, UP1 ;  /* 0x00000008ff067887 */ /* 0x000fe40008800000 */
[----:B------:R-:W-:Y:S02]  /*14d0*/  USEL UR7, URZ, 0x40, UP0 ;  /* 0x00000040ff077887 */ /* 0x000fe40008000000 */
[----:B------:R-:W-:Y:S02]  /*14e0*/  UIADD3 UR5, UPT, UPT, UR8, UR9, UR4 ;  /* 0x0000000908057290 */ /* 0x000fe4000fffe004 */
[----:B------:R-:W-:Y:S02]  /*14f0*/  ULEA UR4, UR15, UR10, 0x2 ;  /* 0x0000000a0f047291 */ /* 0x000fe4000f8e10ff */
[----:B------:R-:W-:Y:S02]  /*1500*/  USEL UR8, URZ, 0x80, UP0 ;  /* 0x00000080ff087887 */ /* 0x000fe40008000000 */
[----:B------:R-:W-:-:S03]  /*1510*/  UIADD3 UR5, UPT, UPT, UR6, UR7, UR5 ;  /* 0x0000000706057290 */ /* 0x000fc6000fffe005 */
[----:B------:R-:W-:Y:S01]  /*1520*/  UMOV UR6, 0x3 ;  /* 0x0000000300067882 */ /* 0x000fe20000000000 */
[----:B------:R-:W-:Y:S02]  /*1530*/  UIADD3 UR5, UPT, UPT, UR5, UR8, URZ ;  /* 0x0000000805057290 */ /* 0x000fe4000fffe0ff */
[----:B------:R-:W-:-:S04]  /*1540*/  USHF.L.U32 UR4, UR6, UR4, URZ ;  /* 0x0000000406047299 */ /* 0x000fc800080006ff */
[----:B------:R-:W-:Y:S02]  /*1550*/  MOV R3, UR5 ;  /* 0x0000000500037c02 */ /* 0x000fe40008000f00 */
[----:B------:R-:W-:-:S07]  /*1560*/  IMAD.U32 R2, RZ, RZ, UR4 ;  /* 0x00000004ff027e24 */ /* 0x000fce000f8e00ff */
.L_x_18:
[----:B------:R-:W1:Y:S01]  /*1570*/  S2UR UR36, SR_CTAID.Z ;  /* 0x00000000002479c3 */ /* 0x000e620000002700 */
[----:B------:R-:W-:Y:S02]  /*1580*/  UISETP.GE.AND UP0, UPT, UR28, 0x1, UPT ;  /* 0x000000011c00788c */ /* 0x000fe4000bf06270 */
[----:B------:R-:W-:Y:S02]  /*1590*/  ULOP3.LUT UR24, UR24, 0xffff, URZ, 0xc0, !UPT ;  /* 0x0000ffff18187892 */ /* 0x000fe4000f8ec0ff */
[----:B------:R-:W-:Y:S02]  /*15a0*/  ULOP3.LUT UR21, UR21, 0xffff, URZ, 0xc0, !UPT ;  /* 0x0000ffff15157892 */ /* 0x000fe4000f8ec0ff */
[----:B------:R-:W-:Y:S02]  /*15b0*/  UISETP.NE.AND UP3, UPT, UR25, 0x2, UPT ;  /* 0x000000021900788c */ /* 0x000fe4000bf65270 */
[----:B------:R-:W-:Y:S02]  /*15c0*/  ULOP3.LUT UR48, UR12, 0x1, URZ, 0xc0, !UPT ;  /* 0x000000010c307892 */ /* 0x000fe4000f8ec0ff */
[----:B------:R-:W-:-:S02]  /*15d0*/  ULOP3.LUT UR46, UR11, 0x1, URZ, 0xc0, !UPT ;  /* 0x000000010b2e7892 */ /* 0x000fc4000f8ec0ff */
[----:B------:R-:W-:Y:S02]  /*15e0*/  ULOP3.LUT UR27, UR27, 0x800, URZ, 0xc0, !UPT ;  /* 0x000008001b1b7892 */ /* 0x000fe4000f8ec0ff */
[----:B------:R-:W-:Y:S02]  /*15f0*/  ULOP3.LUT UR26, UR26, 0x800, URZ, 0xc0, !UPT ;  /* 0x000008001a1a7892 */ /* 0x000fe4000f8ec0ff */
[----:B------:R-:W-:Y:S02]  /*1600*/  USHF.L.U32 UR24, UR13, UR24, URZ ;  /* 0x000000180d187299 */ /* 0x000fe400080006ff */
[----:B------:R-:W-:Y:S01]  /*1610*/  USHF.L.U32 UR21, UR14, UR21, URZ ;  /* 0x000000150e157299 */ /* 0x000fe200080006ff */
[----:B------:R-:W-:Y:S01]  /*1620*/  UMOV UR16, UR32 ;  /* 0x0000002000107c82 */ /* 0x000fe20008000000 */
[----:B------:R-:W-:Y:S10]  /*1630*/  BRA.U !UP0, `(.L_x_19) ;  /* 0x0000000108d47547 */ /* 0x000ff4000b800000 */
[----:B------:R-:W2:Y:S01]  /*1640*/  LDCU.128 UR12, c[0x0][0xb10] ;  /* 0x00016200ff0c77ac */ /* 0x000ea20008000c00 */
[----:B------:R-:W3:Y:S01]  /*1650*/  LDCU UR6, c[0x0][0x370] ;  /* 0x00006e00ff0677ac */ /* 0x000ee20008000800 */
[----:B------:R-:W4:Y:S01]  /*1660*/  LDCU UR5, c[0x0][0x374] ;  /* 0x00006e80ff0577ac */ /* 0x000f220008000800 */
[----:B------:R-:W1:Y:S01]  /*1670*/  LDCU UR31, c[0x0][0xb0c] ;  /* 0x00016180ff1f77ac */ /* 0x000e620008000800 */
[----:B------:R-:W1:Y:S01]  /*1680*/  LDCU UR4, c[0x0][0xb20] ;  /* 0x00016400ff0477ac */ /* 0x000e620008000800 */
[----:B------:R-:W1:Y:S01]  /*1690*/  LDCU.64 UR8, c[0x0][0xb28] ;  /* 0x00016500ff0877ac */ /* 0x000e620008000a00 */
[----:B--2---:R-:W-:Y:S02]  /*16a0*/  UISETP.NE.AND UP0, UPT, UR14, 0x1, UPT ;  /* 0x000000010e00788c */ /* 0x004fe4000bf05270 */
[----:B----4-:R-:W-:Y:S02]  /*16b0*/  UIMAD.WIDE.U32 UR10, UR5, UR15, URZ ;  /* 0x0000000f050a72a5 */ /* 0x010fe4000f8e00ff */
[----:B---3--:R-:W-:-:S02]  /*16c0*/  UIMAD.WIDE.U32 UR18, UR6, UR12, URZ ;  /* 0x0000000c061272a5 */ /* 0x008fc4000f8e00ff */
[----:B-1----:R-:W-:Y:S02]  /*16d0*/  UISETP.NE.AND UP1, UPT, UR31, 0x1, UPT ;  /* 0x000000011f00788c */ /* 0x002fe4000bf25270 */
[----:B------:R-:W-:Y:S01]  /*16e0*/  UISETP.NE.AND UP2, UPT, UR28, 0x1, UPT ;  /* 0x000000011c00788c */ /* 0x000fe2000bf45270 */
[----:B------:R-:W-:Y:S02]  /*16f0*/  UMOV UR10, UR11 ;  /* 0x0000000b000a7c82 */ /* 0x000fe40008000000 */
[----:B------:R-:W-:Y:S01]  /*1700*/  UMOV UR18, UR19 ;  /* 0x0000001300127c82 */ /* 0x000fe20008000000 */
[----:B------:R-:W-:Y:S02]  /*1710*/  @UP0 USHF.R.U32.HI UR5, URZ, UR4, UR10 ;  /* 0x00000004ff050299 */ /* 0x000fe4000801160a */
[----:B------:R-:W-:Y:S02]  /*1720*/  UIMAD.WIDE.U32 UR22, UR20, UR15, URZ ;  /* 0x0000000f141672a5 */ /* 0x000fe4000f8e00ff */
[----:B------:R-:W-:-:S02]  /*1730*/  UIMAD.WIDE.U32 UR10, UR5, UR8, URZ ;  /* 0x00000008050a72a5 */ /* 0x000fc4000f8e00ff */
[----:B------:R-:W-:Y:S02]  /*1740*/  @UP1 USHF.R.U32.HI UR6, URZ, UR13, UR18 ;  /* 0x0000000dff061299 */ /* 0x000fe40008011612 */
[----:B------:R-:W-:Y:S02]  /*1750*/  UIMAD.WIDE.U32 UR16, UR32, UR12, URZ ;  /* 0x0000000c201072a5 */ /* 0x000fe4000f8e00ff */
[----:B------:R-:W-:Y:S01]  /*1760*/  UIMAD.WIDE.U32 UR18, UR6, UR8, URZ ;  /* 0x00000008061272a5 */ /* 0x000fe2000f8e00ff */
[----:B------:R-:W-:Y:S01]  /*1770*/  UMOV UR22, UR23 ;  /* 0x0000001700167c82 */ /* 0x000fe20008000000 */
[----:B------:R-:W-:Y:S01]  /*1780*/  UMOV UR10, UR11 ;  /* 0x0000000b000a7c82 */ /* 0x000fe20008000000 */
[----:B------:R-:W-:Y:S02]  /*1790*/  USHF.R.U32.HI UR22, URZ, UR4, UR22 ;  /* 0x00000004ff167299 */ /* 0x000fe40008011616 */
[----:B------:R-:W-:Y:S02]  /*17a0*/  @UP2 USHF.R.U32.HI UR5, URZ, UR9, UR10 ;  /* 0x00000009ff052299 */ /* 0x000fe4000801160a */
[----:B------:R-:W-:Y:S01]  /*17b0*/  UMOV UR7, UR19 ;  /* 0x0000001300077c82 */ /* 0x000fe20008000000 */
[----:B------:R-:W-:Y:S01]  /*17c0*/  UMOV UR16, UR17 ;  /* 0x0000001100107c82 */ /* 0x000fe20008000000 */
[----:B------:R-:W-:-:S02]  /*17d0*/  @UP2 USHF.R.U32.HI UR6, URZ, UR9, UR7 ;  /* 0x00000009ff062299 */ /* 0x000fc40008011607 */
[----:B------:R-:W-:Y:S02]  /*17e0*/  USHF.R.U32.HI UR16, URZ, UR13, UR16 ;  /* 0x0000000dff107299 */ /* 0x000fe40008011610 */
[----:B------:R-:W-:Y:S02]  /*17f0*/  USEL UR4, UR20, UR22, !UP0 ;  /* 0x0000001614047287 */ /* 0x000fe4000c000000 */
[----:B------:R-:W-:Y:S02]  /*1800*/  UIMAD UR7, UR5, UR28, URZ ;  /* 0x0000001c050772a4 */ /* 0x000fe4000f8e02ff */
[----:B------:R-:W-:Y:S02]  /*1810*/  USEL UR5, UR32, UR16, !UP1 ;  /* 0x0000001020057287 */ /* 0x000fe4000c800000 */
[----:B------:R-:W-:Y:S02]  /*1820*/  UIMAD UR12, UR6, UR28, URZ ;  /* 0x0000001c060c72a4 */ /* 0x000fe4000f8e02ff */
[----:B------:R-:W-:-:S02]  /*1830*/  UISETP.GE.AND UP0, UPT, UR4, UR7, UPT ;  /* 0x000000070400728c */ /* 0x000fc4000bf06270 */
[----:B------:R-:W-:Y:S02]  /*1840*/  UIMAD.WIDE.U32 UR10, UR4, UR8, URZ ;  /* 0x00000008040a72a5 */ /* 0x000fe4000f8e00ff */
[----:B------:R-:W-:Y:S02]  /*1850*/  UISETP.GE.OR UP0, UPT, UR5, UR12, UP0 ;  /* 0x0000000c0500728c */ /* 0x000fe40008706670 */
[----:B------:R-:W-:Y:S02]  /*1860*/  UIMAD.WIDE.U32 UR12, UR5, UR8, URZ ;  /* 0x00000008050c72a5 */ /* 0x000fe4000f8e00ff */
[----:B------:R-:W-:Y:S01]  /*1870*/  UIADD3 UR10, UPT, UPT, -UR4, URZ, URZ ;  /* 0x000000ff040a7290 */ /* 0x000fe2000fffe1ff */
[----:B------:R-:W-:Y:S01]  /*1880*/  UMOV UR8, UR11 ;  /* 0x0000000b00087c82 */ /* 0x000fe20008000000 */
[----:B------:R-:W-:Y:S02]  /*1890*/  UIADD3 UR16, UPT, UPT, -UR5, URZ, URZ ;  /* 0x000000ff05107290 */ /* 0x000fe4000fffe1ff */
[----:B------:R-:W-:-:S03]  /*18a0*/  USHF.R.U32.HI UR8, URZ, UR9, UR8 ;  /* 0x00000009ff087299 */ /* 0x000fc60008011608 */
[----:B------:R-:W-:Y:S01]  /*18b0*/  @!UP0 UMOV UR7, UR13 ;  /* 0x0000000d00078c82 */ /* 0x000fe20008000000 */
[----:B------:R-:W-:Y:S02]  /*18c0*/  UIMAD UR20, UR14, UR10, UR20 ;  /* 0x0000000a0e1472a4 */ /* 0x000fe4000f8e0214 */
[----:B------:R-:W-:Y:S02]  /*18d0*/  USEL UR8, UR4, UR8, !UP2 ;  /* 0x0000000804087287 */ /* 0x000fe4000d000000 */
[----:B------:R-:W-:Y:S02]  /*18e0*/  @!UP0 USHF.R.U32.HI UR7, URZ, UR9, UR7 ;  /* 0x00000009ff078299 */ /* 0x000fe40008011607 */
[----:B------:R-:W-:Y:S02]  /*18f0*/  UIADD3 UR9, UPT, UPT, -UR8, URZ, URZ ;  /* 0x000000ff08097290 */ /* 0x000fe4000fffe1ff */
[----:B------:R-:W-:Y:S02]  /*1900*/  @!UP0 USEL UR7, UR5, UR7, !UP2 ;  /* 0x0000000705078287 */ /* 0x000fe4000d000000 */
[----:B------:R-:W-:-:S02]  /*1910*/  UIMAD UR9, UR28, UR9, UR4 ;  /* 0x000000091c0972a4 */ /* 0x000fc4000f8e0204 */
[----:B------:R-:W-:Y:S02]  /*1920*/  @!UP0 UIADD3 UR8, UPT, UPT, UR8, -UR7, URZ ;  /* 0x8000000708088290 */ /* 0x000fe4000fffe0ff */
[----:B------:R-:W-:Y:S02]  /*1930*/  @!UP0 UIMAD UR6, UR9, UR6, UR7 ;  /* 0x00000006090682a4 */ /* 0x000fe4000f8e0207 */
[----:B------:R-:W-:Y:S02]  /*1940*/  @!UP0 UIMAD UR4, UR8, UR28, UR5 ;  /* 0x0000001c080482a4 */ /* 0x000fe4000f8e0205 */
[----:B------:R-:W-:Y:S02]  /*1950*/  UIMAD UR16, UR31, UR16, UR32 ;  /* 0x000000101f1072a4 */ /* 0x000fe4000f8e0220 */
[----:B------:R-:W-:Y:S01]  /*1960*/  UIMAD UR20, UR4, UR14, UR20 ;  /* 0x0000000e041472a4 */ /* 0x000fe2000f8e0214 */
[----:B------:R-:W-:Y:S02]  /*1970*/  @!UP0 UMOV UR5, UR6 ;  /* 0x0000000600058c82 */ /* 0x000fe40008000000 */
[----:B------:R-:W-:-:S12]  /*1980*/  UIMAD UR16, UR5, UR31, UR16 ;  /* 0x0000001f051072a4 */ /* 0x000fd8000f8e0210 */
.L_x_19:
[----:B------:R-:W-:-:S09]  /*1990*/  UISETP.NE.AND UP0, UPT, UR33, 0x1, UPT ;  /* 0x000000012100788c */ /* 0x000fd2000bf05270 */
[----:B------:R-:W-:Y:S05]  /*19a0*/  BRA.U UP0, `(.L_x_20) ;  /* 0x0000000100447547 */ /* 0x000fea000b800000 */
[----:B------:R-:W2:Y:S01]  /*19b0*/  LDCU.128 UR8, c[0x0][0xb10] ;  /* 0x00016200ff0877ac */ /* 0x000ea20008000c00 */
[----:B------:R-:W3:Y:S01]  /*19c0*/  LDCU UR12, c[0x0][0xb0c] ;  /* 0x00016180ff0c77ac */ /* 0x000ee20008000800 */
[----:B------:R-:W4:Y:S01]  /*19d0*/  LDCU UR13, c[0x0][0xb20] ;  /* 0x00016400ff0d77ac */ /* 0x000f220008000800 */
[----:B--2---:R-:W-:Y:S02]  /*19e0*/  UIMAD.WIDE.U32 UR6, UR16, UR8, URZ ;  /* 0x00000008100672a5 */ /* 0x004fe4000f8e00ff */
[----:B------:R-:W-:Y:S02]  /*19f0*/  UIMAD.WIDE.U32 UR4, UR20, UR11, URZ ;  /* 0x0000000b140472a5 */ /* 0x000fe4000f8e00ff */
[----:B---3--:R-:W-:Y:S02]  /*1a00*/  UISETP.NE.AND UP1, UPT, UR12, 0x1, UPT ;  /* 0x000000010c00788c */ /* 0x008fe4000bf25270 */
[----:B------:R-:W-:Y:S01]  /*1a10*/  UISETP.NE.AND UP0, UPT, UR10, 0x1, UPT ;  /* 0x000000010a00788c */ /* 0x000fe2000bf05270 */
[----:B------:R-:W-:-:S02]  /*1a20*/  UMOV UR6, UR7 ;  /* 0x0000000700067c82 */ /* 0x000fc40008000000 */
[----:B------:R-:W-:Y:S01]  /*1a30*/  UMOV UR4, UR5 ;  /* 0x0000000500047c82 */ /* 0x000fe20008000000 */
[----:B------:R-:W-:Y:S02]  /*1a40*/  USHF.R.U32.HI UR9, URZ, UR9, UR6 ;  /* 0x00000009ff097299 */ /* 0x000fe40008011606 */
[----:B----4-:R-:W-:Y:S02]  /*1a50*/  USHF.R.U32.HI UR4, URZ, UR13, UR4 ;  /* 0x0000000dff047299 */ /* 0x010fe40008011604 */
[----:B------:R-:W-:Y:S02]  /*1a60*/  USEL UR5, UR16, UR9, !UP1 ;  /* 0x0000000910057287 */ /* 0x000fe4000c800000 */
[----:B------:R-:W-:-:S04]  /*1a70*/  USEL UR4, UR20, UR4, !UP0 ;  /* 0x0000000414047287 */ /* 0x000fc8000c000000 */
[----:B------:R-:W-:Y:S02]  /*1a80*/  UIADD3 UR6, UPT, UPT, -UR4, UR5, URZ ;  /* 0x0000000504067290 */ /* 0x000fe4000fffe1ff */
[----:B------:R-:W-:Y:S02]  /*1a90*/  UIADD3 UR4, UPT, UPT, UR4, -UR5, URZ ;  /* 0x8000000504047290 */ /* 0x000fe4000fffe0ff */
[----:B------:R-:W-:Y:S02]  /*1aa0*/  UIMAD UR20, UR6, UR10, UR20 ;  /* 0x0000000a061472a4 */ /* 0x000fe4000f8e0214 */
[----:B------:R-:W-:-:S12]  /*1ab0*/  UIMAD UR16, UR4, UR12, UR16 ;  /* 0x0000000c041072a4 */ /* 0x000fd8000f8e0210 */
.L_x_20:
[----:B------:R-:W-:-:S09]  /*1ac0*/  UISETP.EQ.U32.AND UP0, UPT, UR34, 0x1, UPT ;  /* 0x000000012200788c */ /* 0x000fd2000bf02070 */
[----:B------:R-:W-:Y:S05]  /*1ad0*/  BRA.U !UP0, `(.L_x_21) ;  /* 0x00000001080c7547 */ /* 0x000fea000b800000 */
[----:B------:R-:W-:Y:S01]  /*1ae0*/  UCGABAR_WAIT ;  /* 0x0000000000007dc7 */ /* 0x000fe20008000000 */
[----:B------:R-:W-:Y:S01]  /*1af0*/  CCTL.IVALL ;  /* 0x00000000ff00798f */ /* 0x000fe20002000000 */
[----:B------:R-:W-:Y:S05]  /*1b00*/  BRA `(.L_x_22) ;  /* 0x0000000000047947 */ /* 0x000fea0003800000 */
.L_x_21:
[----:B------:R-:W-:Y:S06]  /*1b10*/  BAR.SYNC.DEFER_BLOCKING 0x0 ;  /* 0x0000000000007b1d */ /* 0x000fec0000010000 */
.L_x_22:
[----:B------:R-:W-:Y:S05]  /*1b20*/  BRA.U UP3, `(.L_x_23) ;  /* 0x0000001d03807547 */ /* 0x000fea000b800000 */
[----:B------:R-:W2:Y:S01]  /*1b30*/  LDCU UR6, c[0x0][0x38c] ;  /* 0x00007180ff0677ac */ /* 0x000ea20008000800 */
[----:B------:R-:W-:Y:S01]  /*1b40*/  PLOP3.LUT P1, PT, PT, PT, UP5, 0x80, 0x8 ;  /* 0x000000000008781c */ /* 0x000fe20003f2f058 */
[----:B------:R-:W-:Y:S01]  /*1b50*/  IMAD.MOV.U32 R12, RZ, RZ, 0x1 ;  /* 0x00000001ff0c7424 */ /* 0x000fe200078e00ff */
[----:B------:R-:W-:Y:S01]  /*1b60*/  ISETP.NE.AND P2, PT, R0, RZ, P3 ;  /* 0x000000ff0000720c */ /* 0x000fe20001f45270 */
[----:B------:R-:W-:Y:S01]  /*1b70*/  USHF.L.U32 UR7, UR32, 0x7, URZ ;  /* 0x0000000720077899 */ /* 0x000fe200080006ff */
[----:B------:R-:W-:Y:S01]  /*1b80*/  PLOP3.LUT P1, PT, P1, PT, PT, 0x8, 0x80 ;  /* 0x000000000080781c */ /* 0x000fe20000f2e170 */
[----:B------:R-:W-:Y:S01]  /*1b90*/  UISETP.NE.AND UP1, UPT, UR25, URZ, UPT ;  /* 0x000000ff1900728c */ /* 0x000fe2000bf25270 */
[----:B------:R-:W-:Y:S01]  /*1ba0*/  CS2R R10, SRZ ;  /* 0x00000000000a7805 */ /* 0x000fe2000001ff00 */
[----:B------:R-:W-:Y:S01]  /*1bb0*/  IMAD.MOV.U32 R9, RZ, RZ, RZ ;  /* 0x000000ffff097224 */ /* 0x000fe200078e00ff */
[----:B------:R-:W3:Y:S01]  /*1bc0*/  LDCU UR40, c[0x0][0x370] ;  /* 0x00006e00ff2877ac */ /* 0x000ee20008000800 */
[----:B------:R-:W-:Y:S01]  /*1bd0*/  IMAD.MOV.U32 R8, RZ, RZ, 0x1 ;  /* 0x00000001ff087424 */ /* 0x000fe200078e00ff */
[----:B------:R-:W-:Y:S01]  /*1be0*/  USEL UR25, UR44, 0x2, UP1 ;  /* 0x000000022c197887 */ /* 0x000fe20008800000 */
[----:B------:R-:W4:Y:S01]  /*1bf0*/  LDCU.64 UR30, c[0x0][0x348] ;  /* 0x00006900ff1e77ac */ /* 0x000f220008000a00 */
[----:B--2---:R-:W-:-:S02]  /*1c00*/  UIADD3 UR5, UPT, UPT, UR6, 0x1f, URZ ;  /* 0x0000001f06057890 */ /* 0x004fc4000fffe0ff */
[----:B------:R-:W-:Y:S02]  /*1c10*/  UIADD3 UR49, UPT, UPT, UR6, 0x3e, URZ ;  /* 0x0000003e06317890 */ /* 0x000fe4000fffe0ff */
[----:B------:R-:W-:Y:S01]  /*1c20*/  USHF.R.S32.HI UR4, URZ, 0x1f, UR5 ;  /* 0x0000001fff047899 */ /* 0x000fe20008011405 */
[----:B------:R-:W2:Y:S03]  /*1c30*/  LDCU UR39, c[0x0][0x374] ;  /* 0x00006e80ff2777ac */ /* 0x000ea60008000800 */
[----:B------:R-:W-:Y:S02]  /*1c40*/  ULEA.HI UR4, UR4, UR5, URZ, 0x5 ;  /* 0x0000000504047291 */ /* 0x000fe4000f8f28ff */
[----:B------:R-:W-:Y:S02]  /*1c50*/  ULOP3.LUT UR5, UR7, 0x80, URZ, 0xc0, !UPT ;  /* 0x0000008007057892 */ /* 0x000fe4000f8ec0ff */
[----:B------:R-:W-:-:S02]  /*1c60*/  USHF.R.S32.HI UR43, URZ, 0x5, UR4 ;  /* 0x00000005ff2b7899 */ /* 0x000fc40008011404 */
[----:B------:R-:W-:Y:S02]  /*1c70*/  UIADD3 UR4, UPT, UPT, UR6, -0x1, URZ ;  /* 0xffffffff06047890 */ /* 0x000fe4000fffe0ff */
[----:B------:R-:W-:Y:S02]  /*1c80*/  UISETP.LT.U32.AND UP0, UPT, UR43, 0x16, UPT ;  /* 0x000000162b00788c */ /* 0x000fe4000bf01070 */
[----:B------:R-:W-:Y:S02]  /*1c90*/  UISETP.GE.U32.AND UP2, UPT, UR4, -0x3f, UPT ;  /* 0xffffffc10400788c */ /* 0x000fe4000bf46070 */
[----:B------:R-:W-:Y:S02]  /*1ca0*/  USEL UR41, UR43, 0x16, UP0 ;  /* 0x000000162b297887 */ /* 0x000fe40008000000 */
[----:B------:R-:W-:Y:S02]  /*1cb0*/  ULEA UR48, UR48, UR5, 0x6 ;  /* 0x0000000530307291 */ /* 0x000fe4000f8e30ff */
[----:B------:R-:W-:-:S02]  /*1cc0*/  UIADD3 UR4, UPT, UPT, UR41, -0x1, URZ ;  /* 0xffffffff29047890 */ /* 0x000fc4000fffe0ff */
[----:B------:R-:W-:Y:S02]  /*1cd0*/  ULEA UR46, UR46, UR5, 0x6 ;  /* 0x000000052e2e7291 */ /* 0x000fe4000f8e30ff */
[----:B------:R-:W-:Y:S02]  /*1ce0*/  UIADD3 UR47, UPT, UPT, UR43, -UR41, URZ ;  /* 0x800000292b2f7290 */ /* 0x000fe4000fffe0ff */
[----:B------:R-:W-:Y:S01]  /*1cf0*/  @UP2 UIADD3 UR4, UPT, UPT, UR41, URZ, URZ ;  /* 0x000000ff29042290 */ /* 0x000fe2000fffe0ff */
[----:B------:R-:W-:-:S03]  /*1d00*/  UMOV UR7, URZ ;  /* 0x000000ff00077c82 */ /* 0x000fc60008000000 */
[----:B------:R-:W-:Y:S02]  /*1d10*/  UIADD3 UR29, UPT, UPT, UR4, 0x1, URZ ;  /* 0x00000001041d7890 */ /* 0x000fe4000fffe0ff */
[----:B--234-:R-:W-:-:S12]  /*1d20*/  UIADD3 UR44, UPT, UPT, -UR4, URZ, URZ ;  /* 0x000000ff042c7290 */ /* 0x01cfd8000fffe1ff */
.L_x_43:
[----:B------:R-:W-:Y:S01]  /*1d30*/  UISETP.NE.AND UP0, UPT, UR45, URZ, UPT ;  /* 0x000000ff2d00728c */ /* 0x000fe2000bf05270 */
[----:B------:R-:W2:Y:S08]  /*1d40*/  S2UR UR45, SR_CgaCtaId ;  /* 0x00000000002d79c3 */ /* 0x000eb00000008800 */
[----:B-1----:R-:W-:Y:S05]  /*1d50*/  BRA.U UP0, `(.L_x_24) ;  /* 0x0000000100347547 */ /* 0x002fea000b800000 */
[----:B------:R-:W3:Y:S01]  /*1d60*/  S2R R0, SR_CgaCtaId ;  /* 0x0000000000007919 */ /* 0x000ee20000008800 */
[----:B------:R-:W-:Y:S02]  /*1d70*/  MOV R3, 0x400 ;  /* 0x0000040000037802 */ /* 0x000fe40000000f00 */
[----:B------:R-:W-:Y:S02]  /*1d80*/  SHF.L.U32 R2, R8, 0x1f, RZ ;  /* 0x0000001f08027819 */ /* 0x000fe400000006ff */
[----:B---3--:R-:W-:-:S05]  /*1d90*/  LEA R0, R0, R3, 0x18 ;  /* 0x0000000300007211 */ /* 0x008fca00078ec0ff */
[----:B------:R-:W-:-:S04]  /*1da0*/  IMAD R3, R9, 0x8, R0 ;  /* 0x0000000809037824 */ /* 0x000fc800078e0200 */
[----:B------:R-:W3:Y:S02]  /*1db0*/  SYNCS.PHASECHK.TRANS64.TRYWAIT P0, [R3+URZ+0x200], R2 ;  /* 0x00020002030075a7 */ /* 0x000ee400080011ff */
[----:B---3--:R-:W-:Y:S05]  /*1dc0*/  @!P0 BRA `(.L_x_25) ;  /* 0x000000a800e88947 */ /* 0x008fea0003800000 */
.L_x_163:
[----:B------:R-:W-:Y:S01]  /*1dd0*/  VIADD R9, R9, 0x1 ;  /* 0x0000000109097836 */ /* 0x000fe20000000000 */
[----:B------:R3:W-:Y:S04]  /*1de0*/  SYNCS.ARRIVE.TRANS64.A1T0 RZ, [R3+URZ+0x1f0], RZ ;  /* 0x0001f0ff03ff79a7 */ /* 0x0007e800081000ff */
[----:B------:R-:W-:-:S04]  /*1df0*/  ISETP.NE.AND P0, PT, R9, 0x2, PT ;  /* 0x000000020900780c */ /* 0x000fc80003f05270 */
[----:B------:R-:W-:Y:S02]  /*1e00*/  SEL R9, R9, RZ, P0 ;  /* 0x000000ff09097207 */ /* 0x000fe40000000000 */
[----:B---3--:R-:W-:-:S04]  /*1e10*/  SEL R3, RZ, 0x1, P0 ;  /* 0x00000001ff037807 */ /* 0x008fc80000000000 */
[----:B------:R-:W-:-:S07]  /*1e20*/  LOP3.LUT R8, R8, R3, RZ, 0x3c, !PT ;  /* 0x0000000308087212 */ /* 0x000fce00078e3cff */
.L_x_24:
[----:B------:R-:W-:Y:S01]  /*1e30*/  UMOV UR6, 0x400 ;  /* 0x0000040000067882 */ /* 0x000fe20000000000 */
[----:B------:R-:W-:Y:S01]  /*1e40*/  SHF.L.U32 R0, R12, 0x1f, RZ ;  /* 0x0000001f0c007819 */ /* 0x000fe200000006ff */
[----:B--2---:R-:W-:Y:S02]  /*1e50*/  ULEA UR6, UR45, UR6, 0x18 ;  /* 0x000000062d067291 */ /* 0x004fe4000f8ec0ff */
[----:B------:R-:W-:Y:S02]  /*1e60*/  UISETP.GE.U32.AND UP0, UPT, UR49, 0x3f, UPT ;  /* 0x0000003f3100788c */ /* 0x000fe4000bf06070 */
[----:B------:R-:W-:Y:S02]  /*1e70*/  ULEA UR4, UR7, UR6, 0x3 ;  /* 0x0000000607047291 */ /* 0x000fe4000f8e18ff */
[----:B------:R-:W-:Y:S01]  /*1e80*/  ULEA UR11, UR20, UR48, 0x8 ;  /* 0x00000030140b7291 */ /* 0x000fe2000f8e40ff */
[----:B------:R-:W-:-:S06]  /*1e90*/  UMOV UR13, URZ ;  /* 0x000000ff000d7c82 */ /* 0x000fcc0008000000 */
[----:B------:R2:W3:Y:S01]  /*1ea0*/  SYNCS.PHASECHK.TRANS64.TRYWAIT P0, [UR4+0xb0], R0 ;  /* 0x0000b000ff0075a7 */ /* 0x0004e20008001104 */
[----:B------:R-:W-:-:S04]  /*1eb0*/  ULEA.HI UR4, UR16, UR16, URZ, 0x1 ;  /* 0x0000001010047291 */ /* 0x000fc8000f8f08ff */
[----:B------:R-:W-:-:S04]  /*1ec0*/  USHF.L.U32 UR4, UR4, 0x7, URZ ;  /* 0x0000000704047899 */ /* 0x000fc800080006ff */
[----:B------:R-:W-:-:S04]  /*1ed0*/  ULOP3.LUT UR35, UR4, 0xffffff00, URZ, 0xc0, !UPT ;  /* 0xffffff0004237892 */ /* 0x000fc8000f8ec0ff */
[----:B------:R-:W-:Y:S01]  /*1ee0*/  UIADD3 UR35, UPT, UPT, UR46, UR35, URZ ;  /* 0x000000232e237290 */ /* 0x000fe2000fffe0ff */
[----:B------:R-:W-:Y:S11]  /*1ef0*/  BRA.U !UP0, `(.L_x_26) ;  /* 0x0000000108cc7547 */ /* 0x000ff6000b800000 */
[----:B------:R-:W-:Y:S01]  /*1f00*/  UMOV UR18, UR44 ;  /* 0x0000002c00127c82 */ /* 0x000fe20008000000 */
[----:B------:R-:W-:Y:S01]  /*1f10*/  UMOV UR4, UR7 ;  /* 0x0000000700047c82 */ /* 0x000fe20008000000 */
[----:B------:R-:W-:-:S05]  /*1f20*/  UMOV UR34, URZ ;  /* 0x000000ff00227c82 */ /* 0x000fca0008000000 */
.L_x_32:
[----:B------:R-:W-:Y:S01]  /*1f30*/  ULEA UR33, UR4, UR6, 0x3 ;  /* 0x0000000604217291 */ /* 0x000fe2000f8e18ff */
[----:B------:R-:W-:Y:S01]  /*1f40*/  @P3 MOV R2, 0x4000 ;  /* 0x0000400000023802 */ /* 0x000fe20000000f00 */
[----:B-1-34-:R-:W-:Y:S10]  /*1f50*/  @P0 BRA `(.L_x_27) ;  /* 0x00000000000c0947 */ /* 0x01aff40003800000 */
[----:B------:R-:W-:-:S04]  /*1f60*/  SHF.L.U32 R3, R12, 0x1f, RZ ;  /* 0x0000001f0c037819 */ /* 0x000fc800000006ff */
[----:B------:R-:W3:Y:S02]  /*1f70*/  SYNCS.PHASECHK.TRANS64.TRYWAIT P0, [UR33+0xb0], R3 ;  /* 0x0000b003ff0075a7 */ /* 0x000ee40008001121 */
[----:B---3--:R-:W-:Y:S05]  /*1f80*/  @!P0 BRA `(.L_x_28) ;  /* 0x000000a8008c8947 */ /* 0x008fea0003800000 */
.L_x_27:
[----:B------:R3:W-:Y:S01]  /*1f90*/  @P3 SYNCS.ARRIVE.TRANS64 RZ, [UR33], R2 ;  /* 0x00000002ffff39a7 */ /* 0x0007e20008000021 */
[----:B------:R-:W-:Y:S02]  /*1fa0*/  ULOP3.LUT UR5, UR25, 0x2, URZ, 0xfc, !UPT ;  /* 0x0000000219057892 */ /* 0x000fe4000f8efcff */
[----:B------:R-:W-:Y:S02]  /*1fb0*/  UIADD3 UR18, UPT, UPT, UR18, 0x1, URZ ;  /* 0x0000000112127890 */ /* 0x000fe4000fffe0ff */
[----:B------:R-:W-:Y:S02]  /*1fc0*/  UISETP.NE.AND UP0, UPT, UR5, 0x2, UPT ;  /* 0x000000020500788c */ /* 0x000fe4000bf05270 */
[----:B------:R-:W-:-:S07]  /*1fd0*/  UISETP.NE.AND UP2, UPT, UR18, 0x1, UPT ;  /* 0x000000011200788c */ /* 0x000fce000bf45270 */
[----:B------:R-:W-:Y:S05]  /*1fe0*/  BRA.U UP0, `(.L_x_29) ;  /* 0x0000000100047547 */ /* 0x000fea000b800000 */
[----:B-1----:R-:W-:Y:S05]  /*1ff0*/  BPT.TRAP 0x1 ;  /* 0x000000040000795c */ /* 0x002fea0000300000 */
.L_x_29:
[----:B------:R-:W-:Y:S04]  /*2000*/  BSSY.RECONVERGENT B0, `(.L_x_30) ;  /* 0x0000003000007945 */ /* 0x000fe80003800200 */
[----:B------:R-:W-:Y:S05]  /*2010*/  @!P2 BRA `(.L_x_31) ;  /* 0x000000000004a947 */ /* 0x000fea0003800000 */
[----:B-1----:R-:W-:Y:S05]  /*2020*/  BPT.TRAP 0x1 ;  /* 0x000000040000795c */ /* 0x002fea0000300000 */
.L_x_31:
[----:B-1----:R-:W-:Y:S05]  /*2030*/  BSYNC.RECONVERGENT B0 ;  /* 0x0000000000007941 */ /* 0x002fea0003800200 */
.L_x_30:
[----:B------:R-:W-:Y:S02]  /*2040*/  UIADD3 UR5, UPT, UPT, UR4, 0x1, URZ ;  /* 0x0000000104057890 */ /* 0x000fe4000fffe0ff */
[----:B------:R-:W-:Y:S02]  /*2050*/  USHF.L.U32 UR4, UR4, 0xc, URZ ;  /* 0x0000000c04047899 */ /* 0x000fe400080006ff */
[----:B------:R-:W-:Y:S02]  /*2060*/  UISETP.NE.AND UP0, UPT, UR5, 0x16, UPT ;  /* 0x000000160500788c */ /* 0x000fe4000bf05270 */
[----:B------:R-:W-:Y:S02]  /*2070*/  UIADD3 UR16, UP1, UPT, UR30, 0x80, URZ ;  /* 0x000000801e107890 */ /* 0x000fe4000ff3e0ff */
[----:B------:R-:W-:Y:S02]  /*2080*/  USEL UR8, URZ, 0x1, UP0 ;  /* 0x00000001ff087887 */ /* 0x000fe40008000000 */
[----:B------:R-:W-:-:S02]  /*2090*/  USEL UR7, UR5, URZ, UP0 ;  /* 0x000000ff05077287 */ /* 0x000fc40008000000 */
[----:B------:R-:W-:Y:S02]  /*20a0*/  ULOP3.LUT UR32, UR27, UR4, URZ, 0xfc, !UPT ;  /* 0x000000041b207292 */ /* 0x000fe4000f8efcff */
[----:B------:R-:W-:Y:S01]  /*20b0*/  ULEA UR5, UR7, UR6, 0x3 ;  /* 0x0000000607057291 */ /* 0x000fe2000f8e18ff */
[----:B------:R-:W-:Y:S01]  /*20c0*/  LOP3.LUT R12, R12, UR8, RZ, 0x3c, !PT ;  /* 0x000000080c0c7c12 */ /* 0x000fe2000f8e3cff */
[----:B------:R-:W-:Y:S02]  /*20d0*/  UIADD3 UR14, UP0, UPT, UR30, 0x180, URZ ;  /* 0x000001801e0e7890 */ /* 0x000fe4000ff1e0ff */
[----:B------:R-:W-:Y:S01]  /*20e0*/  ULOP3.LUT UR8, UR26, UR4, URZ, 0xfc, !UPT ;  /* 0x000000041a087292 */ /* 0x000fe2000f8efcff */
[----:B--2---:R-:W-:Y:S01]  /*20f0*/  SHF.L.U32 R0, R12, 0x1f, RZ ;  /* 0x0000001f0c007819 */ /* 0x004fe200000006ff */
[----:B------:R-:W-:Y:S02]  /*2100*/  ULOP3.LUT UR33, UR33, 0xfefffff8, URZ, 0xc0, !UPT ;  /* 0xfefffff821217892 */ /* 0x000fe4000f8ec0ff */
[----:B------:R-:W-:Y:S01]  /*2110*/  UIADD3.X UR17, UPT, UPT, URZ, UR31, URZ, UP1, !UPT ;  /* 0x0000001fff117290 */ /* 0x000fe20008ffe4ff */
[----:B------:R4:W1:Y:S01]  /*2120*/  SYNCS.PHASECHK.TRANS64.TRYWAIT P0, [UR5+0xb0], R0 ;  /* 0x0000b000ff0075a7 */ /* 0x0008620008001105 */
[----:B------:R-:W-:-:S02]  /*2130*/  UIADD3 UR32, UPT, UPT, UR6, 0xc600, UR32 ;  /* 0x0000c60006207890 */ /* 0x000fc4000fffe020 */
[----:B------:R-:W-:Y:S02]  /*2140*/  UPRMT UR5, URZ, 0x5410, UR24 ;  /* 0x00005410ff057896 */ /* 0x000fe40008000018 */
[----:B------:R-:W-:Y:S02]  /*2150*/  UIADD3 UR8, UPT, UPT, UR6, 0x22600, UR8 ;  /* 0x0002260006087890 */ /* 0x000fe4000fffe008 */
[----:B------:R-:W-:Y:S02]  /*2160*/  UIADD3.X UR15, UPT, UPT, URZ, UR31, URZ, UP0, !UPT ;  /* 0x0000001fff0f7290 */ /* 0x000fe400087fe4ff */
[----:B------:R-:W-:Y:S01]  /*2170*/  UPRMT UR4, URZ, 0x5410, UR21 ;  /* 0x00005410ff047896 */ /* 0x000fe20008000015 */
[----:B------:R-:W-:Y:S01]  /*2180*/  UMOV UR22, 0x0 ;  /* 0x0000000000167882 */ /* 0x000fe20000000000 */
[----:B------:R-:W-:Y:S01]  /*2190*/  UMOV UR23, 0x10000000 ;  /* 0x1000000000177882 */ /* 0x000fe20000000000 */
[----:B------:R-:W-:Y:S01]  /*21a0*/  UMOV UR10, UR34 ;  /* 0x00000022000a7c82 */ /* 0x000fe20008000000 */
[----:B------:R-:W-:Y:S01]  /*21b0*/  UMOV UR12, UR36 ;  /* 0x00000024000c7c82 */ /* 0x000fe20008000000 */
[----:B------:R-:W-:Y:S01]  /*21c0*/  UMOV UR9, UR33 ;  /* 0x0000002100097c82 */ /* 0x000fe20008000000 */
[----:B------:R2:W-:Y:S01]  /*21d0*/  UTMALDG.3D.MULTICAST.2CTA [UR32], [UR16], UR5, desc[UR22] ;  /* 0x00001620100073b4 */ /* 0x0005e20008211805 */
[----:B------:R-:W-:-:S02]  /*21e0*/  UMOV UR13, UR29 ;  /* 0x0000001d000d7c82 */ /* 0x000fc40008000000 */
[----:B------:R3:W-:Y:S01]  /*21f0*/  UTMALDG.3D.MULTICAST.2CTA [UR8], [UR14], UR4, desc[UR22] ;  /* 0x000016080e0073b4 */ /* 0x0007e20008211804 */
[----:B--2---:R-:W-:Y:S01]  /*2200*/  UIADD3 UR34, UPT, UPT, UR34, 0x20, URZ ;  /* 0x0000002022227890 */ /* 0x004fe2000fffe0ff */
[----:B---3--:R-:W-:Y:S01]  /*2210*/  UMOV UR4, UR7 ;  /* 0x0000000700047c82 */ /* 0x008fe20008000000 */
[----:B------:R-:W-:Y:S10]  /*2220*/  BRA.U UP2, `(.L_x_32) ;  /* 0xfffffffd02407547 */ /* 0x000ff4000b83ffff */
.L_x_26:
[----:B------:R-:W-:Y:S01]  /*2230*/  ULEA UR4, UR7, UR6, 0x3 ;  /* 0x0000000607047291 */ /* 0x000fe2000f8e18ff */
[----:B--2-4-:R-:W-:Y:S01]  /*2240*/  SHF.L.U32 R0, R12, 0x1f, RZ ;  /* 0x0000001f0c007819 */ /* 0x014fe200000006ff */
[----:B------:R-:W-:Y:S01]  /*2250*/  @!P1 SYNCS.ARRIVE.TRANS64.A1T0 RZ, [UR6+0x1a8], RZ ;  /* 0x0001a8ffffff99a7 */ /* 0x000fe20008100006 */
[----:B------:R-:W-:-:S06]  /*2260*/  UISETP.GT.AND UP0, UPT, UR43, UR41, UPT ;  /* 0x000000292b00728c */ /* 0x000fcc000bf04270 */
[----:B-1-3--:R1:W2:Y:S03]  /*2270*/  SYNCS.PHASECHK.TRANS64.TRYWAIT P0, [UR4+0xb0], R0 ;  /* 0x0000b000ff0075a7 */ /* 0x00a2a60008001104 */
[----:B------:R-:W-:Y:S05]  /*2280*/  BRA.U !UP0, `(.L_x_33) ;  /* 0x0000000108cc7547 */ /* 0x000fea000b800000 */
[----:B------:R-:W-:Y:S01]  /*2290*/  UIADD3 UR28, UPT, UPT, UR47, UR13, URZ ;  /* 0x0000000d2f1c7290 */ /* 0x000fe2000fffe0ff */
[----:B------:R-:W-:-:S11]  /*22a0*/  UMOV UR4, UR7 ;  /* 0x0000000700047c82 */ /* 0x000fd60008000000 */
.L_x_39:
[----:B------:R-:W-:Y:S01]  /*22b0*/  ULEA UR17, UR4, UR6, 0x3 ;  /* 0x0000000604117291 */ /* 0x000fe2000f8e18ff */
[----:B--2---:R-:W-:Y:S01]  /*22c0*/  @P3 MOV R2, 0x4000 ;  /* 0x0000400000023802 */ /* 0x004fe20000000f00 */
[----:B--2-4-:R-:W-:Y:S10]  /*22d0*/  @P0 BRA `(.L_x_34) ;  /* 0x00000000000c0947 */ /* 0x014ff40003800000 */
[----:B------:R-:W-:-:S04]  /*22e0*/  SHF.L.U32 R3, R12, 0x1f, RZ ;  /* 0x0000001f0c037819 */ /* 0x000fc800000006ff */
[----:B------:R-:W2:Y:S02]  /*22f0*/  SYNCS.PHASECHK.TRANS64.TRYWAIT P0, [UR17+0xb0], R3 ;  /* 0x0000b003ff0075a7 */ /* 0x000ea40008001111 */
[----:B--2---:R-:W-:Y:S05]  /*2300*/  @!P0 BRA `(.L_x_35) ;  /* 0x000000a400c48947 */ /* 0x004fea0003800000 */
.L_x_34:
[----:B------:R2:W-:Y:S01]  /*2310*/  @P3 SYNCS.ARRIVE.TRANS64 RZ, [UR17], R2 ;  /* 0x00000002ffff39a7 */ /* 0x0005e20008000011 */
[----:B------:R-:W-:-:S04]  /*2320*/  ULOP3.LUT UR5, UR25, 0x2, URZ, 0xfc, !UPT ;  /* 0x0000000219057892 */ /* 0x000fc8000f8efcff */
[----:B------:R-:W-:-:S09]  /*2330*/  UISETP.NE.AND UP0, UPT, UR5, 0x2, UPT ;  /* 0x000000020500788c */ /* 0x000fd2000bf05270 */
[----:B------:R-:W-:Y:S05]  /*2340*/  BRA.U UP0, `(.L_x_36) ;  /* 0x0000000100047547 */ /* 0x000fea000b800000 */
[----:B------:R-:W-:Y:S05]  /*2350*/  BPT.TRAP 0x1 ;  /* 0x000000040000795c */ /* 0x000fea0000300000 */
.L_x_36:
[----:B------:R-:W-:Y:S04]  /*2360*/  BSSY.RECONVERGENT B0, `(.L_x_37) ;  /* 0x0000003000007945 */ /* 0x000fe80003800200 */
[----:B------:R-:W-:Y:S05]  /*2370*/  @!P2 BRA `(.L_x_38) ;  /* 0x000000000004a947 */ /* 0x000fea0003800000 */
[----:B------:R-:W-:Y:S05]  /*2380*/  BPT.TRAP 0x1 ;  /* 0x000000040000795c */ /* 0x000fea0000300000 */
.L_x_38:
[----:B------:R-:W-:Y:S05]  /*2390*/  BSYNC.RECONVERGENT B0 ;  /* 0x0000000000007941 */ /* 0x000fea0003800200 */
.L_x_37:
[----:B------:R-:W-:Y:S02]  /*23a0*/  UIADD3 UR5, UPT, UPT, UR4, 0x1, URZ ;  /* 0x0000000104057890 */ /* 0x000fe4000fffe0ff */
[----:B------:R-:W-:Y:S02]  /*23b0*/  USHF.L.U32 UR4, UR4, 0xc, URZ ;  /* 0x0000000c04047899 */ /* 0x000fe400080006ff */
[----:B------:R-:W-:Y:S02]  /*23c0*/  UISETP.NE.AND UP0, UPT, UR5, 0x16, UPT ;  /* 0x000000160500788c */ /* 0x000fe4000bf05270 */
[----:B------:R-:W-:Y:S02]  /*23d0*/  USHF.L.U32 UR18, UR13, 0x5, URZ ;  /* 0x000000050d127899 */ /* 0x000fe400080006ff */
[----:B------:R-:W-:Y:S02]  /*23e0*/  USEL UR8, URZ, 0x1, UP0 ;  /* 0x00000001ff087887 */ /* 0x000fe40008000000 */
[----:B------:R-:W-:-:S02]  /*23f0*/  USEL UR7, UR5, URZ, UP0 ;  /* 0x000000ff05077287 */ /* 0x000fc40008000000 */
[----:B------:R-:W-:Y:S02]  /*2400*/  UIADD3 UR22, UP0, UPT, UR30, 0x180, URZ ;  /* 0x000001801e167890 */ /* 0x000fe4000ff1e0ff */
[----:B------:R-:W-:Y:S01]  /*2410*/  ULEA UR5, UR7, UR6, 0x3 ;  /* 0x0000000607057291 */ /* 0x000fe2000f8e18ff */
[----:B------:R-:W-:Y:S01]  /*2420*/  LOP3.LUT R12, R12, UR8, RZ, 0x3c, !PT ;  /* 0x000000080c0c7c12 */ /* 0x000fe2000f8e3cff */
[----:B------:R-:W-:Y:S02]  /*2430*/  UIADD3 UR13, UPT, UPT, UR13, 0x1, URZ ;  /* 0x000000010d0d7890 */ /* 0x000fe4000fffe0ff */
[----:B------:R-:W-:Y:S01]  /*2440*/  UIADD3 UR14, UP1, UPT, UR30, 0x80, URZ ;  /* 0x000000801e0e7890 */ /* 0x000fe2000ff3e0ff */
[----:B-1----:R-:W-:Y:S01]  /*2450*/  SHF.L.U32 R0, R12, 0x1f, RZ ;  /* 0x0000001f0c007819 */ /* 0x002fe200000006ff */
[----:B------:R-:W-:Y:S02]  /*2460*/  ULOP3.LUT UR16, UR27, UR4, URZ, 0xfc, !UPT ;  /* 0x000000041b107292 */ /* 0x000fe4000f8efcff */
[----:B------:R-:W-:Y:S01]  /*2470*/  UIADD3.X UR23, UPT, UPT, URZ, UR31, URZ, UP0, !UPT ;  /* 0x0000001fff177290 */ /* 0x000fe200087fe4ff */
[----:B------:R3:W4:Y:S01]  /*2480*/  SYNCS.PHASECHK.TRANS64.TRYWAIT P0, [UR5+0xb0], R0 ;  /* 0x0000b000ff0075a7 */ /* 0x0007220008001105 */
[----:B------:R-:W-:-:S02]  /*2490*/  ULOP3.LUT UR8, UR26, UR4, URZ, 0xfc, !UPT ;  /* 0x000000041a087292 */ /* 0x000fc4000f8efcff */
[----:B------:R-:W-:Y:S02]  /*24a0*/  UISETP.NE.AND UP0, UPT, UR13, UR28, UPT ;  /* 0x0000001c0d00728c */ /* 0x000fe4000bf05270 */
[----:B------:R-:W-:Y:S02]  /*24b0*/  ULOP3.LUT UR17, UR17, 0xfefffff8, URZ, 0xc0, !UPT ;  /* 0xfefffff811117892 */ /* 0x000fe4000f8ec0ff */
[----:B------:R-:W-:Y:S02]  /*24c0*/  UIADD3 UR16, UPT, UPT, UR6, 0xc600, UR16 ;  /* 0x0000c60006107890 */ /* 0x000fe4000fffe010 */
[----:B------:R-:W-:Y:S02]  /*24d0*/  UIADD3.X UR15, UPT, UPT, URZ, UR31, URZ, UP1, !UPT ;  /* 0x0000001fff0f7290 */ /* 0x000fe40008ffe4ff */
[----:B------:R-:W-:Y:S02]  /*24e0*/  UPRMT UR5, URZ, 0x5410, UR24 ;  /* 0x00005410ff057896 */ /* 0x000fe40008000018 */
[----:B------:R-:W-:-:S02]  /*24f0*/  UIADD3 UR8, UPT, UPT, UR6, 0x22600, UR8 ;  /* 0x0002260006087890 */ /* 0x000fc4000fffe008 */
[----:B------:R-:W-:Y:S01]  /*2500*/  UPRMT UR4, URZ, 0x5410, UR21 ;  /* 0x00005410ff047896 */ /* 0x000fe20008000015 */
[----:B------:R-:W-:Y:S01]  /*2510*/  UMOV UR32, 0x0 ;  /* 0x0000000000207882 */ /* 0x000fe20000000000 */
[----:B------:R-:W-:Y:S01]  /*2520*/  UMOV UR33, 0x10000000 ;  /* 0x1000000000217882 */ /* 0x000fe20000000000 */
[----:B------:R-:W-:Y:S01]  /*2530*/  UMOV UR19, UR35 ;  /* 0x0000002300137c82 */ /* 0x000fe20008000000 */
[----:B------:R-:W-:Y:S01]  /*2540*/  UMOV UR20, UR36 ;  /* 0x0000002400147c82 */ /* 0x000fe20008000000 */
[----:B------:R-:W-:Y:S01]  /*2550*/  UMOV UR12, UR36 ;  /* 0x00000024000c7c82 */ /* 0x000fe20008000000 */
[----:B------:R-:W-:Y:S01]  /*2560*/  UMOV UR9, UR17 ;  /* 0x0000001100097c82 */ /* 0x000fe20008000000 */
[----:B------:R-:W-:Y:S01]  /*2570*/  UMOV UR10, UR18 ;  /* 0x00000012000a7c82 */ /* 0x000fe20008000000 */
[----:B------:R-:W-:Y:S01]  /*2580*/  UTMALDG.3D.MULTICAST.2CTA [UR16], [UR14], UR5, desc[UR32] ;  /* 0x000020100e0073b4 */ /* 0x000fe20008211805 */
[----:B------:R1:W-:Y:S02]  /*2590*/  UTMALDG.3D.MULTICAST.2CTA [UR8], [UR22], UR4, desc[UR32] ;  /* 0x00002008160073b4 */ /* 0x0003e40008211804 */
[----:B-1----:R-:W-:Y:S01]  /*25a0*/  UMOV UR4, UR7 ;  /* 0x0000000700047c82 */ /* 0x002fe20008000000 */
[----:B---3--:R-:W-:Y:S05]  /*25b0*/  BRA.U UP0, `(.L_x_39) ;  /* 0xfffffffd003c7547 */ /* 0x008fea000b83ffff */
.L_x_33:
[C---:B------:R-:W-:Y:S01]  /*25c0*/  LEA R3, R11.reuse, UR6, 0x3 ;  /* 0x000000060b037c11 */ /* 0x040fe2000f8e18ff */
[----:B------:R-:W-:Y:S01]  /*25d0*/  NOP ;  /* 0x0000000000007918 */ /* 0x000fe20000000000 */
[----:B-1----:R-:W-:Y:S02]  /*25e0*/  SHF.L.U32 R0, R10, 0x1f, RZ ;  /* 0x0000001f0a007819 */ /* 0x002fe400000006ff */
[----:B------:R-:W-:Y:S02]  /*25f0*/  LEA R5, R11, UR6, 0x4 ;  /* 0x000000060b057c11 */ /* 0x000fe4000f8e20ff */
[----:B--2-4-:R-:W1:Y:S02]  /*2600*/  SYNCS.PHASECHK.TRANS64.TRYWAIT P0, [R3+URZ+0x1b0], R0 ;  /* 0x0001b000030075a7 */ /* 0x014e6400080011ff */
[----:B-1----:R-:W-:Y:S05]  /*2610*/  @!P0 BRA `(.L_x_40) ;  /* 0x000000a400188947 */ /* 0x002fea0003800000 */
.L_x_166:
[----:B------:R-:W2:Y:S01]  /*2620*/  LDS.128 R4, [R5+0x220] ;  /* 0x0002200005047984 */ /* 0x000ea20000000c00 */
[----:B------:R-:W-:Y:S01]  /*2630*/  UISETP.GE.AND UP0, UPT, UR42, 0x1, UPT ;  /* 0x000000012a00788c */ /* 0x000fe2000bf06270 */
[----:B------:R-:W-:Y:S01]  /*2640*/  @!PT LDS RZ, [RZ] ;  /* 0x00000000fffff984 */ /* 0x000fe20000000800 */
[----:B------:R-:W-:Y:S01]  /*2650*/  @!PT LDS RZ, [RZ] ;  /* 0x00000000fffff984 */ /* 0x000fe20000000800 */
[----:B------:R-:W-:Y:S01]  /*2660*/  @!PT LDS RZ, [RZ] ;  /* 0x00000000fffff984 */ /* 0x000fe20000000800 */
[----:B------:R-:W-:Y:S01]  /*2670*/  @!PT LDS RZ, [RZ] ;  /* 0x00000000fffff984 */ /* 0x000fe20000000800 */
[----:B------:R3:W-:Y:S06]  /*2680*/  MEMBAR.ALL.CTA ;  /* 0x0000000000007992 */ /* 0x0007ec0000008000 */
[----:B---3--:R-:W3:Y:S01]  /*2690*/  FENCE.VIEW.ASYNC.S ;  /* 0x00000000000073c6 */ /* 0x008ee20000000000 */
[----:B--2---:R-:W-:-:S13]  /*26a0*/  LOP3.LUT P0, RZ, R6, 0x1, RZ, 0xc0, !PT ;  /* 0x0000000106ff7812 */ /* 0x004fda000780c0ff */
[----:B---3--:R-:W-:Y:S01]  /*26b0*/  VOTEU.ANY UP1, P0 ;  /* 0x0000000000ff7886 */ /* 0x008fe20000020100 */
[----:B------:R-:W-:-:S13]  /*26c0*/  PLOP3.LUT P0, PT, PT, PT, UP1, 0x80, 0x8 ;  /* 0x000000000008781c */ /* 0x000fda0003f0f018 */
[----:B-1----:R-:W-:Y:S02]  /*26d0*/  @P0 LOP3.LUT R0, R5, 0xffff, RZ, 0xc0, !PT ;  /* 0x0000ffff05000812 */ /* 0x002fe400078ec0ff */
[----:B------:R-:W-:Y:S02]  /*26e0*/  @P0 MOV R2, R4 ;  /* 0x0000000400020202 */ /* 0x000fe40000000f00 */
[----:B------:R-:W-:Y:S01]  /*26f0*/  @P0 R2UR UR5, R0 ;  /* 0x00000000000502ca */ /* 0x000fe200000e0000 */
[----:B------:R-:W-:Y:S01]  /*2700*/  VIADD R0, R3, 0x1c0 ;  /* 0x000001c003007836 */ /* 0x000fe20000000000 */
[----:B------:R-:W-:Y:S02]  /*2710*/  @P0 SHF.R.U32.HI R4, RZ, 0x10, R5 ;  /* 0x00000010ff040819 */ /* 0x000fe40000011605 */
[----:B------:R-:W-:Y:S02]  /*2720*/  @P0 R2UR UR8, R2 ;  /* 0x00000000020802ca */ /* 0x000fe400000e0000 */
[----:B------:R-:W-:-:S02]  /*2730*/  PRMT R0, RZ, 0x654, R0 ;  /* 0x00000654ff007816 */ /* 0x000fc40000000000 */
[----:B------:R-:W-:Y:S02]  /*2740*/  @P0 R2UR UR4, R4 ;  /* 0x00000000040402ca */ /* 0x000fe400000e0000 */
[----:B------:R1:W-:Y:S03]  /*2750*/  SYNCS.ARRIVE.TRANS64.RED.A1T0 RZ, [R0+URZ], RZ ;  /* 0x000000ff00ff79a7 */ /* 0x0003e600081004ff */
[----:B------:R-:W-:-:S04]  /*2760*/  @UP1 UMOV UR37, UR5 ;  /* 0x0000000500251c82 */ /* 0x000fc80008000000 */
[----:B------:R-:W-:-:S04]  /*2770*/  @UP1 UMOV UR38, UR8 ;  /* 0x0000000800261c82 */ /* 0x000fc80008000000 */
[----:B------:R-:W-:Y:S01]  /*2780*/  @UP1 UMOV UR36, UR4 ;  /* 0x0000000400241c82 */ /* 0x000fe20008000000 */
[----:B------:R-:W-:Y:S05]  /*2790*/  BRA.U !UP0, `(.L_x_41) ;  /* 0x0000000108d47547 */ /* 0x000fea000b800000 */
[----:B------:R-:W2:Y:S01]  /*27a0*/  LDCU.128 UR12, c[0x0][0xb10] ;  /* 0x00016200ff0c77ac */ /* 0x000ea20008000c00 */
[----:B------:R-:W3:Y:S01]  /*27b0*/  LDCU UR28, c[0x0][0xb20] ;  /* 0x00016400ff1c77ac */ /* 0x000ee20008000800 */
[----:B------:R-:W4:Y:S01]  /*27c0*/  LDCU UR20, c[0x0][0xb0c] ;  /* 0x00016180ff1477ac */ /* 0x000f220008000800 */
[----:B------:R-:W1:Y:S01]  /*27d0*/  LDCU.64 UR10, c[0x0][0xb28] ;  /* 0x00016500ff0a77ac */ /* 0x000e620008000a00 */
[----:B------:R-:W-:Y:S02]  /*27e0*/  UISETP.NE.AND UP3, UPT, UR42, 0x1, UPT ;  /* 0x000000012a00788c */ /* 0x000fe4000bf65270 */
[----:B--2---:R-:W-:Y:S02]  /*27f0*/  UIMAD.WIDE.U32 UR8, UR39, UR15, URZ ;  /* 0x0000000f270872a5 */ /* 0x004fe4000f8e00ff */
[----:B------:R-:W-:Y:S02]  /*2800*/  UIMAD.WIDE.U32 UR4, UR40, UR12, URZ ;  /* 0x0000000c280472a5 */ /* 0x000fe4000f8e00ff */
[----:B------:R-:W-:-:S02]  /*2810*/  UISETP.NE.AND UP0, UPT, UR14, 0x1, UPT ;  /* 0x000000010e00788c */ /* 0x000fc4000bf05270 */
[----:B------:R-:W-:Y:S01]  /*2820*/  UIMAD.WIDE.U32 UR22, UR37, UR15, URZ ;  /* 0x0000000f251672a5 */ /* 0x000fe2000f8e00ff */
[----:B------:R-:W-:Y:S02]  /*2830*/  UMOV UR8, UR9 ;  /* 0x0000000900087c82 */ /* 0x000fe40008000000 */
[----:B------:R-:W-:Y:S01]  /*2840*/  UMOV UR4, UR5 ;  /* 0x0000000500047c82 */ /* 0x000fe20008000000 */
[----:B---3--:R-:W-:Y:S02]  /*2850*/  USHF.R.U32.HI UR8, URZ, UR28, UR8 ;  /* 0x0000001cff087299 */ /* 0x008fe40008011608 */
[----:B----4-:R-:W-:Y:S02]  /*2860*/  UISETP.NE.AND UP2, UPT, UR20, 0x1, UPT ;  /* 0x000000011400788c */ /* 0x010fe4000bf45270 */
[----:B------:R-:W-:Y:S02]  /*2870*/  USHF.R.U32.HI UR4, URZ, UR13, UR4 ;  /* 0x0000000dff047299 */ /* 0x000fe40008011604 */
[----:B------:R-:W-:-:S02]  /*2880*/  USEL UR5, UR39, UR8, !UP0 ;  /* 0x0000000827057287 */ /* 0x000fc4000c000000 */
[----:B------:R-:W-:Y:S02]  /*2890*/  USEL UR8, UR40, UR4, !UP2 ;  /* 0x0000000428087287 */ /* 0x000fe4000d000000 */
[----:B-1----:R-:W-:Y:S01]  /*28a0*/  UIMAD.WIDE.U32 UR16, UR5, UR10, URZ ;  /* 0x0000000a051072a5 */ /* 0x002fe2000f8e00ff */
[----:B------:R-:W-:Y:S01]  /*28b0*/  UMOV UR4, UR23 ;  /* 0x0000001700047c82 */ /* 0x000fe20008000000 */
[----:B------:R-:W-:Y:S02]  /*28c0*/  UIMAD.WIDE.U32 UR18, UR38, UR12, URZ ;  /* 0x0000000c261272a5 */ /* 0x000fe4000f8e00ff */
[----:B------:R-:W-:-:S03]  /*28d0*/  UIMAD.WIDE.U32 UR22, UR8, UR10, URZ ;  /* 0x0000000a081672a5 */ /* 0x000fc6000f8e00ff */
[----:B------:R-:W-:Y:S01]  /*28e0*/  UMOV UR16, UR17 ;  /* 0x0000001100107c82 */ /* 0x000fe20008000000 */
[----:B------:R-:W-:Y:S02]  /*28f0*/  USHF.R.U32.HI UR4, URZ, UR28, UR4 ;  /* 0x0000001cff047299 */ /* 0x000fe40008011604 */
[----:B------:R-:W-:Y:S01]  /*2900*/  @UP3 USHF.R.U32.HI UR5, URZ, UR11, UR16 ;  /* 0x0000000bff053299 */ /* 0x000fe20008011610 */
[----:B------:R-:W-:Y:S01]  /*2910*/  UMOV UR18, UR19 ;  /* 0x0000001300127c82 */ /* 0x000fe20008000000 */
[----:B------:R-:W-:Y:S01]  /*2920*/  UMOV UR22, UR23 ;  /* 0x0000001700167c82 */ /* 0x000fe20008000000 */
[----:B------:R-:W-:Y:S02]  /*2930*/  USHF.R.U32.HI UR13, URZ, UR13, UR18 ;  /* 0x0000000dff0d7299 */ /* 0x000fe40008011612 */
[----:B------:R-:W-:Y:S02]  /*2940*/  USEL UR4, UR37, UR4, !UP0 ;  /* 0x0000000425047287 */ /* 0x000fe4000c000000 */
[----:B------:R-:W-:-:S02]  /*2950*/  @UP3 USHF.R.U32.HI UR8, URZ, UR11, UR22 ;  /* 0x0000000bff083299 */ /* 0x000fc40008011616 */
[----:B------:R-:W-:Y:S02]  /*2960*/  UIMAD UR9, UR42, UR5, URZ ;  /* 0x000000052a0972a4 */ /* 0x000fe4000f8e02ff */
[----:B------:R-:W-:Y:S02]  /*2970*/  USEL UR5, UR38, UR13, !UP2 ;  /* 0x0000000d26057287 */ /* 0x000fe4000d000000 */
[----:B------:R-:W-:Y:S02]  /*2980*/  UIMAD UR12, UR42, UR8, URZ ;  /* 0x000000082a0c72a4 */ /* 0x000fe4000f8e02ff */
[----:B------:R-:W-:Y:S02]  /*2990*/  UISETP.GE.AND UP0, UPT, UR4, UR9, UPT ;  /* 0x000000090400728c */ /* 0x000fe4000bf06270 */
[----:B------:R-:W-:Y:S02]  /*29a0*/  UIMAD.WIDE.U32 UR16, UR4, UR10, URZ ;  /* 0x0000000a041072a5 */ /* 0x000fe4000f8e00ff */
[----:B------:R-:W-:-:S02]  /*29b0*/  UISETP.GE.OR UP0, UPT, UR5, UR12, UP0 ;  /* 0x0000000c0500728c */ /* 0x000fc40008706670 */
        /* <DEDUP_REMOVED lines=19> */
.L_x_41:
[----:B------:R-:W2:Y:S02]  /*2af0*/  LDCU UR4, c[0x0][0xb30] ;  /* 0x00016600ff0477ac */ /* 0x000ea40008000800 */
[----:B--2---:R-:W-:-:S09]  /*2b00*/  UISETP.NE.AND UP0, UPT, UR4, 0x1, UPT ;  /* 0x000000010400788c */ /* 0x004fd2000bf05270 */
        /* <DEDUP_REMOVED lines=14> */
[----:B------:R-:W-:Y:S02]  /*2bf0*/  UIADD3 UR8, UPT, UPT, UR5, -UR4, URZ ;  /* 0x8000000405087290 */ /* 0x000fe4000fffe0ff */
[----:B------:R-:W-:Y:S02]  /*2c00*/  UIADD3 UR4, UPT, UPT, -UR5, UR4, URZ ;  /* 0x0000000405047290 */ /* 0x000fe4000fffe1ff */
[----:B------:R-:W-:Y:S02]  /*2c10*/  UIMAD UR37, UR8, UR14, UR37 ;  /* 0x0000000e082572a4 */ /* 0x000fe4000f8e0225 */
[----:B------:R-:W-:-:S12]  /*2c20*/  UIMAD UR38, UR4, UR10, UR38 ;  /* 0x0000000a042672a4 */ /* 0x000fd8000f8e0226 */
.L_x_42:
[----:B------:R-:W-:Y:S01]  /*2c30*/  VIADD R11, R11, 0x1 ;  /* 0x000000010b0b7836 */ /* 0x000fe20000000000 */
[----:B------:R-:W-:Y:S01]  /*2c40*/  R2UR UR4, R164 ;  /* 0x00000000a40472ca */ /* 0x000fe200000e0000 */
[----:B------:R-:W-:Y:S01]  /*2c50*/  UIADD3 UR16, UPT, UPT, UR38, UR61, URZ ;  /* 0x0000003d26107290 */ /* 0x000fe2000fffe0ff */
[----:B------:R-:W-:Y:S02]  /*2c60*/  PLOP3.LUT P1, PT, PT, PT, PT, 0x80, 0x8 ;  /* 0x000000000008781c */ /* 0x000fe40003f2f070 */
[----:B------:R-:W-:-:S04]  /*2c70*/  ISETP.NE.AND P0, PT, R11, 0x2, PT ;  /* 0x000000020b00780c */ /* 0x000fc80003f05270 */
[----:B------:R-:W-:Y:S02]  /*2c80*/  SEL R3, RZ, 0x1, P0 ;  /* 0x00000001ff037807 */ /* 0x000fe40000000000 */
[----:B------:R-:W-:Y:S02]  /*2c90*/  SEL R11, R11, RZ, P0 ;  /* 0x000000ff0b0b7207 */ /* 0x000fe40000000000 */
[----:B------:R-:W-:Y:S01]  /*2ca0*/  LOP3.LUT R10, R10, R3, RZ, 0x3c, !PT ;  /* 0x000000030a0a7212 */ /* 0x000fe200078e3cff */
[----:B------:R-:W-:Y:S01]  /*2cb0*/  UIADD3 UR20, UPT, UPT, UR37, UR4, URZ ;  /* 0x0000000425147290 */ /* 0x000fe2000fffe0ff */
[----:B------:R-:W-:Y:S11]  /*2cc0*/  BRA.U UP1, `(.L_x_43) ;  /* 0xfffffff101187547 */ /* 0x000ff6000b83ffff */
[----:B------:R-:W-:Y:S01]  /*2cd0*/  UIADD3 UR8, UPT, UPT, UR6, 0xb0, URZ ;  /* 0x000000b006087890 */ /* 0x000fe2000fffe0ff */
[----:B------:R-:W-:-:S03]  /*2ce0*/  SHF.L.U32 R3, R12, 0x1f, RZ ;  /* 0x0000001f0c037819 */ /* 0x000fc600000006ff */
[----:B------:R-:W-:-:S09]  /*2cf0*/  ULEA UR4, UR7, UR8, 0x3 ;  /* 0x0000000807047291 */ /* 0x000fd2000f8e18ff */
[----:B------:R-:W2:Y:S02]  /*2d00*/  SYNCS.PHASECHK.TRANS64.TRYWAIT P0, [UR4], R3 ;  /* 0x00000003ff0075a7 */ /* 0x000ea40008001104 */
[----:B--2---:R-:W-:Y:S05]  /*2d10*/  @!P0 BRA `(.L_x_44) ;  /* 0x0000009c006c8947 */ /* 0x004fea0003800000 */
.L_x_168:
[----:B------:R-:W-:-:S04]  /*2d20*/  UIADD3 UR4, UPT, UPT, UR7, 0x1, URZ ;  /* 0x0000000107047890 */ /* 0x000fc8000fffe0ff */
[----:B------:R-:W-:-:S04]  /*2d30*/  UISETP.NE.AND UP0, UPT, UR4, 0x16, UPT ;  /* 0x000000160400788c */ /* 0x000fc8000bf05270 */
[----:B------:R-:W-:Y:S02]  /*2d40*/  USEL UR6, URZ, 0x1, UP0 ;  /* 0x00000001ff067887 */ /* 0x000fe40008000000 */
[----:B------:R-:W-:-:S04]  /*2d50*/  USEL UR4, UR4, URZ, UP0 ;  /* 0x000000ff04047287 */ /* 0x000fc80008000000 */
[----:B------:R-:W-:Y:S01]  /*2d60*/  ULEA UR5, UR4, UR8, 0x3 ;  /* 0x0000000804057291 */ /* 0x000fe2000f8e18ff */
[----:B------:R-:W-:-:S04]  /*2d70*/  LOP3.LUT R2, R12, UR6, RZ, 0x3c, !PT ;  /* 0x000000060c027c12 */ /* 0x000fc8000f8e3cff */
[----:B-1----:R-:W-:-:S04]  /*2d80*/  SHF.L.U32 R3, R2, 0x1f, RZ ;  /* 0x0000001f02037819 */ /* 0x002fc800000006ff */
[----:B------:R-:W1:Y:S02]  /*2d90*/  SYNCS.PHASECHK.TRANS64.TRYWAIT P0, [UR5], R3 ;  /* 0x00000003ff0075a7 */ /* 0x000e640008001105 */
[----:B-1----:R-:W-:Y:S05]  /*2da0*/  @!P0 BRA `(.L_x_45) ;  /* 0x0000009c00608947 */ /* 0x002fea0003800000 */
.L_x_170:
        /* <DEDUP_REMOVED lines=9> */
.L_x_172:
        /* <DEDUP_REMOVED lines=9> */
.L_x_174:
        /* <DEDUP_REMOVED lines=9> */
.L_x_176:
        /* <DEDUP_REMOVED lines=9> */
.L_x_178:
        /* <DEDUP_REMOVED lines=9> */
.L_x_180:
        /* <DEDUP_REMOVED lines=9> */
.L_x_182:
        /* <DEDUP_REMOVED lines=9> */
.L_x_184:
        /* <DEDUP_REMOVED lines=9> */
.L_x_186:
        /* <DEDUP_REMOVED lines=9> */
.L_x_188:
        /* <DEDUP_REMOVED lines=9> */
.L_x_190:
        /* <DEDUP_REMOVED lines=9> */
.L_x_192:
        /* <DEDUP_REMOVED lines=9> */
.L_x_194:
        /* <DEDUP_REMOVED lines=9> */
.L_x_196:
        /* <DEDUP_REMOVED lines=9> */
.L_x_198:
        /* <DEDUP_REMOVED lines=9> */
.L_x_200:
        /* <DEDUP_REMOVED lines=9> */
.L_x_202:
        /* <DEDUP_REMOVED lines=9> */
.L_x_204:
        /* <DEDUP_REMOVED lines=9> */
.L_x_206:
        /* <DEDUP_REMOVED lines=9> */
.L_x_208:
[----:B------:R-:W-:-:S04]  /*3860*/  UIADD3 UR4, UPT, UPT, UR4, 0x1, URZ ;  /* 0x0000000104047890 */ /* 0x000fc8000fffe0ff */
[----:B------:R-:W-:-:S04]  /*3870*/  UISETP.NE.AND UP0, UPT, UR4, 0x16, UPT ;  /* 0x000000160400788c */ /* 0x000fc8000bf05270 */
[----:B------:R-:W-:Y:S02]  /*3880*/  USEL UR5, URZ, 0x1, UP0 ;  /* 0x00000001ff057887 */ /* 0x000fe40008000000 */
[----:B------:R-:W-:-:S04]  /*3890*/  USEL UR4, UR4, URZ, UP0 ;  /* 0x000000ff04047287 */ /* 0x000fc80008000000 */
[----:B------:R-:W-:Y:S01]  /*38a0*/  ULEA UR4, UR4, UR8, 0x3 ;  /* 0x0000000804047291 */ /* 0x000fe2000f8e18ff */
[----:B-1----:R-:W-:-:S04]  /*38b0*/  LOP3.LUT R3, R2, UR5, RZ, 0x3c, !PT ;  /* 0x0000000502037c12 */ /* 0x002fc8000f8e3cff */
[----:B------:R-:W-:Y:S01]  /*38c0*/  SHF.L.U32 R3, R3, 0x1f, RZ ;  /* 0x0000001f03037819 */ /* 0x000fe200000006ff */
[----:B------:R-:W-:-:S07]  /*38d0*/  IMAD.U32 R0, RZ, RZ, UR4 ;  /* 0x00000004ff007e24 */ /* 0x000fce000f8e00ff */
.L_x_65:
[----:B-1----:R1:W2:Y:S02]  /*38e0*/  SYNCS.PHASECHK.TRANS64.TRYWAIT P0, [R0+URZ], R3 ;  /* 0x00000003000075a7 */ /* 0x0022a400080011ff */
[----:B--2---:R-:W-:Y:S05]  /*38f0*/  @!P0 NANOSLEEP.SYNCS 0x989680 ;  /* 0x009896800000895d */ /* 0x004fea0003900000 */
[----:B------:R-:W2:Y:S02]  /*3900*/  @!P0 SYNCS.PHASECHK.TRANS64 P0, [R0+URZ], R3 ;  /* 0x00000003000085a7 */ /* 0x000ea400080010ff */
[----:B--2---:R-:W-:Y:S05]  /*3910*/  @P0 EXIT ;  /* 0x000000000000094d */ /* 0x004fea0003800000 */
[----:B------:R-:W-:Y:S05]  /*3920*/  BRA `(.L_x_65) ;  /* 0xfffffffc00ec7947 */ /* 0x000fea000383ffff */
.L_x_23:
[----:B------:R-:W-:-:S04]  /*3930*/  UISETP.NE.AND UP0, UPT, UR45, URZ, UPT ;  /* 0x000000ff2d00728c */ /* 0x000fc8000bf05270 */
[----:B------:R-:W-:-:S09]  /*3940*/  UISETP.NE.OR UP0, UPT, UR25, 0x1, UP0 ;  /* 0x000000011900788c */ /* 0x000fd20008705670 */
[----:B------:R-:W-:Y:S05]  /*3950*/  BRA.U UP0, `(.L_x_66) ;  /* 0x0000000500487547 */ /* 0x000fea000b800000 */
[----:B------:R-:W-:Y:S01]  /*3960*/  ISETP.GE.U32.AND P2, PT, R0, 0x8, PT ;  /* 0x000000080000780c */ /* 0x000fe20003f46070 */
[----:B------:R-:W-:Y:S01]  /*3970*/  IMAD.MOV.U32 R12, RZ, RZ, 0x1 ;  /* 0x00000001ff0c7424 */ /* 0x000fe200078e00ff */
[----:B------:R-:W-:Y:S02]  /*3980*/  CS2R R10, SRZ ;  /* 0x00000000000a7805 */ /* 0x000fe4000001ff00 */
[----:B------:R-:W-:Y:S01]  /*3990*/  CS2R R8, SRZ ;  /* 0x0000000000087805 */ /* 0x000fe2000001ff00 */
[----:B------:R-:W-:Y:S01]  /*39a0*/  UMOV UR6, 0x400 ;  /* 0x0000040000067882 */ /* 0x000fe20000000000 */
[----:B------:R-:W-:Y:S01]  /*39b0*/  UMOV UR5, URZ ;  /* 0x000000ff00057c82 */ /* 0x000fe20008000000 */
[----:B------:R-:W-:-:S12]  /*39c0*/  ULEA UR6, UR45, UR6, 0x18 ;  /* 0x000000062d067291 */ /* 0x000fd8000f8ec0ff */
.L_x_70:
[----:B------:R-:W-:Y:S02]  /*39d0*/  LEA R2, R8, UR6, 0x3 ;  /* 0x0000000608027c11 */ /* 0x000fe4000f8e18ff */
[----:B------:R-:W-:-:S03]  /*39e0*/  SHF.L.U32 R5, R9, 0x1f, RZ ;  /* 0x0000001f09057819 */ /* 0x000fc600000006ff */
[----:B------:R-:W-:Y:S01]  /*39f0*/  VIADD R4, R2, 0x200 ;  /* 0x0000020002047836 */ /* 0x000fe20000000000 */
[----:B------:R-:W2:Y:S02]  /*3a00*/  SYNCS.PHASECHK.TRANS64.TRYWAIT P0, [R2+URZ+0x1f0], R5 ;  /* 0x0001f005020075a7 */ /* 0x000ea400080011ff */
[----:B--2---:R-:W-:Y:S05]  /*3a10*/  @!P0 BRA `(.L_x_67) ;  /* 0x0000009800248947 */ /* 0x004fea0003800000 */
.L_x_209:
[----:B------:R-:W-:Y:S01]  /*3a20*/  ULEA UR4, UR5, UR6, 0x3 ;  /* 0x0000000605047291 */ /* 0x000fe2000f8e18ff */
[----:B------:R-:W-:Y:S02]  /*3a30*/  PRMT R4, RZ, 0x654, R4 ;  /* 0x00000654ff047816 */ /* 0x000fe40000000004 */
[----:B--2---:R-:W-:Y:S01]  /*3a40*/  SHF.L.U32 R5, R12, 0x1f, RZ ;  /* 0x0000001f0c057819 */ /* 0x004fe200000006ff */
[----:B------:R-:W-:Y:S01]  /*3a50*/  UIADD3 UR7, UPT, UPT, UR4, 0x1b0, URZ ;  /* 0x000001b004077890 */ /* 0x000fe2000fffe0ff */
[----:B------:R2:W-:Y:S05]  /*3a60*/  SYNCS.ARRIVE.TRANS64.RED.A1T0 RZ, [R4+URZ], RZ ;  /* 0x000000ff04ff79a7 */ /* 0x0005ea00081004ff */
[----:B------:R-:W-:Y:S01]  /*3a70*/  IMAD.U32 R7, RZ, RZ, UR7 ;  /* 0x00000007ff077e24 */ /* 0x000fe2000f8e00ff */
[----:B------:R-:W3:Y:S04]  /*3a80*/  SYNCS.PHASECHK.TRANS64.TRYWAIT P0, [UR4+0x1c0], R5 ;  /* 0x0001c005ff0075a7 */ /* 0x000ee80008001104 */
[----:B------:R-:W-:Y:S01]  /*3a90*/  PRMT R6, R0, 0x654, R7 ;  /* 0x0000065400067816 */ /* 0x000fe20000000007 */
[----:B--2---:R-:W-:Y:S01]  /*3aa0*/  @!P2 IMAD.MOV.U32 R4, RZ, RZ, 0x10 ;  /* 0x00000010ff04a424 */ /* 0x004fe200078e00ff */
[----:B---3--:R-:W-:Y:S06]  /*3ab0*/  @!P0 BRA `(.L_x_68) ;  /* 0x0000009800108947 */ /* 0x008fec0003800000 */
.L_x_211:
[----:B------:R-:W-:Y:S01]  /*3ac0*/  ULEA UR8, UR5, UR6, 0x4 ;  /* 0x0000000605087291 */ /* 0x000fe2000f8e20ff */
[----:B------:R-:W-:Y:S01]  /*3ad0*/  SEL R3, R6, R3, !P2 ;  /* 0x0000000306037207 */ /* 0x000fe20005000000 */
[----:B------:R-:W-:Y:S01]  /*3ae0*/  UIADD3 UR9, UPT, UPT, UR4, 0x1b0, URZ ;  /* 0x000001b004097890 */ /* 0x000fe2000fffe0ff */
[----:B--2---:R-:W-:Y:S01]  /*3af0*/  LEA R2, R11, UR6, 0x3 ;  /* 0x000000060b027c11 */ /* 0x004fe2000f8e18ff */
[----:B------:R-:W-:Y:S01]  /*3b00*/  UIADD3 UR8, UPT, UPT, UR8, 0x220, URZ ;  /* 0x0000022008087890 */ /* 0x000fe2000fffe0ff */
[----:B------:R-:W-:Y:S01]  /*3b10*/  SHF.L.U32 R5, R10, 0x1f, RZ ;  /* 0x0000001f0a057819 */ /* 0x000fe200000006ff */
[----:B------:R2:W-:Y:S01]  /*3b20*/  @!P2 SYNCS.ARRIVE.TRANS64.RED RZ, [R3+URZ], R4 ;  /* 0x0000000403ffa9a7 */ /* 0x0005e200080004ff */
[----:B------:R-:W-:Y:S01]  /*3b30*/  UIADD3 UR4, UPT, UPT, UR5, 0x1, URZ ;  /* 0x0000000105047890 */ /* 0x000fe2000fffe0ff */
[----:B------:R-:W-:-:S03]  /*3b40*/  VIADD R8, R8, 0x1 ;  /* 0x0000000108087836 */ /* 0x000fc60000000000 */
[----:B------:R-:W-:Y:S02]  /*3b50*/  UISETP.NE.AND UP0, UPT, UR4, 0x2, UPT ;  /* 0x000000020400788c */ /* 0x000fe4000bf05270 */
[----:B------:R-:W-:Y:S06]  /*3b60*/  UGETNEXTWORKID.BROADCAST [UR8], [UR9] ;  /* 0x00000000080073ca */ /* 0x000fec0008000100 */
[----:B------:R-:W-:Y:S01]  /*3b70*/  USEL UR7, URZ, 0x1, UP0 ;  /* 0x00000001ff077887 */ /* 0x000fe20008000000 */
[----:B------:R-:W-:Y:S01]  /*3b80*/  ISETP.NE.AND P0, PT, R8, 0x2, PT ;  /* 0x000000020800780c */ /* 0x000fe20003f05270 */
[----:B------:R-:W-:Y:S01]  /*3b90*/  USEL UR5, UR4, URZ, UP0 ;  /* 0x000000ff04057287 */ /* 0x000fe20008000000 */
[----:B------:R-:W3:Y:S03]  /*3ba0*/  SYNCS.PHASECHK.TRANS64.TRYWAIT P1, [R2+URZ+0x1b0], R5 ;  /* 0x0001b005020075a7 */ /* 0x000ee600080211ff */
[----:B------:R-:W-:Y:S01]  /*3bb0*/  LOP3.LUT R12, R12, UR7, RZ, 0x3c, !PT ;  /* 0x000000070c0c7c12 */ /* 0x000fe2000f8e3cff */
[----:B--23--:R-:W-:Y:S07]  /*3bc0*/  @!P1 BRA `(.L_x_69) ;  /* 0x0000009400e49947 */ /* 0x00cfee0003800000 */
.L_x_212:
[C---:B------:R-:W-:Y:S01]  /*3bd0*/  LEA R4, R11.reuse, UR6, 0x4 ;  /* 0x000000060b047c11 */ /* 0x040fe2000f8e20ff */
[----:B--2---:R-:W-:Y:S01]  /*3be0*/  VIADD R2, R2, 0x1c0 ;  /* 0x000001c002027836 */ /* 0x004fe20000000000 */
[----:B------:R-:W-:Y:S01]  /*3bf0*/  SEL R8, R8, RZ, P0 ;  /* 0x000000ff08087207 */ /* 0x000fe20000000000 */
[----:B------:R-:W-:-:S03]  /*3c00*/  VIADD R11, R11, 0x1 ;  /* 0x000000010b0b7836 */ /* 0x000fc60000000000 */
[----:B------:R-:W2:Y:S01]  /*3c10*/  LDS.128 R4, [R4+0x220] ;  /* 0x0002200004047984 */ /* 0x000ea20000000c00 */
[----:B------:R-:W-:Y:S02]  /*3c20*/  PRMT R2, RZ, 0x654, R2 ;  /* 0x00000654ff027816 */ /* 0x000fe40000000002 */
[C---:B------:R-:W-:Y:S01]  /*3c30*/  ISETP.NE.AND P1, PT, R11.reuse, 0x2, PT ;  /* 0x000000020b00780c */ /* 0x040fe20003f25270 */
[----:B------:R-:W-:Y:S01]  /*3c40*/  @!PT LDS RZ, [RZ] ;  /* 0x00000000fffff984 */ /* 0x000fe20000000800 */
[----:B------:R-:W-:Y:S01]  /*3c50*/  @!PT LDS RZ, [RZ] ;  /* 0x00000000fffff984 */ /* 0x000fe20000000800 */
[----:B------:R-:W-:Y:S01]  /*3c60*/  @!PT LDS RZ, [RZ] ;  /* 0x00000000fffff984 */ /* 0x000fe20000000800 */
[----:B------:R-:W-:Y:S01]  /*3c70*/  @!PT LDS RZ, [RZ] ;  /* 0x00000000fffff984 */ /* 0x000fe20000000800 */
[----:B------:R3:W-:Y:S06]  /*3c80*/  MEMBAR.ALL.CTA ;  /* 0x0000000000007992 */ /* 0x0007ec0000008000 */
[----:B---3--:R-:W3:Y:S01]  /*3c90*/  FENCE.VIEW.ASYNC.S ;  /* 0x00000000000073c6 */ /* 0x008ee20000000000 */
[----:B------:R-:W-:Y:S01]  /*3ca0*/  SEL R11, R11, RZ, P1 ;  /* 0x000000ff0b0b7207 */ /* 0x000fe20000800000 */
[----:B---3--:R3:W-:Y:S01]  /*3cb0*/  SYNCS.ARRIVE.TRANS64.RED.A1T0 RZ, [R2+URZ], RZ ;  /* 0x000000ff02ff79a7 */ /* 0x0087e200081004ff */
[----:B--2---:R-:W-:-:S02]  /*3cc0*/  LOP3.LUT P3, RZ, R6, 0x1, RZ, 0xc0, !PT ;  /* 0x0000000106ff7812 */ /* 0x004fc4000786c0ff */
[----:B------:R-:W-:-:S04]  /*3cd0*/  SEL R5, RZ, 0x1, P1 ;  /* 0x00000001ff057807 */ /* 0x000fc80000800000 */
[----:B------:R-:W-:Y:S02]  /*3ce0*/  LOP3.LUT R10, R10, R5, RZ, 0x3c, !PT ;  /* 0x000000050a0a7212 */ /* 0x000fe400078e3cff */
[----:B---3--:R-:W-:-:S04]  /*3cf0*/  SEL R2, RZ, 0x1, P0 ;  /* 0x00000001ff027807 */ /* 0x008fc80000000000 */
[----:B------:R-:W-:Y:S01]  /*3d00*/  LOP3.LUT R9, R9, R2, RZ, 0x3c, !PT ;  /* 0x0000000209097212 */ /* 0x000fe200078e3cff */
[----:B------:R-:W-:Y:S06]  /*3d10*/  @P3 BRA `(.L_x_70) ;  /* 0xfffffffc002c3947 */ /* 0x000fec000383ffff */
[----:B------:R-:W-:Y:S01]  /*3d20*/  ULEA UR4, UR5, UR6, 0x3 ;  /* 0x0000000605047291 */ /* 0x000fe2000f8e18ff */
[----:B------:R-:W-:-:S08]  /*3d30*/  SHF.L.U32 R3, R12, 0x1f, RZ ;  /* 0x0000001f0c037819 */ /* 0x000fd000000006ff */
[----:B------:R-:W2:Y:S02]  /*3d40*/  SYNCS.PHASECHK.TRANS64 P0, [UR4+0x1c0], R3 ;  /* 0x0001c003ff0075a7 */ /* 0x000ea40008001004 */
[----:B--2---:R-:W-:Y:S05]  /*3d50*/  @P0 BRA `(.L_x_71) ;  /* 0x0000000000080947 */ /* 0x004fea0003800000 */
[----:B------:R-:W2:Y:S02]  /*3d60*/  SYNCS.PHASECHK.TRANS64.TRYWAIT P0, [UR4+0x1c0], R3 ;  /* 0x0001c003ff0075a7 */ /* 0x000ea40008001104 */
[----:B--2---:R-:W-:Y:S05]  /*3d70*/  @!P0 BRA `(.L_x_72) ;  /* 0x00000094008c8947 */ /* 0x004fea0003800000 */
.L_x_71:
[----:B------:R-:W-:-:S04]  /*3d80*/  UIADD3 UR7, UPT, UPT, UR5, 0x1, URZ ;  /* 0x0000000105077890 */ /* 0x000fc8000fffe0ff */
[----:B------:R-:W-:-:S04]  /*3d90*/  UISETP.NE.AND UP0, UPT, UR7, 0x2, UPT ;  /* 0x000000020700788c */ /* 0x000fc8000bf05270 */
[----:B------:R-:W-:Y:S02]  /*3da0*/  USEL UR8, URZ, 0x1, UP0 ;  /* 0x00000001ff087887 */ /* 0x000fe40008000000 */
[----:B------:R-:W-:-:S04]  /*3db0*/  USEL UR7, UR7, URZ, UP0 ;  /* 0x000000ff07077287 */ /* 0x000fc80008000000 */
[----:B------:R-:W-:Y:S01]  /*3dc0*/  ULEA UR7, UR7, UR6, 0x3 ;  /* 0x0000000607077291 */ /* 0x000fe2000f8e18ff */
[----:B--2---:R-:W-:-:S04]  /*3dd0*/  LOP3.LUT R3, R12, UR8, RZ, 0x3c, !PT ;  /* 0x000000080c037c12 */ /* 0x004fc8000f8e3cff */
[----:B------:R-:W-:-:S04]  /*3de0*/  SHF.L.U32 R0, R3, 0x1f, RZ ;  /* 0x0000001f03007819 */ /* 0x000fc800000006ff */
[----:B------:R-:W2:Y:S02]  /*3df0*/  SYNCS.PHASECHK.TRANS64 P0, [UR7+0x1c0], R0 ;  /* 0x0001c000ff0075a7 */ /* 0x000ea40008001007 */
[----:B-12---:R-:W-:Y:S05]  /*3e00*/  @P0 EXIT ;  /* 0x000000000000094d */ /* 0x006fea0003800000 */
[----:B------:R-:W-:Y:S02]  /*3e10*/  SHF.L.U32 R3, R3, 0x1f, RZ ;  /* 0x0000001f03037819 */ /* 0x000fe400000006ff */
[----:B------:R-:W-:-:S07]  /*3e20*/  MOV R0, UR7 ;  /* 0x0000000700007c02 */ /* 0x000fce0008000f00 */
.L_x_73:
[----:B-1----:R1:W2:Y:S02]  /*3e30*/  SYNCS.PHASECHK.TRANS64.TRYWAIT P0, [R0+URZ+0x1c0], R3 ;  /* 0x0001c003000075a7 */ /* 0x0022a400080011ff */
[----:B--2---:R-:W-:Y:S05]  /*3e40*/  @!P0 NANOSLEEP.SYNCS 0x989680 ;  /* 0x009896800000895d */ /* 0x004fea0003900000 */
[----:B------:R-:W2:Y:S02]  /*3e50*/  @!P0 SYNCS.PHASECHK.TRANS64 P0, [R0+URZ+0x1c0], R3 ;  /* 0x0001c003000085a7 */ /* 0x000ea400080010ff */
[----:B--2---:R-:W-:Y:S05]  /*3e60*/  @P0 EXIT ;  /* 0x000000000000094d */ /* 0x004fea0003800000 */
[----:B------:R-:W-:Y:S05]  /*3e70*/  BRA `(.L_x_73) ;  /* 0xfffffffc00ec7947 */ /* 0x000fea000383ffff */
.L_x_66:
[----:B------:R-:W-:Y:S05]  /*3e80*/  BRA.U UP6, `(.L_x_74) ;  /* 0x00000011063c7547 */ /* 0x000fea000b800000 */
[----:B------:R-:W-:Y:S01]  /*3e90*/  UMOV UR4, 0x40 ;  /* 0x0000004000047882 */ /* 0x000fe20000000000 */
[----:B------:R-:W-:Y:S01]  /*3ea0*/  NOP ;  /* 0x0000000000007918 */ /* 0x000fe20000000000 */
[----:B------:R-:W-:Y:S01]  /*3eb0*/  ULEA UR5, UR45, UR4, 0x18 ;  /* 0x000000042d057291 */ /* 0x000fe2000f8ec0ff */
[----:B------:R-:W-:Y:S02]  /*3ec0*/  UMOV UR6, 0x400 ;  /* 0x0000040000067882 */ /* 0x000fe40000000000 */
[----:B------:R-:W-:-:S06]  /*3ed0*/  ULEA UR6, UR45, UR6, 0x18 ;  /* 0x000000062d067291 */ /* 0x000fcc000f8ec0ff */
[----:B------:R-:W2:Y:S02]  /*3ee0*/  LDS.U8 R0, [UR5+0x1c] ;  /* 0x00001c05ff007984 */ /* 0x000ea40008000000 */
[----:B--2---:R-:W-:-:S13]  /*3ef0*/  ISETP.NE.AND P0, PT, R0, RZ, PT ;  /* 0x000000ff0000720c */ /* 0x004fda0003f05270 */
[----:B------:R-:W-:Y:S05]  /*3f00*/  @P0 BRA `(.L_x_75) ;  /* 0x0000000400080947 */ /* 0x000fea0003800000 */
[----:B------:R-:W-:Y:S02]  /*3f10*/  UISETP.NE.U32.AND UP1, UPT, UR30, 0x1, UPT ;  /* 0x000000011e00788c */ /* 0x000fe4000bf25070 */
[----:B------:R-:W-:-:S07]  /*3f20*/  UIADD3 UR7, UPT, UPT, UR5, 0x8, URZ ;  /* 0x0000000805077890 */ /* 0x000fce000fffe0ff */
[----:B------:R-:W-:Y:S05]  /*3f30*/  BRA.U !UP1, `(.L_x_76) ;  /* 0x00000001099c7547 */ /* 0x000fea000b800000 */
[----:B------:R-:W-:Y:S01]  /*3f40*/  ELECT P0, URZ, PT ;  /* 0x0000000000ff782f */ /* 0x000fe20003800000 */
[----:B------:R-:W-:-:S12]  /*3f50*/  BSSY B0, `(.L_x_76) ;  /* 0x0000025000007945 */ /* 0x000fd80003800000 */
[----:B------:R-:W-:Y:S05]  /*3f60*/  @!P0 BRA `(.L_x_77) ;  /* 0x00000000008c8947 */ /* 0x000fea0003800000 */
[----:B------:R-:W-:-:S05]  /*3f70*/  UMOV UR4, 0x10 ;  /* 0x0000001000047882 */ /* 0x000fca0000000000 */
[----:B------:R-:W-:Y:S04]  /*3f80*/  DEPBAR.LE SB2, 0x36 ;  /* 0x0000ad800000791a */ /* 0x000fe80000000000 */
[----:B------:R-:W2:Y:S02]  /*3f90*/  UTCATOMSWS.2CTA.FIND_AND_SET.ALIGN UP0, UR4, UR4 ;  /* 0x00000004000475e3 */ /* 0x000ea40008200800 */
[----:B--2---:R-:W-:Y:S01]  /*3fa0*/  MOV R11, UR4 ;  /* 0x00000004000b7c02 */ /* 0x004fe20008000f00 */
[----:B------:R-:W-:Y:S06]  /*3fb0*/  BRA.U UP0, `(.L_x_78) ;  /* 0x0000000100187547 */ /* 0x000fec000b800000 */
.L_x_79:
[----:B------:R-:W-:Y:S05]  /*3fc0*/  NANOSLEEP 0x64 ;  /* 0x000000640000795d */ /* 0x000fea0003800000 */
[----:B------:R-:W-:-:S05]  /*3fd0*/  UMOV UR4, 0x10 ;  /* 0x0000001000047882 */ /* 0x000fca0000000000 */
[----:B------:R-:W-:Y:S04]  /*3fe0*/  DEPBAR.LE SB2, 0x36 ;  /* 0x0000ad800000791a */ /* 0x000fe80000000000 */
[----:B------:R-:W2:Y:S02]  /*3ff0*/  UTCATOMSWS.2CTA.FIND_AND_SET.ALIGN UP0, UR4, UR4 ;  /* 0x00000004000475e3 */ /* 0x000ea40008200800 */
[----:B--2---:R-:W-:Y:S01]  /*4000*/  MOV R11, UR4 ;  /* 0x00000004000b7c02 */ /* 0x004fe20008000f00 */
[----:B------:R-:W-:Y:S05]  /*4010*/  BRA.U !UP0, `(.L_x_79) ;  /* 0xfffffffd08e87547 */ /* 0x000fea000b83ffff */
.L_x_78:
[----:B------:R-:W2:Y:S01]  /*4020*/  LDS R7, [UR5+0x10] ;  /* 0x00001005ff077984 */ /* 0x000ea20008000800 */
[----:B------:R-:W-:Y:S01]  /*4030*/  IMAD.U32 R5, RZ, RZ, UR6 ;  /* 0x00000006ff057e24 */ /* 0x000fe2000f8e00ff */
[----:B------:R-:W-:-:S03]  /*4040*/  MOV R4, UR29 ;  /* 0x0000001d00047c02 */ /* 0x000fc60008000f00 */
[----:B------:R-:W-:Y:S01]  /*4050*/  VIADD R5, R5, 0x240 ;  /* 0x0000024005057836 */ /* 0x000fe20000000000 */
[----:B--2---:R-:W-:-:S04]  /*4060*/  SHF.L.U32 R7, R7, 0x1f, RZ ;  /* 0x0000001f07077819 */ /* 0x004fc800000006ff */
[----:B------:R-:W2:Y:S02]  /*4070*/  SYNCS.PHASECHK.TRANS64.TRYWAIT P0, [UR5+0x8], R7 ;  /* 0x00000807ff0075a7 */ /* 0x000ea40008001105 */
[----:B--2---:R-:W-:Y:S05]  /*4080*/  @P0 BRA `(.L_x_80) ;  /* 0x0000000000080947 */ /* 0x004fea0003800000 */
[----:B------:R-:W2:Y:S02]  /*4090*/  SYNCS.PHASECHK.TRANS64.TRYWAIT P0, [UR5+0x8], R7 ;  /* 0x00000807ff0075a7 */ /* 0x000ea40008001105 */
[----:B--2---:R-:W-:Y:S05]  /*40a0*/  @!P0 BRA `(.L_x_81) ;  /* 0x0000009000d88947 */ /* 0x004fea0003800000 */
.L_x_80:
[----:B--2---:R-:W-:Y:S01]  /*40b0*/  HFMA2 R0, -RZ, RZ, 0, 5.9604644775390625e-08 ;  /* 0x00000001ff007431 */ /* 0x004fe200000001ff */
[----:B------:R-:W-:Y:S01]  /*40c0*/  UPRMT UR4, UR29, 0x654, UR7 ;  /* 0x000006541d047896 */ /* 0x000fe20008000007 */
[----:B------:R-:W-:Y:S01]  /*40d0*/  IMAD.MOV.U32 R8, RZ, RZ, 0xffff ;  /* 0x0000ffffff087424 */ /* 0x000fe200078e00ff */
[----:B------:R-:W-:Y:S01]  /*40e0*/  PRMT R4, R4, 0x654, R5 ;  /* 0x0000065404047816 */ /* 0x000fe20000000005 */
[----:B------:R-:W-:Y:S02]  /*40f0*/  IMAD.MOV.U32 R6, RZ, RZ, 0x4 ;  /* 0x00000004ff067424 */ /* 0x000fe400078e00ff */
[----:B------:R-:W-:Y:S01]  /*4100*/  IMAD.SHL.U32 R9, R11, 0x20, RZ ;  /* 0x000000200b097824 */ /* 0x000fe200078e00ff */
[----:B------:R-:W-:Y:S02]  /*4110*/  MOV R5, UR4 ;  /* 0x0000000400057c02 */ /* 0x000fe40008000f00 */
[-C--:B------:R-:W-:Y:S01]  /*4120*/  SHF.L.U32 R8, R8, R11.reuse, RZ ;  /* 0x0000000b08087219 */ /* 0x080fe200000006ff */
[----:B------:R2:W-:Y:S01]  /*4130*/  SYNCS.ARRIVE.TRANS64.RED RZ, [UR4], R6 ;  /* 0x00000006ffff79a7 */ /* 0x0005e20008000404 */
[----:B------:R-:W-:Y:S01]  /*4140*/  SHF.L.U32 R7, R0, R11, RZ ;  /* 0x0000000b00077219 */ /* 0x000fe200000006ff */
[----:B------:R2:W-:Y:S04]  /*4150*/  STS [UR6+0x240], R9 ;  /* 0x00024009ff007988 */ /* 0x0005e80008000806 */
[----:B------:R2:W-:Y:S04]  /*4160*/  STAS [R4.64], R11 ;  /* 0x0000000b04007dbd */ /* 0x0005e8000c0008ff */
[----:B------:R2:W-:Y:S04]  /*4170*/  ATOMS.OR RZ, [UR5+0x14], R8 ;  /* 0x00001408ffff798c */ /* 0x0005e8000b000005 */
[----:B------:R2:W-:Y:S04]  /*4180*/  ATOMS.OR RZ, [UR5+0x18], R7 ;  /* 0x00001807ffff798c */ /* 0x0005e8000b000005 */
[----:B------:R2:W-:Y:S02]  /*4190*/  ATOMS.XOR RZ, [UR5+0x10], R0 ;  /* 0x00001000ffff798c */ /* 0x0005e4000b800005 */
.L_x_77:
[----:B-1----:R-:W-:Y:S05]  /*41a0*/  BSYNC B0 ;  /* 0x0000000000007941 */ /* 0x002fea0003800000 */
.L_x_76:
[----:B------:R-:W-:Y:S05]  /*41b0*/  BRA.U UP1, `(.L_x_82) ;  /* 0x00000001016c7547 */ /* 0x000fea000b800000 */
[----:B------:R-:W-:-:S03]  /*41c0*/  UMOV UR4, 0xffffffff ;  /* 0xffffffff00047882 */ /* 0x000fc60000000000 */
[----:B------:R-:W-:Y:S05]  /*41d0*/  BRA.DIV UR4, `(.L_x_83) ;  /* 0x0000009204a47947 */ /* 0x000fea000b800000 */
[----:B------:R-:W-:-:S13]  /*41e0*/  ELECT P0, URZ, PT ;  /* 0x0000000000ff782f */ /* 0x000fda0003800000 */
.L_x_216:
[----:B------:R-:W-:Y:S05]  /*41f0*/  @!P0 BRA `(.L_x_82) ;  /* 0x00000000005c8947 */ /* 0x000fea0003800000 */
[----:B--2---:R-:W2:Y:S02]  /*4200*/  LDS R5, [UR5+0x10] ;  /* 0x00001005ff057984 */ /* 0x004ea40008000800 */
[----:B--2---:R-:W-:-:S04]  /*4210*/  SHF.L.U32 R5, R5, 0x1f, RZ ;  /* 0x0000001f05057819 */ /* 0x004fc800000006ff */
[----:B------:R-:W2:Y:S02]  /*4220*/  SYNCS.PHASECHK.TRANS64.TRYWAIT P0, [UR5+0x8], R5 ;  /* 0x00000805ff0075a7 */ /* 0x000ea40008001105 */
[----:B--2---:R-:W-:Y:S05]  /*4230*/  @P0 BRA `(.L_x_84) ;  /* 0x0000000000080947 */ /* 0x004fea0003800000 */
[----:B------:R-:W2:Y:S02]  /*4240*/  SYNCS.PHASECHK.TRANS64.TRYWAIT P0, [UR5+0x8], R5 ;  /* 0x00000805ff0075a7 */ /* 0x000ea40008001105 */
[----:B--2---:R-:W-:Y:S05]  /*4250*/  @!P0 BRA `(.L_x_85) ;  /* 0x0000009000a88947 */ /* 0x004fea0003800000 */
.L_x_84:
[----:B------:R-:W3:Y:S01]  /*4260*/  LDS R7, [UR6+0x240] ;  /* 0x00024006ff077984 */ /* 0x000ee20008000800 */
[----:B--2---:R-:W-:Y:S02]  /*4270*/  HFMA2 R0, -RZ, RZ, 0, 5.9604644775390625e-08 ;  /* 0x00000001ff007431 */ /* 0x004fe400000001ff */
[----:B------:R-:W-:Y:S01]  /*4280*/  IMAD.MOV.U32 R4, RZ, RZ, 0xffff ;  /* 0x0000ffffff047424 */ /* 0x000fe200078e00ff */
[----:B------:R-:W-:Y:S01]  /*4290*/  UPRMT UR4, UR29, 0x654, UR7 ;  /* 0x000006541d047896 */ /* 0x000fe20008000007 */
[----:B---3--:R-:W-:-:S03]  /*42a0*/  IMAD.SHL.U32 R5, R7, 0x20, RZ ;  /* 0x0000002007057824 */ /* 0x008fc600078e00ff */
[-C--:B------:R-:W-:Y:S02]  /*42b0*/  SHF.L.U32 R4, R4, R7.reuse, RZ ;  /* 0x0000000704047219 */ /* 0x080fe400000006ff */
[----:B------:R-:W-:Y:S01]  /*42c0*/  SHF.L.U32 R7, R0, R7, RZ ;  /* 0x0000000700077219 */ /* 0x000fe200000006ff */
[----:B------:R3:W-:Y:S04]  /*42d0*/  STS [UR6+0x240], R5 ;  /* 0x00024005ff007988 */ /* 0x0007e80008000806 */
[----:B------:R3:W-:Y:S04]  /*42e0*/  ATOMS.OR RZ, [UR5+0x14], R4 ;  /* 0x00001404ffff798c */ /* 0x0007e8000b000005 */
[----:B------:R3:W-:Y:S01]  /*42f0*/  ATOMS.OR RZ, [UR5+0x18], R7 ;  /* 0x00001807ffff798c */ /* 0x0007e2000b000005 */
[----:B------:R-:W-:Y:S03]  /*4300*/  SYNCS.ARRIVE.TRANS64.RED.A1T0 RZ, [UR4], RZ ;  /* 0x000000ffffff79a7 */ /* 0x000fe60008100404 */
[----:B------:R3:W-:Y:S01]  /*4310*/  ATOMS.XOR RZ, [UR5+0x10], R0 ;  /* 0x00001000ffff798c */ /* 0x0007e2000b800005 */
[----:B------:R-:W-:Y:S05]  /*4320*/  BRA `(.L_x_82) ;  /* 0x0000000000107947 */ /* 0x000fea0003800000 */
.L_x_75:
[----:B------:R-:W-:Y:S02]  /*4330*/  MOV R0, 0xffffffff ;  /* 0xffffffff00007802 */ /* 0x000fe40000000f00 */
[----:B------:R-:W-:-:S03]  /*4340*/  MOV R4, 0x4370 ;  /* 0x0000437000047802 */ /* 0x000fc60000000f00 */
[----:B------:R2:W-:Y:S04]  /*4350*/  STS [UR6+0x240], R0 ;  /* 0x00024000ff007988 */ /* 0x0005e80008000806 */
[----:B-12--5:R-:W-:Y:S05]  /*4360*/  CALL.REL.NOINC `($__internal_1_$__cuda_sm10x_tcgen05_guardrail_trap_phase_invalid_during_alloc) ;  /* 0x0000009800487944 */ /* 0x026fea0003c00000 */
.L_x_82:
[----:B------:R-:W-:Y:S05]  /*4370*/  WARPSYNC.ALL ;  /* 0x0000000000007948 */ /* 0x000fea0003800000 */
[----:B------:R-:W4:Y:S01]  /*4380*/  S2UR UR4, SR_CgaCtaId ;  /* 0x00000000000479c3 */ /* 0x000f220000008800 */
[----:B------:R-:W-:Y:S01]  /*4390*/  UMOV UR13, 0x400 ;  /* 0x00000400000d7882 */ /* 0x000fe20000000000 */
[----:B------:R-:W-:-:S06]  /*43a0*/  NOP ;  /* 0x0000000000007918 */ /* 0x000fcc0000000000 */
[----:B------:R-:W-:Y:S06]  /*43b0*/  BAR.ARV 0x6, 0xa0 ;  /* 0x0182800000007b1d */ /* 0x000fec0000002000 */
[----:B------:R-:W1:Y:S01]  /*43c0*/  LDCU UR6, c[0x0][0x38c] ;  /* 0x00007180ff0677ac */ /* 0x000e620008000800 */
[----:B------:R-:W-:Y:S01]  /*43d0*/  LOP3.LUT R3, R3, 0xffff, RZ, 0xc0, !PT ;  /* 0x0000ffff03037812 */ /* 0x000fe200078ec0ff */
[----:B--2---:R-:W-:Y:S01]  /*43e0*/  IMAD.MOV.U32 R9, RZ, RZ, 0x1 ;  /* 0x00000001ff097424 */ /* 0x004fe200078e00ff */
[----:B------:R-:W-:Y:S01]  /*43f0*/  LOP3.LUT R2, R2, 0xffff, RZ, 0xc0, !PT ;  /* 0x0000ffff02027812 */ /* 0x000fe200078ec0ff */
[----:B------:R-:W-:Y:S01]  /*4400*/  IMAD.MOV.U32 R8, RZ, RZ, RZ ;  /* 0x000000ffff087224 */ /* 0x000fe200078e00ff */
[----:B------:R-:W-:Y:S01]  /*4410*/  R2UR UR16, R3 ;  /* 0x00000000031072ca */ /* 0x000fe200000e0000 */
[----:B------:R-:W-:Y:S01]  /*4420*/  UMOV UR20, URZ ;  /* 0x000000ff00147c82 */ /* 0x000fe20008000000 */
[----:B------:R-:W-:-:S02]  /*4430*/  R2UR UR24, R2 ;  /* 0x00000000021872ca */ /* 0x000fc400000e0000 */
[----:B------:R-:W-:Y:S01]  /*4440*/  CS2R R2, SRZ ;  /* 0x0000000000027805 */ /* 0x000fe2000001ff00 */
[----:B------:R-:W-:Y:S01]  /*4450*/  UMOV UR10, URZ ;  /* 0x000000ff000a7c82 */ /* 0x000fe20008000000 */
[----:B----4-:R-:W-:Y:S02]  /*4460*/  ULEA UR13, UR4, UR13, 0x18 ;  /* 0x0000000d040d7291 */ /* 0x010fe4000f8ec0ff */
[----:B------:R-:W-:Y:S02]  /*4470*/  UISETP.NE.AND UP3, UPT, UR30, URZ, UPT ;  /* 0x000000ff1e00728c */ /* 0x000fe4000bf65270 */
[----:B------:R-:W-:Y:S02]  /*4480*/  UIADD3 UR5, UPT, UPT, UR13, 0xc600, URZ ;  /* 0x0000c6000d057890 */ /* 0x000fe4000fffe0ff */
[----:B------:R-:W-:Y:S02]  /*4490*/  UIADD3 UR4, UPT, UPT, UR13, 0x22600, URZ ;  /* 0x000226000d047890 */ /* 0x000fe4000fffe0ff */
[----:B-1----:R-:W-:Y:S01]  /*44a0*/  UIADD3 UR6, UPT, UPT, UR6, 0x1f, URZ ;  /* 0x0000001f06067890 */ /* 0x002fe2000fffe0ff */
[----:B---3--:R-:W1:Y:S01]  /*44b0*/  LDS R0, [UR13+0x240] ;  /* 0x0002400dff007984 */ /* 0x008e620008000800 */
[----:B------:R-:W-:-:S02]  /*44c0*/  USHF.R.U32.HI UR5, URZ, 0x4, UR5 ;  /* 0x00000004ff057899 */ /* 0x000fc40008011605 */
[----:B------:R-:W-:Y:S02]  /*44d0*/  USHF.R.S32.HI UR21, URZ, 0x1f, UR6 ;  /* 0x0000001fff157899 */ /* 0x000fe40008011406 */
[----:B------:R-:W-:Y:S02]  /*44e0*/  USHF.R.U32.HI UR4, URZ, 0x4, UR4 ;  /* 0x00000004ff047899 */ /* 0x000fe40008011604 */
[----:B------:R-:W-:Y:S02]  /*44f0*/  ULEA.HI UR21, UR21, UR6, URZ, 0x5 ;  /* 0x0000000615157291 */ /* 0x000fe4000f8f28ff */
[----:B------:R-:W-:Y:S02]  /*4500*/  ULOP3.LUT UR5, UR5, 0x3fff, URZ, 0xc0, !UPT ;  /* 0x00003fff05057892 */ /* 0x000fe4000f8ec0ff */
[----:B------:R-:W-:Y:S02]  /*4510*/  USHF.R.S32.HI UR21, URZ, 0x5, UR21 ;  /* 0x00000005ff157899 */ /* 0x000fe40008011415 */
[----:B------:R-:W-:-:S02]  /*4520*/  ULOP3.LUT UR18, UR4, 0x3fff, URZ, 0xc0, !UPT ;  /* 0x00003fff04127892 */ /* 0x000fc4000f8ec0ff */
[----:B------:R-:W-:Y:S02]  /*4530*/  UISETP.LT.AND UP0, UPT, UR21, 0x1, UPT ;  /* 0x000000011500788c */ /* 0x000fe4000bf01270 */
[----:B------:R-:W-:Y:S02]  /*4540*/  ULOP3.LUT UR17, UR5, 0x10000, URZ, 0xfc, !UPT ;  /* 0x0001000005117892 */ /* 0x000fe4000f8efcff */
[----:B------:R-:W-:Y:S02]  /*4550*/  ULOP3.LUT UR18, UR18, 0x10000, URZ, 0xfc, !UPT ;  /* 0x0001000012127892 */ /* 0x000fe4000f8efcff */
[----:B------:R-:W-:Y:S01]  /*4560*/  USEL UR25, UR21, 0x1, !UP0 ;  /* 0x0000000115197887 */ /* 0x000fe2000c000000 */
[----:B------:R-:W-:Y:S01]  /*4570*/  UMOV UR11, URZ ;  /* 0x000000ff000b7c82 */ /* 0x000fe20008000000 */
[----:B------:R-:W-:Y:S01]  /*4580*/  UMOV UR22, 0x0 ;  /* 0x0000000000167882 */ /* 0x000fe20000000000 */
[----:B------:R-:W-:Y:S01]  /*4590*/  UMOV UR23, 0x10400490 ;  /* 0x1040049000177882 */ /* 0x000fe20000000000 */
[----:B-1----:R-:W-:-:S15]  /*45a0*/  R2UR UR26, R0 ;  /* 0x00000000001a72ca */ /* 0x002fde00000e0000 */
.L_x_93:
[C---:B------:R-:W-:Y:S02]  /*45b0*/  LEA R0, R8.reuse, UR13, 0x3 ;  /* 0x0000000d08007c11 */ /* 0x040fe4000f8e18ff */
[----:B------:R-:W-:Y:S02]  /*45c0*/  SHF.L.U32 R5, R3, 0x1f, RZ ;  /* 0x0000001f03057819 */ /* 0x000fe400000006ff */
[----:B------:R-:W-:Y:S02]  /*45d0*/  LEA R4, R8, UR13, 0x4 ;  /* 0x0000000d08047c11 */ /* 0x000fe4000f8e20ff */
[----:B------:R-:W1:Y:S02]  /*45e0*/  SYNCS.PHASECHK.TRANS64.TRYWAIT P0, [R0+URZ+0x1b0], R5 ;  /* 0x0001b005000075a7 */ /* 0x000e6400080011ff */
[----:B-1-3--:R-:W-:Y:S05]  /*45f0*/  @!P0 BRA `(.L_x_86) ;  /* 0x0000008c00d88947 */ /* 0x00afea0003800000 */
.L_x_217:
[----:B-1----:R-:W1:Y:S01]  /*4600*/  LDS.128 R4, [R4+0x220] ;  /* 0x0002200004047984 */ /* 0x002e620000000c00 */
[----:B------:R-:W-:Y:S02]  /*4610*/  VIADD R0, R0, 0x1c0 ;  /* 0x000001c000007836 */ /* 0x000fe40000000000 */
[----:B------:R-:W-:Y:S01]  /*4620*/  VIADD R8, R8, 0x1 ;  /* 0x0000000108087836 */ /* 0x000fe20000000000 */
[----:B------:R-:W-:Y:S01]  /*4630*/  @!PT LDS RZ, [RZ] ;  /* 0x00000000fffff984 */ /* 0x000fe20000000800 */
[----:B------:R-:W-:Y:S01]  /*4640*/  @!PT LDS RZ, [RZ] ;  /* 0x00000000fffff984 */ /* 0x000fe20000000800 */
[----:B------:R-:W-:Y:S01]  /*4650*/  @!PT LDS RZ, [RZ] ;  /* 0x00000000fffff984 */ /* 0x000fe20000000800 */
[----:B------:R-:W-:Y:S01]  /*4660*/  @!PT LDS RZ, [RZ] ;  /* 0x00000000fffff984 */ /* 0x000fe20000000800 */
[----:B------:R2:W-:Y:S06]  /*4670*/  MEMBAR.ALL.CTA ;  /* 0x0000000000007992 */ /* 0x0005ec0000008000 */
[----:B--2---:R-:W2:Y:S01]  /*4680*/  FENCE.VIEW.ASYNC.S ;  /* 0x00000000000073c6 */ /* 0x004ea20000000000 */
[----:B------:R-:W-:-:S04]  /*4690*/  PRMT R0, RZ, 0x654, R0 ;  /* 0x00000654ff007816 */ /* 0x000fc80000000000 */
[----:B--2---:R2:W-:Y:S01]  /*46a0*/  SYNCS.ARRIVE.TRANS64.RED.A1T0 RZ, [R0+URZ], RZ ;  /* 0x000000ff00ff79a7 */ /* 0x0045e200081004ff */
[----:B-1----:R-:W-:Y:S01]  /*46b0*/  LOP3.LUT P1, RZ, R6, 0x1, RZ, 0xc0, !PT ;  /* 0x0000000106ff7812 */ /* 0x002fe2000782c0ff */
[----:B--2---:R-:W-:-:S12]  /*46c0*/  BRA.U UP3, `(.L_x_87) ;  /* 0x0000000103cc7547 */ /* 0x004fd8000b800000 */
[----:B------:R-:W1:Y:S01]  /*46d0*/  LDCU UR4, c[0x0][0x38c] ;  /* 0x00007180ff0477ac */ /* 0x000e620008000800 */
[----:B------:R-:W-:Y:S02]  /*46e0*/  PLOP3.LUT P2, PT, PT, PT, PT, 0x80, 0x8 ;  /* 0x000000000008781c */ /* 0x000fe40003f4f070 */
[----:B------:R-:W-:Y:S01]  /*46f0*/  SHF.L.U32 R5, R9, 0x1f, RZ ;  /* 0x0000001f09057819 */ /* 0x000fe200000006ff */
[----:B------:R-:W-:Y:S02]  /*4700*/  ULEA UR19, UR20, UR13, 0x3 ;  /* 0x0000000d14137291 */ /* 0x000fe4000f8e18ff */
[----:B-1----:R-:W-:-:S06]  /*4710*/  UISETP.GE.AND UP0, UPT, UR4, 0x1, UPT ;  /* 0x000000010400788c */ /* 0x002fcc000bf06270 */
[----:B------:R-:W-:-:S05]  /*4720*/  PLOP3.LUT P0, PT, PT, PT, UP0, 0x80, 0x8 ;  /* 0x000000000008781c */ /* 0x000fca0003f0f008 */
[----:B------:R-:W-:-:S08]  /*4730*/  @UP0 ULEA UR4, UR10, UR13, 0x3 ;  /* 0x0000000d0a040291 */ /* 0x000fd0000f8e18ff */
[----:B------:R-:W-:-:S04]  /*4740*/  @P0 SHF.L.U32 R0, R2, 0x1f, RZ ;  /* 0x0000001f02000819 */ /* 0x000fc800000006ff */
[----:B------:R1:W2:Y:S01]  /*4750*/  @P0 SYNCS.PHASECHK.TRANS64.TRYWAIT P2, [UR4], R0 ;  /* 0x00000000ff0005a7 */ /* 0x0002a20008041104 */
[----:B------:R-:W3:Y:S02]  /*4760*/  SYNCS.PHASECHK.TRANS64.TRYWAIT P0, [UR19+0x1e0], R5 ;  /* 0x0001e005ff0075a7 */ /* 0x000ee40008001113 */
[----:B-123--:R-:W-:Y:S05]  /*4770*/  @!P0 BRA `(.L_x_88) ;  /* 0x0000008c008c8947 */ /* 0x00efea0003800000 */
.L_x_219:
[----:B------:R-:W-:Y:S01]  /*4780*/  UMOV UR14, UR11 ;  /* 0x0000000b000e7c82 */ /* 0x000fe20008000000 */
[----:B------:R-:W-:Y:S05]  /*4790*/  BRA.U !UP0, `(.L_x_89) ;  /* 0x0000000108887547 */ /* 0x000fea000b800000 */
[----:B------:R-:W-:Y:S02]  /*47a0*/  UIADD3 UR14, UPT, UPT, UR25, UR11, URZ ;  /* 0x0000000b190e7290 */ /* 0x000fe4000fffe0ff */
[----:B------:R-:W-:Y:S02]  /*47b0*/  ULEA UR15, UR20, UR26, 0x8 ;  /* 0x0000001a140f7291 */ /* 0x000fe4000f8e40ff */
[----:B------:R-:W-:Y:S01]  /*47c0*/  UPLOP3.LUT UP2, UPT, UPT, UPT, UPT, 0x40, 0x4 ;  /* 0x000000000004789c */ /* 0x000fe20003f4e870 */
[----:B------:R-:W-:Y:S01]  /*47d0*/  UMOV UR12, UR21 ;  /* 0x00000015000c7c82 */ /* 0x000fe20008000000 */
[----:B------:R-:W-:-:S09]  /*47e0*/  UMOV UR5, UR10 ;  /* 0x0000000a00057c82 */ /* 0x000fd20008000000 */
.L_x_92:
[----:B--2---:R-:W-:Y:S01]  /*47f0*/  ULEA UR6, UR5, UR13, 0x3 ;  /* 0x0000000d05067291 */ /* 0x004fe2000f8e18ff */
[----:B---3--:R-:W-:Y:S11]  /*4800*/  @P2 BRA `(.L_x_90) ;  /* 0x00000000000c2947 */ /* 0x008ff60003800000 */
[----:B-1----:R-:W-:Y:S04]  /*4810*/  SHF.L.U32 R5, R2, 0x1f, RZ ;  /* 0x0000001f02057819 */ /* 0x002fe800000006ff */
[----:B------:R-:W1:Y:S02]  /*4820*/  SYNCS.PHASECHK.TRANS64.TRYWAIT P0, [UR6], R5 ;  /* 0x00000005ff0075a7 */ /* 0x000e640008001106 */
[----:B-1----:R-:W-:Y:S05]  /*4830*/  @!P0 BRA `(.L_x_91) ;  /* 0x0000008c00748947 */ /* 0x002fea0003800000 */
.L_x_90:
[----:B------:R-:W-:Y:S01]  /*4840*/  UISETP.NE.AND UP0, UPT, UR12, 0x1, UPT ;  /* 0x000000010c00788c */ /* 0x000fe2000bf05270 */
[----:B------:R-:W-:Y:S01]  /*4850*/  PLOP3.LUT P2, PT, PT, PT, PT, 0x80, 0x8 ;  /* 0x000000000008781c */ /* 0x000fe20003f4f070 */
[----:B------:R-:W-:Y:S02]  /*4860*/  UIADD3 UR4, UPT, UPT, UR5, 0x1, URZ ;  /* 0x0000000105047890 */ /* 0x000fe4000fffe0ff */
[----:B------:R-:W-:Y:S02]  /*4870*/  ULEA UR8, UR5, UR18, 0x8 ;  /* 0x0000001205087291 */ /* 0x000fe4000f8e40ff */
[----:B------:R-:W-:Y:S01]  /*4880*/  UISETP.NE.AND UP1, UPT, UR4, 0x16, UPT ;  /* 0x000000160400788c */ /* 0x000fe2000bf25270 */
[----:B------:R-:W-:Y:S01]  /*4890*/  PLOP3.LUT P0, PT, PT, PT, UP0, 0x80, 0x8 ;  /* 0x000000000008781c */ /* 0x000fe20003f0f008 */
[----:B------:R-:W-:Y:S02]  /*48a0*/  UIADD3 UR11, UPT, UPT, UR11, 0x1, URZ ;  /* 0x000000010b0b7890 */ /* 0x000fe4000fffe0ff */
[----:B------:R-:W-:Y:S02]  /*48b0*/  USEL UR7, URZ, 0x1, UP1 ;  /* 0x00000001ff077887 */ /* 0x000fe40008800000 */
[----:B------:R-:W-:Y:S01]  /*48c0*/  USEL UR10, UR4, URZ, UP1 ;  /* 0x000000ff040a7287 */ /* 0x000fe20008800000 */
[----:B------:R-:W-:Y:S01]  /*48d0*/  UMOV UR9, 0xc0004010 ;  /* 0xc000401000097882 */ /* 0x000fe20000000000 */
[----:B------:R-:W-:Y:S02]  /*48e0*/  UIADD3 UR12, UPT, UPT, UR12, -0x1, URZ ;  /* 0xffffffff0c0c7890 */ /* 0x000fe4000fffe0ff */
[----:B------:R-:W-:Y:S01]  /*48f0*/  LOP3.LUT R2, R2, UR7, RZ, 0x3c, !PT ;  /* 0x0000000702027c12 */ /* 0x000fe2000f8e3cff */
[----:B------:R-:W-:Y:S01]  /*4900*/  @UP0 ULEA UR4, UR10, UR13, 0x3 ;  /* 0x0000000d0a040291 */ /* 0x000fe2000f8e18ff */
[----:B------:R-:W-:Y:S02]  /*4910*/  UMOV UR7, 0xc0004010 ;  /* 0xc000401000077882 */ /* 0x000fe40000000000 */
[----:B-1----:R-:W-:Y:S01]  /*4920*/  @P0 SHF.L.U32 R0, R2, 0x1f, RZ ;  /* 0x0000001f02000819 */ /* 0x002fe200000006ff */
[----:B------:R-:W-:Y:S05]  /*4930*/  UISETP.NE.AND UP0, UPT, UR11, UR14, UPT ;  /* 0x0000000e0b00728c */ /* 0x000fea000bf05270 */
[----:B------:R2:W3:Y:S01]  /*4940*/  @P0 SYNCS.PHASECHK.TRANS64.TRYWAIT P2, [UR4], R0 ;  /* 0x00000000ff0005a7 */ /* 0x0004e20008041104 */
[----:B------:R-:W-:Y:S02]  /*4950*/  UIADD3 UR4, UPT, UPT, UR6, 0xb0, URZ ;  /* 0x000000b006047890 */ /* 0x000fe4000fffe0ff */
[----:B------:R-:W-:Y:S03]  /*4960*/  ULEA UR6, UR5, UR17, 0x8 ;  /* 0x0000001105067291 */ /* 0x000fe6000f8e40ff */
[----:B------:R-:W-:Y:S06]  /*4970*/  UMOV UR5, UR10 ;  /* 0x0000000a00057c82 */ /* 0x000fec0008000000 */
[----:B------:R2:W-:Y:S01]  /*4980*/  UTCQMMA.2CTA gdesc[UR6], gdesc[UR8], tmem[UR15], tmem[UR22], idesc[UR23], UP2 ;  /* 0x00ff1608060075ea */ /* 0x0005e2000920030f */
[----:B------:R-:W-:Y:S01]  /*4990*/  UPLOP3.LUT UP2, UPT, UPT, UPT, UPT, 0x80, 0x8 ;  /* 0x000000000008789c */ /* 0x000fe20003f4f070 */
[----:B------:R2:W-:Y:S01]  /*49a0*/  UTCBAR.2CTA.MULTICAST [UR4], URZ, UR16 ;  /* 0x000000ff040073e9 */ /* 0x0005e20008200810 */
[----:B------:R-:W-:Y:S09]  /*49b0*/  BRA.U UP0, `(.L_x_92) ;  /* 0xfffffffd008c7547 */ /* 0x000ff2000b83ffff */
.L_x_89:
[----:B--2---:R-:W-:Y:S01]  /*49c0*/  UIADD3 UR4, UPT, UPT, UR19, 0x1d0, URZ ;  /* 0x000001d013047890 */ /* 0x004fe2000fffe0ff */
[----:B------:R-:W-:-:S08]  /*49d0*/  UMOV UR11, UR14 ;  /* 0x0000000e000b7c82 */ /* 0x000fd00008000000 */
[----:B------:R2:W-:Y:S01]  /*49e0*/  UTCBAR.2CTA.MULTICAST [UR4], URZ, UR24 ;  /* 0x000000ff040073e9 */ /* 0x0005e20008200818 */
[----:B------:R-:W-:Y:S02]  /*49f0*/  NOP ;  /* 0x0000000000007918 */ /* 0x000fe40000000000 */
.L_x_87:
[----:B--2---:R-:W-:Y:S01]  /*4a00*/  UIADD3 UR4, UPT, UPT, UR20, 0x1, URZ ;  /* 0x0000000114047890 */ /* 0x004fe2000fffe0ff */
[----:B------:R-:W-:-:S03]  /*4a10*/  ISETP.NE.AND P0, PT, R8, 0x2, PT ;  /* 0x000000020800780c */ /* 0x000fc60003f05270 */
[----:B------:R-:W-:Y:S01]  /*4a20*/  UISETP.NE.AND UP0, UPT, UR4, 0x2, UPT ;  /* 0x000000020400788c */ /* 0x000fe2000bf05270 */
[----:B-1----:R-:W-:Y:S02]  /*4a30*/  SEL R0, RZ, 0x1, P0 ;  /* 0x00000001ff007807 */ /* 0x002fe40000000000 */
[----:B------:R-:W-:Y:S01]  /*4a40*/  SEL R8, R8, RZ, P0 ;  /* 0x000000ff08087207 */ /* 0x000fe20000000000 */
[----:B------:R-:W-:Y:S01]  /*4a50*/  USEL UR5, URZ, 0x1, UP0 ;  /* 0x00000001ff057887 */ /* 0x000fe20008000000 */
[----:B------:R-:W-:Y:S01]  /*4a60*/  LOP3.LUT R3, R3, R0, RZ, 0x3c, !PT ;  /* 0x0000000003037212 */ /* 0x000fe200078e3cff */
[----:B------:R-:W-:-:S04]  /*4a70*/  USEL UR20, UR4, URZ, UP0 ;  /* 0x000000ff04147287 */ /* 0x000fc80008000000 */
[----:B------:R-:W-:Y:S01]  /*4a80*/  LOP3.LUT R9, R9, UR5, RZ, 0x3c, !PT ;  /* 0x0000000509097c12 */ /* 0x000fe2000f8e3cff */
[----:B------:R-:W-:Y:S07]  /*4a90*/  @P1 BRA `(.L_x_93) ;  /* 0xfffffff800c41947 */ /* 0x000fee000383ffff */
[----:B------:R-:W1:Y:S01]  /*4aa0*/  S2UR UR8, SR_CgaCtaId ;  /* 0x00000000000879c3 */ /* 0x000e620000008800 */
[----:B------:R-:W-:Y:S01]  /*4ab0*/  ELECT P0, URZ, PT ;  /* 0x0000000000ff782f */ /* 0x000fe20003800000 */
[----:B------:R-:W-:Y:S01]  /*4ac0*/  HFMA2 R0, -RZ, RZ, 0, 5.9604644775390625e-08 ;  /* 0x00000001ff007431 */ /* 0x000fe200000001ff */
[----:B------:R-:W-:-:S05]  /*4ad0*/  UMOV UR4, 0x40 ;  /* 0x0000004000047882 */ /* 0x000fca0000000000 */
[----:B------:R-:W-:Y:S01]  /*4ae0*/  UVIRTCOUNT.DEALLOC.SMPOOL 0x80 ;  /* 0x000000800000784c */ /* 0x000fe20000000000 */
[----:B------:R-:W-:Y:S02]  /*4af0*/  UISETP.NE.AND UP0, UPT, UR30, URZ, UPT ;  /* 0x000000ff1e00728c */ /* 0x000fe4000bf05270 */
[----:B-1----:R-:W-:-:S09]  /*4b00*/  ULEA UR8, UR8, UR4, 0x18 ;  /* 0x0000000408087291 */ /* 0x002fd2000f8ec0ff */
[----:B------:R1:W-:Y:S01]  /*4b10*/  @P0 STS.U8 [UR8+0x1c], R0 ;  /* 0x00001c00ff000988 */ /* 0x0003e20008000008 */
[----:B------:R-:W-:Y:S05]  /*4b20*/  BRA.U UP0, `(.L_x_94) ;  /* 0x0000000100587547 */ /* 0x000fea000b800000 */
[----:B------:R-:W-:Y:S01]  /*4b30*/  UIADD3 UR5, UPT, UPT, UR13, 0x1e0, URZ ;  /* 0x000001e00d057890 */ /* 0x000fe2000fffe0ff */
[----:B------:R-:W-:-:S03]  /*4b40*/  SHF.L.U32 R3, R9, 0x1f, RZ ;  /* 0x0000001f09037819 */ /* 0x000fc600000006ff */
[----:B------:R-:W-:-:S09]  /*4b50*/  ULEA UR4, UR20, UR5, 0x3 ;  /* 0x0000000514047291 */ /* 0x000fd2000f8e18ff */
[----:B------:R-:W2:Y:S02]  /*4b60*/  SYNCS.PHASECHK.TRANS64.TRYWAIT P0, [UR4], R3 ;  /* 0x00000003ff0075a7 */ /* 0x000ea40008001104 */
[----:B--2---:R-:W-:Y:S05]  /*4b70*/  @!P0 BRA `(.L_x_95) ;  /* 0x0000008800bc8947 */ /* 0x004fea0003800000 */
.L_x_222:
[----:B------:R-:W-:-:S04]  /*4b80*/  UIADD3 UR4, UPT, UPT, UR20, 0x1, URZ ;  /* 0x0000000114047890 */ /* 0x000fc8000fffe0ff */
[----:B------:R-:W-:-:S04]  /*4b90*/  UISETP.NE.AND UP1, UPT, UR4, 0x2, UPT ;  /* 0x000000020400788c */ /* 0x000fc8000bf25270 */
[----:B------:R-:W-:Y:S02]  /*4ba0*/  USEL UR6, URZ, 0x1, UP1 ;  /* 0x00000001ff067887 */ /* 0x000fe40008800000 */
[----:B------:R-:W-:-:S04]  /*4bb0*/  USEL UR4, UR4, URZ, UP1 ;  /* 0x000000ff04047287 */ /* 0x000fc80008800000 */
[----:B------:R-:W-:Y:S01]  /*4bc0*/  ULEA UR4, UR4, UR5, 0x3 ;  /* 0x0000000504047291 */ /* 0x000fe2000f8e18ff */
[----:B-1----:R-:W-:-:S04]  /*4bd0*/  LOP3.LUT R3, R9, UR6, RZ, 0x3c, !PT ;  /* 0x0000000609037c12 */ /* 0x002fc8000f8e3cff */
[----:B------:R-:W-:Y:S01]  /*4be0*/  SHF.L.U32 R3, R3, 0x1f, RZ ;  /* 0x0000001f03037819 */ /* 0x000fe200000006ff */
[----:B------:R-:W-:-:S04]  /*4bf0*/  IMAD.U32 R0, RZ, RZ, UR4 ;  /* 0x00000004ff007e24 */ /* 0x000fc8000f8e00ff */
[----:B------:R1:W2:Y:S03]  /*4c00*/  SYNCS.PHASECHK.TRANS64.TRYWAIT P0, [R0+URZ], R3 ;  /* 0x00000003000075a7 */ /* 0x0002a600080011ff */
[----:B--2---:R-:W-:Y:S05]  /*4c10*/  @!P0 NANOSLEEP.SYNCS 0x989680 ;  /* 0x009896800000895d */ /* 0x004fea0003900000 */
[----:B------:R-:W2:Y:S02]  /*4c20*/  @!P0 SYNCS.PHASECHK.TRANS64 P0, [R0+URZ], R3 ;  /* 0x00000003000085a7 */ /* 0x000ea400080010ff */
[----:B--2---:R-:W-:Y:S05]  /*4c30*/  @P0 BRA `(.L_x_96) ;  /* 0x0000000000200947 */ /* 0x004fea0003800000 */
.L_x_97:
[----:B--2---:R2:W4:Y:S02]  /*4c40*/  SYNCS.PHASECHK.TRANS64.TRYWAIT P0, [R0+URZ], R3 ;  /* 0x00000003000075a7 */ /* 0x00452400080011ff */
[----:B----4-:R-:W-:Y:S05]  /*4c50*/  @!P0 NANOSLEEP.SYNCS 0x989680 ;  /* 0x009896800000895d */ /* 0x010fea0003900000 */
[----:B------:R-:W4:Y:S02]  /*4c60*/  @!P0 SYNCS.PHASECHK.TRANS64 P0, [R0+URZ], R3 ;  /* 0x00000003000085a7 */ /* 0x000f2400080010ff */
[----:B----4-:R-:W-:Y:S05]  /*4c70*/  @!P0 BRA `(.L_x_97) ;  /* 0xfffffffc00f08947 */ /* 0x010fea000383ffff */
[----:B------:R-:W-:Y:S05]  /*4c80*/  BRA `(.L_x_96) ;  /* 0x00000000000c7947 */ /* 0x000fea0003800000 */
.L_x_94:
[----:B------:R-:W-:-:S04]  /*4c90*/  UIADD3 UR4, UPT, UPT, UR13, 0x210, URZ ;  /* 0x000002100d047890 */ /* 0x000fc8000fffe0ff */
[----:B------:R-:W-:-:S09]  /*4ca0*/  UPRMT UR4, UR29, 0x654, UR4 ;  /* 0x000006541d047896 */ /* 0x000fd20008000004 */
[----:B------:R-:W-:Y:S03]  /*4cb0*/  SYNCS.ARRIVE.TRANS64.RED.A1T0 RZ, [UR4], RZ ;  /* 0x000000ffffff79a7 */ /* 0x000fe60008100404 */
.L_x_96:
[----:B-12---:R-:W-:Y:S01]  /*4cc0*/  SHF.L.U32 R3, RZ, 0x1f, RZ ;  /* 0x0000001fff037819 */ /* 0x006fe200000006ff */
[----:B------:R-:W-:Y:S01]  /*4cd0*/  UIADD3 UR4, UPT, UPT, UR13, 0x210, URZ ;  /* 0x000002100d047890 */ /* 0x000fe2000fffe0ff */
[----:B------:R-:W-:Y:S02]  /*4ce0*/  PLOP3.LUT P0, PT, PT, PT, UP0, 0x80, 0x8 ;  /* 0x000000000008781c */ /* 0x000fe40003f0f008 */
[----:B------:R-:W1:Y:S02]  /*4cf0*/  SYNCS.PHASECHK.TRANS64.TRYWAIT P1, [UR13+0x210], R3 ;  /* 0x00021003ff0075a7 */ /* 0x000e64000802110d */
[----:B-1----:R-:W-:Y:S09]  /*4d00*/  @!P1 BRA `(.L_x_98) ;  /* 0x0000008800709947 */ /* 0x002ff20003800000 */
.L_x_224:
[----:B------:R-:W-:Y:S01]  /*4d10*/  @!UP0 UPRMT UR4, UR29, 0x654, UR4 ;  /* 0x000006541d048896 */ /* 0x000fe20008000004 */
[----:B------:R-:W-:Y:S01]  /*4d20*/  UMOV UR5, 0xffff ;  /* 0x0000ffff00057882 */ /* 0x000fe20000000000 */
[----:B------:R-:W-:-:S07]  /*4d30*/  UMOV UR6, 0x1 ;  /* 0x0000000100067882 */ /* 0x000fce0000000000 */
[----:B------:R-:W-:Y:S01]  /*4d40*/  @!P0 SYNCS.ARRIVE.TRANS64.RED.A1T0 RZ, [UR4], RZ ;  /* 0x000000ffffff89a7 */ /* 0x000fe20008100404 */
[----:B------:R-:W-:Y:S01]  /*4d50*/  NOP ;  /* 0x0000000000007918 */ /* 0x000fe20000000000 */
[----:B-1----:R-:W1:Y:S01]  /*4d60*/  LDS R0, [UR8+0x14] ;  /* 0x00001408ff007984 */ /* 0x002e620008000800 */
[----:B------:R-:W-:-:S04]  /*4d70*/  ULOP3.LUT UR4, UR26, 0xffff, URZ, 0xc0, !UPT ;  /* 0x0000ffff1a047892 */ /* 0x000fc8000f8ec0ff */
[----:B------:R-:W-:-:S04]  /*4d80*/  USHF.R.U32.HI UR4, URZ, 0x5, UR4 ;  /* 0x00000005ff047899 */ /* 0x000fc80008011604 */
[----:B------:R-:W-:Y:S02]  /*4d90*/  USHF.L.U32 UR5, UR5, UR4, URZ ;  /* 0x0000000405057299 */ /* 0x000fe400080006ff */
[----:B------:R-:W-:-:S04]  /*4da0*/  USHF.L.U32 UR4, UR6, UR4, URZ ;  /* 0x0000000406047299 */ /* 0x000fc800080006ff */
[----:B-1----:R-:W-:-:S04]  /*4db0*/  LOP3.LUT R0, R0, UR5, RZ, 0xc0, !PT ;  /* 0x0000000500007c12 */ /* 0x002fc8000f8ec0ff */
[----:B------:R-:W-:-:S13]  /*4dc0*/  ISETP.NE.AND P0, PT, R0, UR5, PT ;  /* 0x0000000500007c0c */ /* 0x000fda000bf05270 */
[----:B------:R-:W-:Y:S05]  /*4dd0*/  @P0 BRA `(.L_x_99) ;  /* 0x0000000000580947 */ /* 0x000fea0003800000 */
[----:B------:R-:W1:Y:S02]  /*4de0*/  LDS R0, [UR8+0x18] ;  /* 0x00001808ff007984 */ /* 0x000e640008000800 */
[----:B-1----:R-:W-:-:S04]  /*4df0*/  LOP3.LUT R0, R0, UR4, RZ, 0xc0, !PT ;  /* 0x0000000400007c12 */ /* 0x002fc8000f8ec0ff */
[----:B------:R-:W-:-:S13]  /*4e00*/  ISETP.NE.AND P0, PT, R0, UR4, PT ;  /* 0x0000000400007c0c */ /* 0x000fda000bf05270 */
[----:B------:R-:W-:Y:S05]  /*4e10*/  @P0 BRA `(.L_x_100) ;  /* 0x00000000003c0947 */ /* 0x000fea0003800000 */
[----:B------:R-:W1:Y:S01]  /*4e20*/  S2R R2, SR_LANEID ;  /* 0x0000000000027919 */ /* 0x000e620000000000 */
[----:B------:R-:W-:Y:S01]  /*4e30*/  ULOP3.LUT UR5, URZ, UR5, URZ, 0x33, !UPT ;  /* 0x00000005ff057292 */ /* 0x000fe2000f8e33ff */
[----:B------:R-:W-:Y:S01]  /*4e40*/  LOP3.LUT R4, RZ, UR4, RZ, 0x33, !PT ;  /* 0x00000004ff047c12 */ /* 0x000fe2000f8e33ff */
[----:B------:R-:W-:Y:S02]  /*4e50*/  VOTEU.ANY UR4, UPT, PT ;  /* 0x0000000000047886 */ /* 0x000fe400038e0100 */
[----:B------:R-:W-:Y:S01]  /*4e60*/  UFLO.U32 UR4, UR4 ;  /* 0x00000004000472bd */ /* 0x000fe200080e0000 */
[----:B------:R-:W2:Y:S01]  /*4e70*/  REDUX UR6, R4 ;  /* 0x00000000040673c4 */ /* 0x000ea20000000000 */
[----:B------:R-:W-:-:S06]  /*4e80*/  IMAD.U32 R0, RZ, RZ, UR5 ;  /* 0x00000005ff007e24 */ /* 0x000fcc000f8e00ff */
[----:B------:R4:W-:Y:S01]  /*4e90*/  UTCATOMSWS.AND URZ, UR5 ;  /* 0x0000000500ff79e3 */ /* 0x0009e20008000000 */
[----:B------:R-:W3:Y:S01]  /*4ea0*/  REDUX UR7, R0 ;  /* 0x00000000000773c4 */ /* 0x000ee20000000000 */
[----:B-1----:R-:W-:Y:S01]  /*4eb0*/  ISETP.EQ.U32.AND P0, PT, R2, UR4, PT ;  /* 0x0000000402007c0c */ /* 0x002fe2000bf02070 */
[----:B--2---:R-:W-:Y:S01]  /*4ec0*/  IMAD.U32 R2, RZ, RZ, UR6 ;  /* 0x00000006ff027e24 */ /* 0x004fe2000f8e00ff */
[----:B---3--:R-:W-:-:S11]  /*4ed0*/  MOV R3, UR7 ;  /* 0x0000000700037c02 */ /* 0x008fd60008000f00 */
[----:B------:R4:W-:Y:S04]  /*4ee0*/  @P0 ATOMS.AND RZ, [UR8+0x14], R3 ;  /* 0x00001403ffff098c */ /* 0x0009e8000a800008 */
[----:B------:R4:W-:Y:S01]  /*4ef0*/  @P0 ATOMS.AND RZ, [UR8+0x18], R2 ;  /* 0x00001802ffff098c */ /* 0x0009e2000a800008 */
[----:B------:R-:W-:Y:S05]  /*4f00*/  BRA `(.L_x_101) ;  /* 0x0000000000147947 */ /* 0x000fea0003800000 */
.L_x_100:
[----:B------:R-:W-:Y:S02]  /*4f10*/  MOV R2, 0x4f30 ;  /* 0x00004f3000027802 */ /* 0x000fe40000000f00 */
[----:B---3-5:R-:W-:Y:S05]  /*4f20*/  CALL.REL.NOINC `($__internal_0_$__cuda_sm10x_tcgen05_guardrail_trap_col_being_dealloced_not_returned_by_alloc) ;  /* 0x0000008c004c7944 */ /* 0x028fea0003c00000 */
[----:B------:R-:W-:Y:S05]  /*4f30*/  BRA `(.L_x_101) ;  /* 0x0000000000087947 */ /* 0x000fea0003800000 */
.L_x_99:
[----:B------:R-:W-:Y:S02]  /*4f40*/  MOV R2, 0x4f60 ;  /* 0x00004f6000027802 */ /* 0x000fe40000000f00 */
[----:B---3-5:R-:W-:Y:S05]  /*4f50*/  CALL.REL.NOINC `($__internal_2_$__cuda_sm10x_tcgen05_guardrail_trap_unallocated_columns_being_dealloced) ;  /* 0x0000008c00587944 */ /* 0x028fea0003c00000 */
.L_x_101:
[----:B------:R-:W-:Y:S01]  /*4f60*/  NOP ;  /* 0x0000000000007918 */ /* 0x000fe20000000000 */
[----:B----4-:R-:W-:Y:S05]  /*4f70*/  EXIT ;  /* 0x000000000000794d */ /* 0x010fea0003800000 */
.L_x_74:
[----:B------:R-:W-:-:S09]  /*4f80*/  UISETP.NE.OR UP0, UPT, UR25, 0x3, !UP5 ;  /* 0x000000031900788c */ /* 0x000fd2000ef05670 */
[----:B------:R-:W-:Y:S05]  /*4f90*/  BRA.U UP0, `(.L_x_102) ;  /* 0x0000001100547547 */ /* 0x000fea000b800000 */
[----:B------:R-:W2:Y:S01]  /*4fa0*/  LDCU UR31, c[0x0][0x370] ;  /* 0x00006e00ff1f77ac */ /* 0x000ea20008000800 */
[----:B------:R-:W3:Y:S01]  /*4fb0*/  LDC.64 R16, c[0x0][0x348] ;  /* 0x0000d200ff107b82 */ /* 0x000ee20000000a00 */
[----:B------:R-:W-:Y:S02]  /*4fc0*/  HFMA2 R13, -RZ, RZ, 0, 0 ;  /* 0x00000000ff0d7431 */ /* 0x000fe400000001ff */
[----:B------:R-:W-:Y:S01]  /*4fd0*/  IMAD.MOV.U32 R15, RZ, RZ, 0x1 ;  /* 0x00000001ff0f7424 */ /* 0x000fe200078e00ff */
[----:B------:R-:W2:Y:S01]  /*4fe0*/  LDCU.128 UR48, c[0x0][0xb10] ;  /* 0x00016200ff3077ac */ /* 0x000ea20008000c00 */
[----:B------:R-:W-:Y:S01]  /*4ff0*/  IMAD.MOV.U32 R14, RZ, RZ, RZ ;  /* 0x000000ffff0e7224 */ /* 0x000fe200078e00ff */
[----:B------:R-:W-:Y:S01]  /*5000*/  MOV R7, 0x2000 ;  /* 0x0000200000077802 */ /* 0x000fe20000000f00 */
[----:B------:R-:W4:Y:S01]  /*5010*/  LDCU UR30, c[0x0][0x374] ;  /* 0x00006e80ff1e77ac */ /* 0x000f220008000800 */
[----:B------:R-:W1:Y:S01]  /*5020*/  LDC.64 R2, c[0x0][0x888] ;  /* 0x00022200ff027b82 */ /* 0x000e620000000a00 */
[----:B------:R-:W4:Y:S01]  /*5030*/  LDCU UR15, c[0x0][0xb0c] ;  /* 0x00016180ff0f77ac */ /* 0x000f220008000800 */
[----:B------:R-:W3:Y:S06]  /*5040*/  LDCU UR40, c[0x0][0xb20] ;  /* 0x00016400ff2877ac */ /* 0x000eec0008000800 */
[----:B------:R-:W1:Y:S01]  /*5050*/  LDC.64 R4, c[0x0][0x890] ;  /* 0x00022400ff047b82 */ /* 0x000e620000000a00 */
[----:B------:R-:W3:Y:S01]  /*5060*/  LDCU UR4, c[0x0][0xb30] ;  /* 0x00016600ff0477ac */ /* 0x000ee20008000800 */
[----:B------:R-:W-:Y:S01]  /*5070*/  UMOV UR21, 0x400 ;  /* 0x0000040000157882 */ /* 0x000fe20000000000 */
[----:B--2---:R-:W-:-:S02]  /*5080*/  UIMAD.WIDE.U32 UR6, UR31, UR48, URZ ;  /* 0x000000301f0672a5 */ /* 0x004fc4000f8e00ff */
[----:B----4-:R-:W-:Y:S02]  /*5090*/  UIMAD.WIDE.U32 UR8, UR30, UR51, URZ ;  /* 0x000000331e0872a5 */ /* 0x010fe4000f8e00ff */
[----:B------:R-:W-:Y:S02]  /*50a0*/  ULEA UR21, UR45, UR21, 0x18 ;  /* 0x000000152d157291 */ /* 0x000fe4000f8ec0ff */
[----:B------:R-:W-:Y:S02]  /*50b0*/  UPLOP3.LUT UP3, UPT, UPT, UPT, UPT, 0x40, 0x4 ;  /* 0x000000000004789c */ /* 0x000fe40003f6e870 */
[----:B------:R-:W-:Y:S01]  /*50c0*/  UIADD3 UR37, UPT, UPT, UR21, 0x178, URZ ;  /* 0x0000017815257890 */ /* 0x000fe2000fffe0ff */
[----:B------:R-:W-:Y:S01]  /*50d0*/  UMOV UR6, UR7 ;  /* 0x0000000700067c82 */ /* 0x000fe20008000000 */
[----:B------:R-:W-:Y:S01]  /*50e0*/  UMOV UR38, UR9 ;  /* 0x0000000900267c82 */ /* 0x000fe20008000000 */
[----:B------:R-:W-:Y:S02]  /*50f0*/  UISETP.GE.AND UP0, UPT, UR42, 0x1, UPT ;  /* 0x000000012a00788c */ /* 0x000fe4000bf06270 */
[----:B------:R-:W-:Y:S01]  /*5100*/  UISETP.NE.AND UP4, UPT, UR42, 0x1, UPT ;  /* 0x000000012a00788c */ /* 0x000fe2000bf85270 */
[----:B------:R-:W2:Y:S01]  /*5110*/  LDCU.64 UR22, c[0x0][0xb28] ;  /* 0x00016500ff1677ac */ /* 0x000ea20008000a00 */
[----:B------:R-:W-:-:S02]  /*5120*/  UISETP.NE.AND UP6, UPT, UR15, 0x1, UPT ;  /* 0x000000010f00788c */ /* 0x000fc4000bfc5270 */
[----:B------:R-:W-:Y:S02]  /*5130*/  UISETP.NE.AND UP5, UPT, UR50, 0x1, UPT ;  /* 0x000000013200788c */ /* 0x000fe4000bfa5270 */
[----:B------:R-:W-:Y:S02]  /*5140*/  UIADD3 UR33, UPT, UPT, UR21, 0x160, URZ ;  /* 0x0000016015217890 */ /* 0x000fe4000fffe0ff */
[----:B------:R-:W-:Y:S02]  /*5150*/  UIADD3 UR25, UPT, UPT, UR21, 0x168, URZ ;  /* 0x0000016815197890 */ /* 0x000fe4000fffe0ff */
[----:B------:R-:W-:Y:S02]  /*5160*/  UIADD3 UR17, UPT, UPT, UR21, 0x170, URZ ;  /* 0x0000017015117890 */ /* 0x000fe4000fffe0ff */
[----:B------:R-:W-:Y:S02]  /*5170*/  UPRMT UR37, UR45, 0x654, UR37 ;  /* 0x000006542d257896 */ /* 0x000fe40008000025 */
[----:B------:R-:W-:-:S02]  /*5180*/  USHF.R.U32.HI UR39, URZ, UR49, UR6 ;  /* 0x00000031ff277299 */ /* 0x000fc40008011606 */
[----:B---3--:R-:W-:Y:S02]  /*5190*/  USHF.R.U32.HI UR38, URZ, UR40, UR38 ;  /* 0x00000028ff267299 */ /* 0x008fe40008011626 */
[----:B------:R-:W-:-:S11]  /*51a0*/  UISETP.NE.AND UP2, UPT, UR4, 0x1, UPT ;  /* 0x000000010400788c */ /* 0x000fd6000bf45270 */
.L_x_113:
[C---:B------:R-:W-:Y:S02]  /*51b0*/  LEA R12, R14.reuse, UR21, 0x3 ;  /* 0x000000150e0c7c11 */ /* 0x040fe4000f8e18ff */
[----:B------:R-:W-:Y:S02]  /*51c0*/  SHF.L.U32 R9, R13, 0x1f, RZ ;  /* 0x0000001f0d097819 */ /* 0x000fe400000006ff */
[----:B------:R-:W-:Y:S02]  /*51d0*/  LEA R10, R14, UR21, 0x4 ;  /* 0x000000150e0a7c11 */ /* 0x000fe4000f8e20ff */
[----:B---3--:R-:W3:Y:S02]  /*51e0*/  SYNCS.PHASECHK.TRANS64.TRYWAIT P0, [R12+URZ+0x1b0], R9 ;  /* 0x0001b0090c0075a7 */ /* 0x008ee400080011ff */
[----:B---3--:R-:W-:Y:S05]  /*51f0*/  @!P0 BRA `(.L_x_103) ;  /* 0x00000084004c8947 */ /* 0x008fea0003800000 */
.L_x_225:
[----:B---3--:R-:W3:Y:S01]  /*5200*/  LDS.128 R8, [R10+0x220] ;  /* 0x000220000a087984 */ /* 0x008ee20000000c00 */
[----:B------:R-:W-:Y:S01]  /*5210*/  UISETP.GE.AND UP0, UPT, UR42, 0x1, UPT ;  /* 0x000000012a00788c */ /* 0x000fe2000bf06270 */
[----:B------:R-:W-:Y:S01]  /*5220*/  @!PT LDS RZ, [RZ] ;  /* 0x00000000fffff984 */ /* 0x000fe20000000800 */
[----:B------:R-:W-:Y:S01]  /*5230*/  @!PT LDS RZ, [RZ] ;  /* 0x00000000fffff984 */ /* 0x000fe20000000800 */
[----:B------:R-:W-:Y:S01]  /*5240*/  @!PT LDS RZ, [RZ] ;  /* 0x00000000fffff984 */ /* 0x000fe20000000800 */
[----:B------:R-:W-:Y:S01]  /*5250*/  @!PT LDS RZ, [RZ] ;  /* 0x00000000fffff984 */ /* 0x000fe20000000800 */
[----:B------:R4:W-:Y:S06]  /*5260*/  MEMBAR.ALL.CTA ;  /* 0x0000000000007992 */ /* 0x0009ec0000008000 */
[----:B----4-:R-:W4:Y:S01]  /*5270*/  FENCE.VIEW.ASYNC.S ;  /* 0x00000000000073c6 */ /* 0x010f220000000000 */
[----:B---3--:R-:W-:Y:S11]  /*5280*/  LOP3.LUT P0, RZ, R10, 0x1, RZ, 0xc0, !PT ;  /* 0x000000010aff7812 */ /* 0x008ff6000780c0ff */
[----:B------:R-:W-:Y:S02]  /*5290*/  @!UPT UIADD3 URZ, UPT, UPT, URZ, URZ, URZ ;  /* 0x000000fffffff290 */ /* 0x000fe4000fffe0ff */
[----:B----4-:R-:W-:Y:S01]  /*52a0*/  VOTEU.ANY UP1, P0 ;  /* 0x0000000000ff7886 */ /* 0x010fe20000020100 */
[----:B------:R-:W-:Y:S11]  /*52b0*/  PLOP3.LUT P0, PT, PT, PT, UP1, 0x80, 0x8 ;  /* 0x000000000008781c */ /* 0x000ff60003f0f018 */
[----:B------:R-:W-:Y:S02]  /*52c0*/  @!UPT UIADD3 URZ, UPT, UPT, URZ, URZ, URZ ;  /* 0x000000fffffff290 */ /* 0x000fe4000fffe0ff */
[----:B------:R-:W-:Y:S02]  /*52d0*/  @P0 SHF.R.U32.HI R0, RZ, 0x10, R9 ;  /* 0x00000010ff000819 */ /* 0x000fe40000011609 */
[----:B------:R-:W-:Y:S02]  /*52e0*/  @P0 MOV R6, R8 ;  /* 0x0000000800060202 */ /* 0x000fe40000000f00 */
[----:B------:R-:W-:Y:S01]  /*52f0*/  @P0 R2UR UR4, R0 ;  /* 0x00000000000402ca */ /* 0x000fe200000e0000 */
[----:B------:R-:W-:Y:S01]  /*5300*/  VIADD R0, R12, 0x1c0 ;  /* 0x000001c00c007836 */ /* 0x000fe20000000000 */
[----:B------:R-:W-:Y:S02]  /*5310*/  @P0 LOP3.LUT R8, R9, 0xffff, RZ, 0xc0, !PT ;  /* 0x0000ffff09080812 */ /* 0x000fe400078ec0ff */
[----:B------:R-:W-:Y:S02]  /*5320*/  @P0 R2UR UR6, R6 ;  /* 0x00000000060602ca */ /* 0x000fe400000e0000 */
[----:B------:R-:W-:Y:S02]  /*5330*/  PRMT R0, RZ, 0x654, R0 ;  /* 0x00000654ff007816 */ /* 0x000fe40000000000 */
[----:B------:R-:W-:Y:S02]  /*5340*/  @P0 R2UR UR5, R8 ;  /* 0x00000000080502ca */ /* 0x000fe400000e0000 */
[----:B------:R3:W-:Y:S03]  /*5350*/  SYNCS.ARRIVE.TRANS64.RED.A1T0 RZ, [R0+URZ], RZ ;  /* 0x000000ff00ff79a7 */ /* 0x0007e600081004ff */
[----:B------:R-:W-:Y:S04]  /*5360*/  @UP1 UMOV UR29, UR4 ;  /* 0x00000004001d1c82 */ /* 0x000fe80008000000 */
[----:B------:R-:W-:Y:S04]  /*5370*/  @UP1 UMOV UR14, UR6 ;  /* 0x00000006000e1c82 */ /* 0x000fe80008000000 */
[----:B------:R-:W-:Y:S01]  /*5380*/  @UP1 UMOV UR13, UR5 ;  /* 0x00000005000d1c82 */ /* 0x000fe20008000000 */
[----:B------:R-:W-:Y:S05]  /*5390*/  BRA.U !UP0, `(.L_x_104) ;  /* 0x0000000108a47547 */ /* 0x000fea000b800000 */
[----:B------:R-:W-:Y:S02]  /*53a0*/  UIMAD.WIDE.U32 UR18, UR13, UR51, URZ ;  /* 0x000000330d1272a5 */ /* 0x000fe4000f8e00ff */
[----:B------:R-:W-:Y:S02]  /*53b0*/  UIMAD.WIDE.U32 UR26, UR14, UR48, URZ ;  /* 0x000000300e1a72a5 */ /* 0x000fe4000f8e00ff */
[----:B------:R-:W-:Y:S02]  /*53c0*/  USEL UR4, UR30, UR38, !UP5 ;  /* 0x000000261e047287 */ /* 0x000fe4000e800000 */
[----:B------:R-:W-:Y:S02]  /*53d0*/  USEL UR7, UR31, UR39, !UP6 ;  /* 0x000000271f077287 */ /* 0x000fe4000f000000 */
[----:B--2---:R-:W-:Y:S02]  /*53e0*/  UIMAD.WIDE.U32 UR8, UR4, UR22, URZ ;  /* 0x00000016040872a5 */ /* 0x004fe4000f8e00ff */
[----:B------:R-:W-:Y:S01]  /*53f0*/  UIMAD.WIDE.U32 UR10, UR7, UR22, URZ ;  /* 0x00000016070a72a5 */ /* 0x000fe2000f8e00ff */
[----:B------:R-:W-:Y:S02]  /*5400*/  UMOV UR5, UR19 ;  /* 0x0000001300057c82 */ /* 0x000fe40008000000 */
[----:B------:R-:W-:Y:S03]  /*5410*/  USHF.R.U32.HI UR6, URZ, UR40, UR5 ;  /* 0x00000028ff067299 */ /* 0x000fe60008011605 */
[----:B------:R-:W-:Y:S01]  /*5420*/  UMOV UR5, UR27 ;  /* 0x0000001b00057c82 */ /* 0x000fe20008000000 */
[----:B------:R-:W-:Y:S02]  /*5430*/  USEL UR6, UR13, UR6, !UP5 ;  /* 0x000000060d067287 */ /* 0x000fe4000e800000 */
[----:B------:R-:W-:Y:S03]  /*5440*/  USHF.R.U32.HI UR12, URZ, UR49, UR5 ;  /* 0x00000031ff0c7299 */ /* 0x000fe60008011605 */
[----:B------:R-:W-:Y:S02]  /*5450*/  UMOV UR5, UR9 ;  /* 0x0000000900057c82 */ /* 0x000fe40008000000 */
[----:B------:R-:W-:Y:S03]  /*5460*/  @UP4 USHF.R.U32.HI UR4, URZ, UR23, UR5 ;  /* 0x00000017ff044299 */ /* 0x000fe60008011605 */
[----:B------:R-:W-:Y:S01]  /*5470*/  UMOV UR5, UR11 ;  /* 0x0000000b00057c82 */ /* 0x000fe20008000000 */
[----:B------:R-:W-:Y:S02]  /*5480*/  UIMAD UR4, UR42, UR4, URZ ;  /* 0x000000042a0472a4 */ /* 0x000fe4000f8e02ff */
[----:B------:R-:W-:Y:S02]  /*5490*/  @UP4 USHF.R.U32.HI UR7, URZ, UR23, UR5 ;  /* 0x00000017ff074299 */ /* 0x000fe40008011605 */
[----:B------:R-:W-:Y:S02]  /*54a0*/  UIMAD.WIDE.U32 UR10, UR6, UR22, URZ ;  /* 0x00000016060a72a5 */ /* 0x000fe4000f8e00ff */
[----:B------:R-:W-:Y:S02]  /*54b0*/  USEL UR5, UR14, UR12, !UP6 ;  /* 0x0000000c0e057287 */ /* 0x000fe4000f000000 */
[----:B------:R-:W-:Y:S02]  /*54c0*/  UIMAD UR8, UR42, UR7, URZ ;  /* 0x000000072a0872a4 */ /* 0x000fe4000f8e02ff */
[----:B------:R-:W-:Y:S03]  /*54d0*/  UISETP.GE.AND UP0, UPT, UR6, UR4, UPT ;  /* 0x000000040600728c */ /* 0x000fe6000bf06270 */
[----:B------:R-:W-:Y:S01]  /*54e0*/  UMOV UR4, UR11 ;  /* 0x0000000b00047c82 */ /* 0x000fe20008000000 */
[----:B------:R-:W-:Y:S02]  /*54f0*/  UISETP.GE.OR UP0, UPT, UR5, UR8, UP0 ;  /* 0x000000080500728c */ /* 0x000fe40008706670 */
[----:B------:R-:W-:Y:S02]  /*5500*/  USHF.R.U32.HI UR4, URZ, UR23, UR4 ;  /* 0x00000017ff047299 */ /* 0x000fe40008011604 */
[----:B------:R-:W-:Y:S02]  /*5510*/  UIMAD.WIDE.U32 UR8, UR5, UR22, URZ ;  /* 0x00000016050872a5 */ /* 0x000fe4000f8e00ff */
[----:B------:R-:W-:Y:S04]  /*5520*/  USEL UR10, UR6, UR4, !UP4 ;  /* 0x00000004060a7287 */ /* 0x000fe8000e000000 */
[----:B------:R-:W-:Y:S01]  /*5530*/  UIADD3 UR11, UPT, UPT, -UR10, URZ, URZ ;  /* 0x000000ff0a0b7290 */ /* 0x000fe2000fffe1ff */
[----:B------:R-:W-:Y:S02]  /*5540*/  @!UP0 UMOV UR4, UR9 ;  /* 0x0000000900048c82 */ /* 0x000fe40008000000 */
[----:B------:R-:W-:Y:S02]  /*5550*/  @!UP0 USHF.R.U32.HI UR4, URZ, UR23, UR4 ;  /* 0x00000017ff048299 */ /* 0x000fe40008011604 */
[----:B------:R-:W-:Y:S02]  /*5560*/  UIMAD UR8, UR42, UR11, UR6 ;  /* 0x0000000b2a0872a4 */ /* 0x000fe4000f8e0206 */
[----:B------:R-:W-:Y:S04]  /*5570*/  @!UP0 USEL UR4, UR5, UR4, !UP4 ;  /* 0x0000000405048287 */ /* 0x000fe8000e000000 */
[----:B------:R-:W-:Y:S02]  /*5580*/  @!UP0 UIMAD UR8, UR7, UR8, UR4 ;  /* 0x00000008070882a4 */ /* 0x000fe4000f8e0204 */
[----:B------:R-:W-:Y:S02]  /*5590*/  @!UP0 UIADD3 UR9, UPT, UPT, UR10, -UR4, URZ ;  /* 0x800000040a098290 */ /* 0x000fe4000fffe0ff */
[----:B------:R-:W-:Y:S02]  /*55a0*/  UIADD3 UR4, UPT, UPT, -UR5, URZ, URZ ;  /* 0x000000ff05047290 */ /* 0x000fe4000fffe1ff */
[----:B------:R-:W-:Y:S02]  /*55b0*/  UIADD3 UR7, UPT, UPT, -UR6, URZ, URZ ;  /* 0x000000ff06077290 */ /* 0x000fe4000fffe1ff */
[----:B------:R-:W-:Y:S02]  /*55c0*/  @!UP0 UIMAD UR6, UR9, UR42, UR5 ;  /* 0x0000002a090682a4 */ /* 0x000fe4000f8e0205 */
[----:B------:R-:W-:Y:S02]  /*55d0*/  UIMAD UR14, UR15, UR4, UR14 ;  /* 0x000000040f0e72a4 */ /* 0x000fe4000f8e020e */
[----:B------:R-:W-:Y:S01]  /*55e0*/  UIMAD UR13, UR50, UR7, UR13 ;  /* 0x00000007320d72a4 */ /* 0x000fe2000f8e020d */
[----:B------:R-:W-:Y:S02]  /*55f0*/  @!UP0 UMOV UR5, UR8 ;  /* 0x0000000800058c82 */ /* 0x000fe40008000000 */
[----:B------:R-:W-:Y:S02]  /*5600*/  UIMAD UR14, UR5, UR15, UR14 ;  /* 0x0000000f050e72a4 */ /* 0x000fe4000f8e020e */
[----:B------:R-:W-:Y:S11]  /*5610*/  UIMAD UR13, UR6, UR50, UR13 ;  /* 0x00000032060d72a4 */ /* 0x000ff6000f8e020d */
[----:B------:R-:W-:Y:S01]  /*5620*/  @!UPT UIADD3 URZ, UPT, UPT, URZ, URZ, URZ ;  /* 0x000000fffffff290 */ /* 0x000fe2000fffe0ff */
.L_x_104:
[----:B------:R-:W4:Y:S01]  /*5630*/  @!UP2 LDCU.128 UR8, c[0x0][0xb10] ;  /* 0x00016200ff08a7ac */ /* 0x000f220008000c00 */
[C---:B-1----:R-:W-:Y:S02]  /*5640*/  ISETP.NE.U32.AND P1, PT, R4.reuse, RZ, PT ;  /* 0x000000ff0400720c */ /* 0x042fe40003f25070 */
[----:B------:R-:W-:Y:S02]  /*5650*/  ISETP.NE.U32.AND P0, PT, R4, RZ, PT ;  /* 0x000000ff0400720c */ /* 0x000fe40003f05070 */
[C---:B------:R-:W-:Y:S02]  /*5660*/  ISETP.NE.AND.EX P1, PT, R5.reuse, RZ, PT, P1 ;  /* 0x000000ff0500720c */ /* 0x040fe40003f25310 */
[----:B------:R-:W-:Y:S01]  /*5670*/  ISETP.NE.AND.EX P0, PT, R5, RZ, PT, P0 ;  /* 0x000000ff0500720c */ /* 0x000fe20003f05300 */
[----:B------:R-:W1:Y:S01]  /*5680*/  @!UP2 LDCU UR5, c[0x0][0xb0c] ;  /* 0x00016180ff05a7ac */ /* 0x000e620008000800 */
[----:B------:R-:W-:Y:S01]  /*5690*/  SHF.L.U32 R9, R15, 0x1f, RZ ;  /* 0x0000001f0f097819 */ /* 0x000fe200000006ff */
[----:B------:R-:W-:Y:S02]  /*56a0*/  USHF.L.U32 UR35, UR16, 0x7, URZ ;  /* 0x0000000710237899 */ /* 0x000fe400080006ff */
[----:B------:R-:W-:Y:S02]  /*56b0*/  USHF.L.U32 UR34, UR20, 0x8, URZ ;  /* 0x0000000814227899 */ /* 0x000fe400080006ff */
[----:B----4-:R-:W-:Y:S07]  /*56c0*/  UIMAD.WIDE.U32 UR6, UR14, UR8, URZ ;  /* 0x000000080e0672a5 */ /* 0x010fee000f8e00ff */
[----:B------:R-:W-:Y:S01]  /*56d0*/  @!UP2 UMOV UR4, UR7 ;  /* 0x000000070004ac82 */ /* 0x000fe20008000000 */
[----:B-1----:R-:W-:Y:S02]  /*56e0*/  @!UP2 UISETP.NE.AND UP0, UPT, UR5, 0x1, UPT ;  /* 0x000000010500a88c */ /* 0x002fe4000bf05270 */
[----:B------:R-:W-:Y:S02]  /*56f0*/  @!UP2 USHF.R.U32.HI UR4, URZ, UR9, UR4 ;  /* 0x00000009ff04a299 */ /* 0x000fe40008011604 */
[----:B------:R-:W-:Y:S02]  /*5700*/  UIMAD.WIDE.U32 UR6, UR13, UR11, URZ ;  /* 0x0000000b0d0672a5 */ /* 0x000fe4000f8e00ff */
[----:B------:R-:W-:Y:S02]  /*5710*/  @!UP2 USEL UR8, UR14, UR4, !UP0 ;  /* 0x000000040e08a287 */ /* 0x000fe4000c000000 */
[----:B------:R-:W-:Y:S03]  /*5720*/  @!UP2 UISETP.NE.AND UP0, UPT, UR10, 0x1, UPT ;  /* 0x000000010a00a88c */ /* 0x000fe6000bf05270 */
[----:B------:R-:W-:Y:S02]  /*5730*/  @!UP2 UMOV UR6, UR7 ;  /* 0x000000070006ac82 */ /* 0x000fe40008000000 */
[----:B------:R-:W1:Y:S02]  /*5740*/  @!UP2 LDCU UR4, c[0x0][0xb20] ;  /* 0x00016400ff04a7ac */ /* 0x000e640008000800 */
[----:B-1----:R-:W-:Y:S04]  /*5750*/  @!UP2 USHF.R.U32.HI UR6, URZ, UR4, UR6 ;  /* 0x00000004ff06a299 */ /* 0x002fe80008011606 */
[----:B------:R-:W-:Y:S04]  /*5760*/  @!UP2 USEL UR6, UR13, UR6, !UP0 ;  /* 0x000000060d06a287 */ /* 0x000fe8000c000000 */
[----:B------:R-:W-:Y:S02]  /*5770*/  @!UP2 UIADD3 UR4, UPT, UPT, -UR8, UR6, URZ ;  /* 0x000000060804a290 */ /* 0x000fe4000fffe1ff */
[----:B------:R-:W-:Y:S02]  /*5780*/  @!UP2 UIADD3 UR6, UPT, UPT, UR8, -UR6, URZ ;  /* 0x800000060806a290 */ /* 0x000fe4000fffe0ff */
[----:B------:R-:W-:Y:S02]  /*5790*/  @!UP2 UIMAD UR14, UR4, UR5, UR14 ;  /* 0x00000005040ea2a4 */ /* 0x000fe4000f8e020e */
[----:B------:R-:W-:Y:S01]  /*57a0*/  @!UP2 UIMAD UR13, UR6, UR10, UR13 ;  /* 0x0000000a060da2a4 */ /* 0x000fe2000f8e020d */
[----:B------:R-:W-:Y:S11]  /*57b0*/  BRA.U UP3, `(.L_x_105) ;  /* 0x0000000103107547 */ /* 0x000ff6000b800000 */
[----:B---3--:R-:W-:Y:S04]  /*57c0*/  MOV R0, UR44 ;  /* 0x0000002c00007c02 */ /* 0x008fe80008000f00 */
[----:B------:R-:W-:Y:S04]  /*57d0*/  SHF.L.U32 R11, R0, 0x1f, RZ ;  /* 0x0000001f000b7819 */ /* 0x000fe800000006ff */
[----:B------:R-:W1:Y:S02]  /*57e0*/  SYNCS.PHASECHK.TRANS64.TRYWAIT P2, [UR21+0x1a8], R11 ;  /* 0x0001a80bff0075a7 */ /* 0x000e640008041115 */
[----:B-1----:R-:W-:Y:S05]  /*57f0*/  @!P2 BRA `(.L_x_106) ;  /* 0x0000007c00e0a947 */ /* 0x002fea0003800000 */
.L_x_105:
[----:B------:R-:W-:Y:S05]  /*5800*/  @!P1 BRA `(.L_x_107) ;  /* 0x0000000000309947 */ /* 0x000fea0003800000 */
[----:B------:R-:W-:Y:S01]  /*5810*/  ISETP.NE.U32.AND P1, PT, R2, RZ, PT ;  /* 0x000000ff0200720c */ /* 0x000fe20003f25070 */
[----:B------:R-:W4:Y:S01]  /*5820*/  LDCU.64 UR4, c[0x0][0x358] ;  /* 0x00006b00ff0477ac */ /* 0x000f220008000a00 */
[----:B------:R-:W-:Y:S02]  /*5830*/  IMAD.MOV.U32 R162, RZ, RZ, 0x1 ;  /* 0x00000001ffa27424 */ /* 0x000fe400078e00ff */
[----:B------:R-:W-:Y:S11]  /*5840*/  ISETP.NE.AND.EX P1, PT, R3, RZ, PT, P1 ;  /* 0x000000ff0300720c */ /* 0x000ff60003f25310 */
[----:B------:R-:W-:Y:S02]  /*5850*/  @!UPT UIADD3 URZ, UPT, UPT, URZ, URZ, URZ ;  /* 0x000000fffffff290 */ /* 0x000fe4000fffe0ff */
[----:B-1----:R-:W1:Y:S01]  /*5860*/  @P1 LDC.64 R10, c[0x0][0x888] ;  /* 0x00022200ff0a1b82 */ /* 0x002e620000000a00 */
[----:B---3--:R-:W-:Y:S04]  /*5870*/  @P1 IMAD R0, R4, UR36, RZ ;  /* 0x0000002404001c24 */ /* 0x008fe8000f8e02ff */
[----:B-1----:R-:W-:Y:S04]  /*5880*/  @P1 IMAD.WIDE R10, R0, 0x4, R10 ;  /* 0x00000004000a1825 */ /* 0x002fe800078e020a */
[----:B------:R-:W-:Y:S01]  /*5890*/  HFMA2 R0, -RZ, RZ, 0, 5.9604644775390625e-08 ;  /* 0x00000001ff007431 */ /* 0x000fe200000001ff */
[----:B----45:R4:W5:Y:S04]  /*58a0*/  @P1 LDG.E R73, desc[UR4][R10.64] ;  /* 0x000000040a491981 */ /* 0x030968000c1e1900 */
[----:B------:R-:W-:Y:S01]  /*58b0*/  @!P1 PRMT R162, R0, 0x7610, R162 ;  /* 0x0000761000a29816 */ /* 0x000fe200000000a2 */
[----:B----4-:R-:W1:Y:S06]  /*58c0*/  @!P1 LDC R73, c[0x0][0x880] ;  /* 0x00022000ff499b82 */ /* 0x010e6c0000000800 */
.L_x_107:
[----:B-1---5:R-:W-:Y:S01]  /*58d0*/  @!P0 FSETP.EQ.AND P1, PT, R73, RZ, PT ;  /* 0x000000ff4900820b */ /* 0x022fe20003f22000 */
[----:B------:R-:W-:Y:S01]  /*58e0*/  @!UPT UIADD3 URZ, UPT, UPT, URZ, URZ, URZ ;  /* 0x000000fffffff290 */ /* 0x000fe2000fffe0ff */
[----:B------:R-:W-:Y:S11]  /*58f0*/  @!P0 BRA `(.L_x_108) ;  /* 0x0000000000188947 */ /* 0x000ff60003800000 */
[----:B------:R-:W-:Y:S02]  /*5900*/  LOP3.LUT P0, RZ, R162, 0xff, RZ, 0xc0, !PT ;  /* 0x000000ffa2ff7812 */ /* 0x000fe4000780c0ff */
[----:B------:R-:W-:Y:S04]  /*5910*/  ISETP.NE.U32.AND P1, PT, R2, RZ, PT ;  /* 0x000000ff0200720c */ /* 0x000fe80003f25070 */
[----:B------:R-:W-:Y:S04]  /*5920*/  ISETP.NE.AND.EX P1, PT, R3, RZ, PT, P1 ;  /* 0x000000ff0300720c */ /* 0x000fe80003f25310 */
[----:B------:R-:W-:Y:S03]  /*5930*/  PLOP3.LUT P1, PT, P1, PT, PT, 0x8, 0x80 ;  /* 0x000000000080781c */ /* 0x000fe60000f2e170 */
[----:B------:R-:W-:Y:S11]  /*5940*/  @P0 FSETP.EQ.AND P1, PT, R73, RZ, PT ;  /* 0x000000ff4900020b */ /* 0x000ff60003f22000 */
[----:B------:R-:W-:Y:S02]  /*5950*/  @!UPT UIADD3 URZ, UPT, UPT, URZ, URZ, URZ ;  /* 0x000000fffffff290 */ /* 0x000fe4000fffe0ff */
.L_x_108:
[----:B------:R-:W1:Y:S01]  /*5960*/  SYNCS.PHASECHK.TRANS64.TRYWAIT P2, [UR21+0x180], R9 ;  /* 0x00018009ff0075a7 */ /* 0x000e620008041115 */
[----:B------:R-:W-:Y:S04]  /*5970*/  ELECT P0, URZ, PT ;  /* 0x0000000000ff782f */ /* 0x000fe80003800000 */
[----:B------:R-:W-:Y:S11]  /*5980*/  PLOP3.LUT P1, PT, P1, P0, PT, 0xf2, 0x2f ;  /* 0x00000000002f781c */ /* 0x000ff60000f21e72 */
[----:B------:R-:W-:Y:S02]  /*5990*/  @!UPT UIADD3 URZ, UPT, UPT, URZ, URZ, URZ ;  /* 0x000000fffffff290 */ /* 0x000fe4000fffe0ff */
[----:B------:R-:W-:Y:S05]  /*59a0*/  @!P1 IADD3 R8, P0, PT, R16, 0x580, RZ ;  /* 0x0000058010089810 */ /* 0x000fea0007f1e0ff */
[----:B------:R-:W-:Y:S01]  /*59b0*/  @!P1 IMAD.X R6, RZ, RZ, R17, P0 ;  /* 0x000000ffff069224 */ /* 0x000fe200000e0611 */
[----:B-1----:R-:W-:Y:S07]  /*59c0*/  @!P2 BRA `(.L_x_109) ;  /* 0x0000007c0084a947 */ /* 0x002fee0003800000 */
.L_x_228:
[----:B------:R-:W-:Y:S01]  /*59d0*/  @!P1 R2UR UR5, R8 ;  /* 0x00000000080592ca */ /* 0x000fe200000e0000 */
[----:B------:R-:W-:Y:S01]  /*59e0*/  VOTEU.ALL UP0, P1 ;  /* 0x0000000000ff7886 */ /* 0x000fe20000800000 */
[----:B------:R-:W-:Y:S01]  /*59f0*/  @!P1 R2UR UR4, R6 ;  /* 0x00000000060492ca */ /* 0x000fe200000e0000 */
[----:B-1-3--:R-:W-:Y:S01]  /*5a00*/  @!P1 IMAD.MOV.U32 R0, RZ, RZ, 0x2000 ;  /* 0x00002000ff009424 */ /* 0x00afe200078e00ff */
[----:B------:R-:W-:Y:S01]  /*5a10*/  UMOV UR8, 0x0 ;  /* 0x0000000000087882 */ /* 0x000fe20000000000 */
[----:B------:R-:W-:Y:S01]  /*5a20*/  UMOV UR9, 0x10000000 ;  /* 0x1000000000097882 */ /* 0x000fe20000000000 */
[----:B------:R-:W-:Y:S01]  /*5a30*/  @!UP0 UIADD3 UR32, UPT, UPT, UR21, 0x400, URZ ;  /* 0x0000040015208890 */ /* 0x000fe2000fffe0ff */
[----:B------:R-:W-:Y:S01]  /*5a40*/  @!P1 IADD3 R8, P0, PT, R16, 0x580, RZ ;  /* 0x0000058010089810 */ /* 0x000fe20007f1e0ff */
[----:B------:R-:W-:Y:S01]  /*5a50*/  VOTEU.ALL UP0, P1 ;  /* 0x0000000000ff7886 */ /* 0x000fe20000800000 */
[----:B------:R-:W-:Y:S03]  /*5a60*/  UPRMT UR6, UR45, 0x654, UR33 ;  /* 0x000006542d067896 */ /* 0x000fe60008000021 */
[----:B------:R-:W-:Y:S02]  /*5a70*/  @!P1 IMAD.X R6, RZ, RZ, R17, P0 ;  /* 0x000000ffff069224 */ /* 0x000fe400000e0611 */
[----:B------:R-:W-:Y:S02]  /*5a80*/  IMAD.U32 R10, RZ, RZ, UR5 ;  /* 0x00000005ff0a7e24 */ /* 0x000fe4000f8e00ff */
[----:B------:R-:W-:Y:S03]  /*5a90*/  IMAD.U32 R11, RZ, RZ, UR4 ;  /* 0x00000004ff0b7e24 */ /* 0x000fe6000f8e00ff */
[----:B------:R-:W-:Y:S02]  /*5aa0*/  @!P1 R2UR UR4, R10 ;  /* 0x000000000a0492ca */ /* 0x000fe400000e0000 */
[----:B------:R-:W-:Y:S11]  /*5ab0*/  @!P1 R2UR UR5, R11 ;  /* 0x000000000b0592ca */ /* 0x000ff600000e0000 */
[----:B------:R-:W-:Y:S02]  /*5ac0*/  @!UPT UIADD3 URZ, UPT, UPT, URZ, URZ, URZ ;  /* 0x000000fffffff290 */ /* 0x000fe4000fffe0ff */
[----:B------:R1:W-:Y:S01]  /*5ad0*/  @!UP0 UTMALDG.3D [UR32], [UR4], desc[UR8] ;  /* 0x00000820040085b4 */ /* 0x0003e20008011000 */
[----:B------:R1:W-:Y:S01]  /*5ae0*/  @!P1 SYNCS.ARRIVE.TRANS64.RED.A0TR RZ, [UR21+0x160], R0 ;  /* 0x00016000ffff99a7 */ /* 0x0003e20008300415 */
[----:B------:R-:W-:Y:S01]  /*5af0*/  SYNCS.ARRIVE.TRANS64.RED.A1T0 RZ, [UR6], RZ ;  /* 0x000000ffffff79a7 */ /* 0x000fe20008100406 */
[----:B------:R-:W3:Y:S02]  /*5b00*/  SYNCS.PHASECHK.TRANS64.TRYWAIT P2, [UR21+0x188], R9 ;  /* 0x00018809ff0075a7 */ /* 0x000ee40008041115 */
[----:B-1-3--:R-:W-:Y:S05]  /*5b10*/  @!P2 BRA `(.L_x_110) ;  /* 0x0000007c0048a947 */ /* 0x00afea0003800000 */
.L_x_230:
[----:B------:R-:W-:Y:S01]  /*5b20*/  @!P1 R2UR UR5, R8 ;  /* 0x00000000080592ca */ /* 0x000fe200000e0000 */
[----:B------:R-:W-:Y:S01]  /*5b30*/  VOTEU.ALL UP0, P1 ;  /* 0x0000000000ff7886 */ /* 0x000fe20000800000 */
[----:B------:R-:W-:Y:S01]  /*5b40*/  @!P1 R2UR UR4, R6 ;  /* 0x00000000060492ca */ /* 0x000fe200000e0000 */
[----:B-1----:R-:W-:Y:S01]  /*5b50*/  @!P1 IMAD.MOV.U32 R0, RZ, RZ, 0x2000 ;  /* 0x00002000ff009424 */ /* 0x002fe200078e00ff */
[----:B------:R-:W-:Y:S01]  /*5b60*/  UMOV UR8, 0x0 ;  /* 0x0000000000087882 */ /* 0x000fe20000000000 */
[----:B------:R-:W-:Y:S01]  /*5b70*/  UMOV UR9, 0x10000000 ;  /* 0x1000000000097882 */ /* 0x000fe20000000000 */
[----:B------:R-:W-:Y:S01]  /*5b80*/  @!UP0 UIADD3 UR26, UPT, UPT, UR34, 0x40, URZ ;  /* 0x00000040221a8890 */ /* 0x000fe2000fffe0ff */
[----:B------:R-:W-:Y:S01]  /*5b90*/  @!P1 IADD3 R8, P0, PT, R16, 0x580, RZ ;  /* 0x0000058010089810 */ /* 0x000fe20007f1e0ff */
[----:B------:R-:W-:Y:S01]  /*5ba0*/  @!UP0 UIADD3 UR24, UPT, UPT, UR21, 0x2400, URZ ;  /* 0x0000240015188890 */ /* 0x000fe2000fffe0ff */
[----:B------:R-:W-:Y:S01]  /*5bb0*/  VOTEU.ALL UP0, P1 ;  /* 0x0000000000ff7886 */ /* 0x000fe20000800000 */
[----:B------:R-:W-:Y:S01]  /*5bc0*/  UMOV UR27, UR35 ;  /* 0x00000023001b7c82 */ /* 0x000fe20008000000 */
[----:B------:R-:W-:Y:S02]  /*5bd0*/  UMOV UR28, UR36 ;  /* 0x00000024001c7c82 */ /* 0x000fe40008000000 */
[----:B------:R-:W-:Y:S01]  /*5be0*/  IMAD.U32 R10, RZ, RZ, UR5 ;  /* 0x00000005ff0a7e24 */ /* 0x000fe2000f8e00ff */
[----:B------:R-:W-:Y:S01]  /*5bf0*/  UPRMT UR6, UR45, 0x654, UR25 ;  /* 0x000006542d067896 */ /* 0x000fe20008000019 */
[----:B------:R-:W-:Y:S02]  /*5c00*/  IMAD.U32 R11, RZ, RZ, UR4 ;  /* 0x00000004ff0b7e24 */ /* 0x000fe4000f8e00ff */
[----:B------:R-:W-:Y:S01]  /*5c10*/  @!P1 IMAD.X R6, RZ, RZ, R17, P0 ;  /* 0x000000ffff069224 */ /* 0x000fe200000e0611 */
        /* <DEDUP_REMOVED lines=8> */
.L_x_232:
[----:B------:R-:W-:Y:S01]  /*5ca0*/  @!P1 R2UR UR5, R8 ;  /* 0x00000000080592ca */ /* 0x000fe200000e0000 */
[----:B------:R-:W-:Y:S01]  /*5cb0*/  VOTEU.ALL UP0, P1 ;  /* 0x0000000000ff7886 */ /* 0x000fe20000800000 */
[----:B------:R-:W-:Y:S01]  /*5cc0*/  @!P1 R2UR UR4, R6 ;  /* 0x00000000060492ca */ /* 0x000fe200000e0000 */
[----:B-1----:R-:W-:Y:S01]  /*5cd0*/  @!P1 IMAD.MOV.U32 R0, RZ, RZ, 0x2000 ;  /* 0x00002000ff009424 */ /* 0x002fe200078e00ff */
[----:B------:R-:W-:Y:S01]  /*5ce0*/  UMOV UR8, 0x0 ;  /* 0x0000000000087882 */ /* 0x000fe20000000000 */
[----:B------:R-:W-:Y:S01]  /*5cf0*/  UMOV UR9, 0x10000000 ;  /* 0x1000000000097882 */ /* 0x000fe20000000000 */
[----:B------:R-:W-:Y:S01]  /*5d00*/  @!UP0 UIADD3 UR18, UPT, UPT, UR34, 0x80, URZ ;  /* 0x0000008022128890 */ /* 0x000fe2000fffe0ff */
[----:B------:R-:W-:Y:S01]  /*5d10*/  VIADD R14, R14, 0x1 ;  /* 0x000000010e0e7836 */ /* 0x000fe20000000000 */
[----:B------:R-:W-:Y:S01]  /*5d20*/  @!UP0 UIADD3 UR16, UPT, UPT, UR21, 0x4400, URZ ;  /* 0x0000440015108890 */ /* 0x000fe2000fffe0ff */
[----:B------:R-:W-:Y:S01]  /*5d30*/  VOTEU.ALL UP0, P1 ;  /* 0x0000000000ff7886 */ /* 0x000fe20000800000 */
[----:B------:R-:W-:Y:S01]  /*5d40*/  UMOV UR19, UR35 ;  /* 0x0000002300137c82 */ /* 0x000fe20008000000 */
[----:B------:R-:W-:Y:S02]  /*5d50*/  UMOV UR20, UR36 ;  /* 0x0000002400147c82 */ /* 0x000fe40008000000 */
[----:B------:R-:W-:Y:S01]  /*5d60*/  IMAD.U32 R10, RZ, RZ, UR5 ;  /* 0x00000005ff0a7e24 */ /* 0x000fe2000f8e00ff */
[----:B------:R-:W-:Y:S01]  /*5d70*/  UPRMT UR6, UR45, 0x654, UR17 ;  /* 0x000006542d067896 */ /* 0x000fe20008000011 */
        /* <DEDUP_REMOVED lines=9> */
.L_x_234:
[----:B------:R-:W-:Y:S01]  /*5e10*/  @!P1 IADD3 R6, P0, PT, R16, 0x580, RZ ;  /* 0x0000058010069810 */ /* 0x000fe20007f1e0ff */
[----:B------:R-:W-:Y:S01]  /*5e20*/  VOTEU.ALL UP0, P1 ;  /* 0x0000000000ff7886 */ /* 0x000fe20000800000 */
[----:B------:R-:W-:Y:S01]  /*5e30*/  UMOV UR6, 0x0 ;  /* 0x0000000000067882 */ /* 0x000fe20000000000 */
[----:B------:R-:W-:Y:S01]  /*5e40*/  UMOV UR7, 0x10000000 ;  /* 0x1000000000077882 */ /* 0x000fe20000000000 */
[----:B------:R-:W-:Y:S01]  /*5e50*/  @!P1 R2UR UR5, R6 ;  /* 0x00000000060592ca */ /* 0x000fe200000e0000 */
[----:B-1----:R-:W-:Y:S01]  /*5e60*/  @!P1 IMAD.X R0, RZ, RZ, R17, P0 ;  /* 0x000000ffff009224 */ /* 0x002fe200000e0611 */
[----:B------:R-:W-:Y:S01]  /*5e70*/  @!UP0 UIADD3 UR10, UPT, UPT, UR34, 0xc0, URZ ;  /* 0x000000c0220a8890 */ /* 0x000fe2000fffe0ff */
[----:B------:R-:W-:Y:S01]  /*5e80*/  R2UR UR16, R164 ;  /* 0x00000000a41072ca */ /* 0x000fe200000e0000 */
[----:B------:R-:W-:Y:S01]  /*5e90*/  @!UP0 UIADD3 UR8, UPT, UPT, UR21, 0x6400, URZ ;  /* 0x0000640015088890 */ /* 0x000fe2000fffe0ff */
[----:B------:R-:W-:Y:S01]  /*5ea0*/  ISETP.NE.AND P0, PT, R14, 0x2, PT ;  /* 0x000000020e00780c */ /* 0x000fe20003f05270 */
[----:B------:R-:W-:Y:S01]  /*5eb0*/  @!UP0 UIADD3 UR9, UPT, UPT, UR21, 0x178, URZ ;  /* 0x0000017815098890 */ /* 0x000fe2000fffe0ff */
[----:B------:R-:W-:Y:S01]  /*5ec0*/  @!P1 R2UR UR4, R0 ;  /* 0x00000000000492ca */ /* 0x000fe200000e0000 */
[----:B------:R-:W-:Y:S01]  /*5ed0*/  VOTEU.ALL UP0, P1 ;  /* 0x0000000000ff7886 */ /* 0x000fe20000800000 */
[----:B------:R-:W-:Y:S01]  /*5ee0*/  UMOV UR11, UR35 ;  /* 0x00000023000b7c82 */ /* 0x000fe20008000000 */
[----:B------:R-:W-:Y:S01]  /*5ef0*/  UMOV UR12, UR36 ;  /* 0x00000024000c7c82 */ /* 0x000fe20008000000 */
[----:B------:R-:W-:Y:S01]  /*5f00*/  SEL R0, RZ, 0x1, P0 ;  /* 0x00000001ff007807 */ /* 0x000fe20000000000 */
[----:B------:R-:W-:Y:S01]  /*5f10*/  UPLOP3.LUT UP3, UPT, UPT, UPT, UPT, 0x80, 0x8 ;  /* 0x000000000008789c */ /* 0x000fe20003f6f070 */
[----:B------:R-:W-:Y:S01]  /*5f20*/  IMAD.U32 R8, RZ, RZ, UR5 ;  /* 0x00000005ff087e24 */ /* 0x000fe2000f8e00ff */
[----:B------:R-:W-:Y:S01]  /*5f30*/  LOP3.LUT R15, R15, 0x1, RZ, 0x3c, !PT ;  /* 0x000000010f0f7812 */ /* 0x000fe200078e3cff */
[----:B------:R-:W-:Y:S01]  /*5f40*/  UMOV UR36, UR29 ;  /* 0x0000001d00247c82 */ /* 0x000fe20008000000 */
[----:B------:R-:W-:Y:S01]  /*5f50*/  LOP3.LUT R13, R13, R0, RZ, 0x3c, !PT ;  /* 0x000000000d0d7212 */ /* 0x000fe200078e3cff */
[----:B------:R-:W-:Y:S01]  /*5f60*/  UIADD3 UR20, UPT, UPT, UR13, UR16, URZ ;  /* 0x000000100d147290 */ /* 0x000fe2000fffe0ff */
[----:B------:R-:W-:Y:S01]  /*5f70*/  SEL R14, R14, RZ, P0 ;  /* 0x000000ff0e0e7207 */ /* 0x000fe20000000000 */
[----:B------:R-:W-:Y:S01]  /*5f80*/  UIADD3 UR16, UPT, UPT, UR14, UR61, URZ ;  /* 0x0000003d0e107290 */ /* 0x000fe2000fffe0ff */
[----:B------:R-:W-:Y:S01]  /*5f90*/  IMAD.U32 R9, RZ, RZ, UR4 ;  /* 0x00000004ff097e24 */ /* 0x000fe2000f8e00ff */
[----:B------:R-:W-:Y:S04]  /*5fa0*/  @!P1 R2UR UR4, R8 ;  /* 0x00000000080492ca */ /* 0x000fe800000e0000 */
[----:B------:R-:W-:Y:S11]  /*5fb0*/  @!P1 R2UR UR5, R9 ;  /* 0x00000000090592ca */ /* 0x000ff600000e0000 */
[----:B------:R-:W-:Y:S02]  /*5fc0*/  @!UPT UIADD3 URZ, UPT, UPT, URZ, URZ, URZ ;  /* 0x000000fffffff290 */ /* 0x000fe4000fffe0ff */
[----:B------:R3:W-:Y:S01]  /*5fd0*/  @!UP0 UTMALDG.3D [UR8], [UR4], desc[UR6] ;  /* 0x00000608040085b4 */ /* 0x0007e20008011000 */
[----:B------:R3:W-:Y:S01]  /*5fe0*/  @!P1 SYNCS.ARRIVE.TRANS64.RED.A0TR RZ, [UR21+0x178], R7 ;  /* 0x00017807ffff99a7 */ /* 0x0007e20008300415 */
[----:B------:R-:W-:Y:S01]  /*5ff0*/  SYNCS.ARRIVE.TRANS64.RED.A1T0 RZ, [UR37], RZ ;  /* 0x000000ffffff79a7 */ /* 0x000fe20008100425 */
[----:B------:R-:W-:Y:S05]  /*6000*/  BRA.U UP1, `(.L_x_113) ;  /* 0xfffffff101687547 */ /* 0x000fea000b83ffff */
[----:B------:R-:W-:-:S04]  /*6010*/  SHF.L.U32 R3, R15, 0x1f, RZ ;  /* 0x0000001f0f037819 */ /* 0x000fc800000006ff */
[----:B------:R-:W1:Y:S02]  /*6020*/  SYNCS.PHASECHK.TRANS64.TRYWAIT P0, [UR21+0x180], R3 ;  /* 0x00018003ff0075a7 */ /* 0x000e640008001115 */
[----:B-1----:R-:W-:Y:S05]  /*6030*/  @!P0 BRA `(.L_x_114) ;  /* 0x0000007800488947 */ /* 0x002fea0003800000 */
.L_x_236:
[----:B------:R-:W4:Y:S02]  /*6040*/  SYNCS.PHASECHK.TRANS64.TRYWAIT P0, [UR21+0x188], R3 ;  /* 0x00018803ff0075a7 */ /* 0x000f240008001115 */
[----:B----4-:R-:W-:Y:S05]  /*6050*/  @!P0 BRA `(.L_x_115) ;  /* 0x0000007800588947 */ /* 0x010fea0003800000 */
.L_x_238:
[----:B------:R-:W4:Y:S02]  /*6060*/  SYNCS.PHASECHK.TRANS64.TRYWAIT P0, [UR21+0x190], R3 ;  /* 0x00019003ff0075a7 */ /* 0x000f240008001115 */
[----:B----4-:R-:W-:Y:S05]  /*6070*/  @!P0 BRA `(.L_x_116) ;  /* 0x0000007800688947 */ /* 0x010fea0003800000 */
.L_x_240:
[----:B-1----:R-:W-:-:S07]  /*6080*/  MOV R0, UR21 ;  /* 0x0000001500007c02 */ /* 0x002fce0008000f00 */
.L_x_117:
[----:B-1----:R-:W-:-:S04]  /*6090*/  SHF.L.U32 R3, R15, 0x1f, RZ ;  /* 0x0000001f0f037819 */ /* 0x002fc800000006ff */
[----:B------:R1:W4:Y:S03]  /*60a0*/  SYNCS.PHASECHK.TRANS64.TRYWAIT P0, [R0+URZ+0x198], R3 ;  /* 0x00019803000075a7 */ /* 0x00032600080011ff */
[----:B----4-:R-:W-:Y:S05]  /*60b0*/  @!P0 NANOSLEEP.SYNCS 0x989680 ;  /* 0x009896800000895d */ /* 0x010fea0003900000 */
[----:B------:R-:W4:Y:S02]  /*60c0*/  @!P0 SYNCS.PHASECHK.TRANS64 P0, [R0+URZ+0x198], R3 ;  /* 0x00019803000085a7 */ /* 0x000f2400080010ff */
[----:B--234-:R-:W-:Y:S05]  /*60d0*/  @P0 EXIT ;  /* 0x000000000000094d */ /* 0x01cfea0003800000 */
[----:B------:R-:W-:Y:S05]  /*60e0*/  BRA `(.L_x_117) ;  /* 0xfffffffc00e87947 */ /* 0x000fea000383ffff */
.L_x_102:
[----:B------:R-:W-:-:S06]  /*60f0*/  UISETP.GE.AND UP0, UPT, UR25, 0x4, UPT ;  /* 0x000000041900788c */ /* 0x000fcc000bf06270 */
[----:B------:R-:W-:-:S13]  /*6100*/  PLOP3.LUT P0, PT, PT, PT, UP0, 0x80, 0x8 ;  /* 0x000000000008781c */ /* 0x000fda0003f0f008 */
[----:B-1----:R-:W-:Y:S05]  /*6110*/  @!P0 EXIT ;  /* 0x000000000000894d */ /* 0x002fea0003800000 */
[----:B------:R-:W-:Y:S01]  /*6120*/  BAR.SYNC.DEFER_BLOCKING 0x6, 0xa0 ;  /* 0x0182800000007b1d */ /* 0x000fe20000010000 */
[C---:B------:R-:W-:Y:S01]  /*6130*/  IMAD.SHL.U32 R4, R174.reuse, 0x40, RZ ;  /* 0x00000040ae047824 */ /* 0x040fe200078e00ff */
[C---:B------:R-:W-:Y:S01]  /*6140*/  LOP3.LUT R178, R174.reuse, 0x60, RZ, 0xc0, !PT ;  /* 0x00000060aeb27812 */ /* 0x040fe200078ec0ff */
[C---:B------:R-:W-:Y:S01]  /*6150*/  IMAD.SHL.U32 R137, R174.reuse, 0x8, RZ ;  /* 0x00000008ae897824 */ /* 0x040fe200078e00ff */
[C---:B------:R-:W-:Y:S01]  /*6160*/  LOP3.LUT R176, R174.reuse, 0x2, RZ, 0xc0, !PT ;  /* 0x00000002aeb07812 */ /* 0x040fe200078ec0ff */
[----:B------:R-:W-:Y:S01]  /*6170*/  IMAD.U32 R69, R174, 0x10000, RZ ;  /* 0x00010000ae457824 */ /* 0x000fe200078e00ff */
[----:B------:R-:W-:Y:S02]  /*6180*/  UMOV UR44, 0x400 ;  /* 0x00000400002c7882 */ /* 0x000fe40000000000 */
[----:B------:R-:W1:Y:S01]  /*6190*/  LDC.64 R158, c[0x0][0x888] ;  /* 0x00022200ff9e7b82 */ /* 0x000e620000000a00 */
[----:B------:R-:W-:Y:S01]  /*61a0*/  ULEA UR44, UR45, UR44, 0x18 ;  /* 0x0000002c2d2c7291 */ /* 0x000fe2000f8ec0ff */
[----:B------:R-:W-:Y:S01]  /*61b0*/  LOP3.LUT R6, R4, 0x180, RZ, 0xc0, !PT ;  /* 0x0000018004067812 */ /* 0x000fe200078ec0ff */
[----:B------:R-:W-:Y:S01]  /*61c0*/  HFMA2 R68, -RZ, RZ, 0, 0 ;  /* 0x00000000ff447431 */ /* 0x000fe200000001ff */
[----:B------:R-:W-:Y:S01]  /*61d0*/  LOP3.LUT R69, R69, 0x600000, RZ, 0xc0, !PT ;  /* 0x0060000045457812 */ /* 0x000fe200078ec0ff */
[----:B------:R-:W-:Y:S01]  /*61e0*/  UIADD3 UR4, UPT, UPT, UR44, 0x8400, URZ ;  /* 0x000084002c047890 */ /* 0x000fe2000fffe0ff */
[----:B------:R-:W-:Y:S01]  /*61f0*/  LOP3.LUT R137, R6, 0x30, R137, 0xf8, !PT ;  /* 0x0000003006897812 */ /* 0x000fe200078ef889 */
[----:B------:R-:W-:Y:S01]  /*6200*/  IMAD.MOV.U32 R172, RZ, RZ, RZ ;  /* 0x000000ffffac7224 */ /* 0x000fe200078e00ff */
[----:B------:R-:W2:Y:S01]  /*6210*/  LDC.64 R160, c[0x0][0x890] ;  /* 0x00022400ffa07b82 */ /* 0x000ea20000000a00 */
[----:B------:R-:W-:Y:S01]  /*6220*/  LOP3.LUT R174, R174, 0x4, RZ, 0xc0, !PT ;  /* 0x00000004aeae7812 */ /* 0x000fe200078ec0ff */
[----:B------:R-:W-:Y:S01]  /*6230*/  IMAD.MOV.U32 R166, RZ, RZ, RZ ;  /* 0x000000ffffa67224 */ /* 0x000fe200078e00ff */
[----:B------:R-:W-:-:S02]  /*6240*/  LOP3.LUT R137, R137, 0x1e40, R4, 0xf8, !PT ;  /* 0x00001e4089897812 */ /* 0x000fc400078ef804 */
[----:B------:R-:W-:Y:S01]  /*6250*/  CS2R R170, SRZ ;  /* 0x0000000000aa7805 */ /* 0x000fe2000001ff00 */
[----:B------:R-:W-:Y:S01]  /*6260*/  IMAD.MOV.U32 R169, RZ, RZ, RZ ;  /* 0x000000ffffa97224 */ /* 0x000fe200078e00ff */
[----:B------:R-:W-:Y:S01]  /*6270*/  IADD3 R173, PT, PT, -R174, 0x2, RZ ;  /* 0x00000002aead7810 */ /* 0x000fe20007ffe1ff */
[----:B------:R-:W-:Y:S01]  /*6280*/  IMAD.MOV R168, RZ, RZ, -R176 ;  /* 0x000000ffffa87224 */ /* 0x000fe200078e0ab0 */
[----:B------:R-:W3:Y:S01]  /*6290*/  LDC.64 R156, c[0x0][0x8b0] ;  /* 0x00022c00ff9c7b82 */ /* 0x000ee20000000a00 */
[----:B------:R-:W4:Y:S01]  /*62a0*/  LDS R0, [UR44+0x240] ;  /* 0x0002402cff007984 */ /* 0x000f220008000800 */
[----:B------:R-:W-:Y:S01]  /*62b0*/  IADD3 R175, PT, PT, R137, UR44, RZ ;  /* 0x0000002c89af7c10 */ /* 0x000fe2000fffe0ff */
[----:B------:R-:W-:Y:S01]  /*62c0*/  IMAD.MOV R167, RZ, RZ, -R174 ;  /* 0x000000ffffa77224 */ /* 0x000fe200078e0aae */
[----:B------:R-:W-:Y:S01]  /*62d0*/  MOV R177, UR4 ;  /* 0x0000000400b17c02 */ /* 0x000fe20008000f00 */
[----:B------:R-:W1:Y:S02]  /*62e0*/  LDCU UR58, c[0x0][0x370] ;  /* 0x00006e00ff3a77ac */ /* 0x000e640008000800 */
[----:B------:R-:W-:Y:S01]  /*62f0*/  VIADD R175, R175, 0x400 ;  /* 0x00000400afaf7836 */ /* 0x000fe20000000000 */
[----:B------:R-:W1:Y:S01]  /*6300*/  LDC.64 R138, c[0x0][0x8a8] ;  /* 0x00022a00ff8a7b82 */ /* 0x000e620000000a00 */
[----:B------:R-:W1:Y:S01]  /*6310*/  LDCU.64 UR62, c[0x0][0x348] ;  /* 0x00006900ff3e77ac */ /* 0x000e620008000a00 */
[----:B------:R-:W1:Y:S01]  /*6320*/  LDCU UR43, c[0x0][0xb0c] ;  /* 0x00016180ff2b77ac */ /* 0x000e620008000800 */
[----:B------:R-:W1:Y:S01]  /*6330*/  LDCU UR39, c[0x0][0xb30] ;  /* 0x00016600ff2777ac */ /* 0x000e620008000800 */
[----:B------:R-:W1:Y:S01]  /*6340*/  LDCU.64 UR56, c[0x0][0x888] ;  /* 0x00011100ff3877ac */ /* 0x000e620008000a00 */
[----:B------:R-:W1:Y:S01]  /*6350*/  LDCU.64 UR40, c[0x0][0xb28] ;  /* 0x00016500ff2877ac */ /* 0x000e620008000a00 */
[----:B------:R-:W1:Y:S01]  /*6360*/  LDCU.128 UR52, c[0x0][0xb10] ;  /* 0x00016200ff3477ac */ /* 0x000e620008000c00 */
[----:B------:R-:W1:Y:S01]  /*6370*/  LDCU UR47, c[0x0][0x374] ;  /* 0x00006e80ff2f77ac */ /* 0x000e620008000800 */
[----:B------:R-:W-:Y:S01]  /*6380*/  UIADD3 UR60, UPT, UPT, UR44, 0x400, URZ ;  /* 0x000004002c3c7890 */ /* 0x000fe2000fffe0ff */
[----:B--2-4-:R-:W-:-:S11]  /*6390*/  IMAD.IADD R69, R0, 0x1, R69 ;  /* 0x0000000100457824 */ /* 0x014fd600078e0245 */
.L_x_162:
[C---:B------:R-:W-:Y:S02]  /*63a0*/  LEA R3, R166.reuse, UR44, 0x3 ;  /* 0x0000002ca6037c11 */ /* 0x040fe4000f8e18ff */
[----:B------:R-:W-:Y:S02]  /*63b0*/  SHF.L.U32 R0, R171, 0x1f, RZ ;  /* 0x0000001fab007819 */ /* 0x000fe400000006ff */
[----:B------:R-:W-:Y:S02]  /*63c0*/  LEA R5, R166, UR44, 0x4 ;  /* 0x0000002ca6057c11 */ /* 0x000fe4000f8e20ff */
[----:B------:R-:W2:Y:S02]  /*63d0*/  SYNCS.PHASECHK.TRANS64.TRYWAIT P0, [R3+URZ+0x1b0], R0 ;  /* 0x0001b000030075a7 */ /* 0x000ea400080011ff */
[----:B-12---:R-:W-:Y:S05]  /*63e0*/  @!P0 BRA `(.L_x_118) ;  /* 0x0000007400a48947 */ /* 0x006fea0003800000 */
.L_x_241:
[----:B------:R-:W4:Y:S01]  /*63f0*/  LDS.128 R4, [R5+0x220] ;  /* 0x0002200005047984 */ /* 0x000f220000000c00 */
[----:B------:R-:W-:Y:S01]  /*6400*/  UISETP.GE.AND UP0, UPT, UR42, 0x1, UPT ;  /* 0x000000012a00788c */ /* 0x000fe2000bf06270 */
[----:B------:R-:W-:Y:S01]  /*6410*/  @!PT LDS RZ, [RZ] ;  /* 0x00000000fffff984 */ /* 0x000fe20000000800 */
[----:B------:R-:W-:Y:S01]  /*6420*/  @!PT LDS RZ, [RZ] ;  /* 0x00000000fffff984 */ /* 0x000fe20000000800 */
[----:B------:R-:W-:Y:S01]  /*6430*/  @!PT LDS RZ, [RZ] ;  /* 0x00000000fffff984 */ /* 0x000fe20000000800 */
[----:B------:R-:W-:Y:S01]  /*6440*/  @!PT LDS RZ, [RZ] ;  /* 0x00000000fffff984 */ /* 0x000fe20000000800 */
[----:B------:R1:W-:Y:S06]  /*6450*/  MEMBAR.ALL.CTA ;  /* 0x0000000000007992 */ /* 0x0003ec0000008000 */
[----:B-1----:R-:W1:Y:S01]  /*6460*/  FENCE.VIEW.ASYNC.S ;  /* 0x00000000000073c6 */ /* 0x002e620000000000 */
[----:B----4-:R-:W-:Y:S11]  /*6470*/  LOP3.LUT P0, RZ, R6, 0x1, RZ, 0xc0, !PT ;  /* 0x0000000106ff7812 */ /* 0x010ff6000780c0ff */
[----:B------:R-:W-:Y:S02]  /*6480*/  @!UPT UIADD3 URZ, UPT, UPT, URZ, URZ, URZ ;  /* 0x000000fffffff290 */ /* 0x000fe4000fffe0ff */
[----:B-1----:R-:W-:Y:S01]  /*6490*/  VOTEU.ANY UP1, P0 ;  /* 0x0000000000ff7886 */ /* 0x002fe20000020100 */
[----:B------:R-:W-:Y:S01]  /*64a0*/  PLOP3.LUT P0, PT, PT, PT, UP1, 0x80, 0x8 ;  /* 0x000000000008781c */ /* 0x000fe20003f0f018 */
[----:B------:R-:W-:Y:S11]  /*64b0*/  UP2UR UR46, UPR, URZ, 0x2 ;  /* 0x00000002ff2e7883 */ /* 0x000ff60008000000 */
[----:B------:R-:W-:Y:S01]  /*64c0*/  @!UPT UIADD3 URZ, UPT, UPT, URZ, URZ, URZ ;  /* 0x000000fffffff290 */ /* 0x000fe2000fffe0ff */
[----:B--2---:R-:W-:Y:S02]  /*64d0*/  @P0 SHF.R.U32.HI R0, RZ, 0x10, R5 ;  /* 0x00000010ff000819 */ /* 0x004fe40000011605 */
        /* <DEDUP_REMOVED lines=12> */
[----:B------:R-:W2:Y:S01]  /*65a0*/  LDCU UR12, c[0x0][0xb20] ;  /* 0x00016400ff0c77ac */ /* 0x000ea20008000800 */
[----:B------:R-:W-:Y:S02]  /*65b0*/  UIMAD.WIDE.U32 UR4, UR47, UR55, URZ ;  /* 0x000000372f0472a5 */ /* 0x000fe4000f8e00ff */
[----:B------:R-:W-:Y:S02]  /*65c0*/  UIMAD.WIDE.U32 UR6, UR58, UR52, URZ ;  /* 0x000000343a0672a5 */ /* 0x000fe4000f8e00ff */
[----:B------:R-:W-:Y:S02]  /*65d0*/  UISETP.NE.AND UP0, UPT, UR54, 0x1, UPT ;  /* 0x000000013600788c */ /* 0x000fe4000bf05270 */
[----:B------:R-:W-:Y:S02]  /*65e0*/  UIMAD.WIDE.U32 UR8, UR37, UR55, URZ ;  /* 0x00000037250872a5 */ /* 0x000fe4000f8e00ff */
[----:B------:R-:W-:Y:S02]  /*65f0*/  UIMAD.WIDE.U32 UR10, UR38, UR52, URZ ;  /* 0x00000034260a72a5 */ /* 0x000fe4000f8e00ff */
[----:B------:R-:W-:Y:S02]  /*6600*/  UISETP.NE.AND UP1, UPT, UR43, 0x1, UPT ;  /* 0x000000012b00788c */ /* 0x000fe4000bf25270 */
[----:B------:R-:W-:Y:S01]  /*6610*/  UISETP.NE.AND UP2, UPT, UR42, 0x1, UPT ;  /* 0x000000012a00788c */ /* 0x000fe2000bf45270 */
[----:B------:R-:W-:Y:S02]  /*6620*/  UMOV UR4, UR5 ;  /* 0x0000000500047c82 */ /* 0x000fe40008000000 */
[----:B--2---:R-:W-:Y:S03]  /*6630*/  USHF.R.U32.HI UR5, URZ, UR12, UR4 ;  /* 0x0000000cff057299 */ /* 0x004fe60008011604 */
[----:B------:R-:W-:Y:S02]  /*6640*/  UMOV UR4, UR7 ;  /* 0x0000000700047c82 */ /* 0x000fe40008000000 */
[----:B------:R-:W-:Y:S02]  /*6650*/  USHF.R.U32.HI UR7, URZ, UR53, UR4 ;  /* 0x00000035ff077299 */ /* 0x000fe40008011604 */
[----:B------:R-:W-:Y:S02]  /*6660*/  USEL UR4, UR47, UR5, !UP0 ;  /* 0x000000052f047287 */ /* 0x000fe4000c000000 */
[----:B------:R-:W-:Y:S01]  /*6670*/  USEL UR7, UR58, UR7, !UP1 ;  /* 0x000000073a077287 */ /* 0x000fe2000c800000 */
[----:B------:R-:W-:Y:S01]  /*6680*/  UMOV UR5, UR9 ;  /* 0x0000000900057c82 */ /* 0x000fe20008000000 */
[----:B------:R-:W-:Y:S02]  /*6690*/  UIMAD.WIDE.U32 UR8, UR4, UR40, URZ ;  /* 0x00000028040872a5 */ /* 0x000fe4000f8e00ff */
[----:B------:R-:W-:Y:S03]  /*66a0*/  USHF.R.U32.HI UR6, URZ, UR12, UR5 ;  /* 0x0000000cff067299 */ /* 0x000fe60008011605 */
[----:B------:R-:W-:Y:S01]  /*66b0*/  UMOV UR5, UR11 ;  /* 0x0000000b00057c82 */ /* 0x000fe20008000000 */
[----:B------:R-:W-:Y:S02]  /*66c0*/  UIMAD.WIDE.U32 UR10, UR7, UR40, URZ ;  /* 0x00000028070a72a5 */ /* 0x000fe4000f8e00ff */
[----:B------:R-:W-:Y:S02]  /*66d0*/  USHF.R.U32.HI UR12, URZ, UR53, UR5 ;  /* 0x00000035ff0c7299 */ /* 0x000fe40008011605 */
[----:B------:R-:W-:Y:S01]  /*66e0*/  USEL UR6, UR37, UR6, !UP0 ;  /* 0x0000000625067287 */ /* 0x000fe2000c000000 */
[----:B------:R-:W-:Y:S02]  /*66f0*/  UMOV UR5, UR9 ;  /* 0x0000000900057c82 */ /* 0x000fe40008000000 */
[----:B------:R-:W-:Y:S01]  /*6700*/  UMOV UR10, UR11 ;  /* 0x0000000b000a7c82 */ /* 0x000fe20008000000 */
[----:B------:R-:W-:Y:S02]  /*6710*/  @UP2 USHF.R.U32.HI UR4, URZ, UR41, UR5 ;  /* 0x00000029ff042299 */ /* 0x000fe40008011605 */
[----:B------:R-:W-:Y:S02]  /*6720*/  @UP2 USHF.R.U32.HI UR7, URZ, UR41, UR10 ;  /* 0x00000029ff072299 */ /* 0x000fe4000801160a */
[----:B------:R-:W-:Y:S02]  /*6730*/  UIMAD UR4, UR42, UR4, URZ ;  /* 0x000000042a0472a4 */ /* 0x000fe4000f8e02ff */
        /* <DEDUP_REMOVED lines=8> */
[----:B------:R-:W-:Y:S02]  /*67c0*/  USEL UR11, UR6, UR4, !UP2 ;  /* 0x00000004060b7287 */ /* 0x000fe4000d000000 */
[----:B------:R-:W-:Y:S02]  /*67d0*/  UIADD3 UR8, UPT, UPT, -UR5, URZ, URZ ;  /* 0x000000ff05087290 */ /* 0x000fe4000fffe1ff */
[----:B------:R-:W-:Y:S01]  /*67e0*/  UIADD3 UR10, UPT, UPT, -UR11, URZ, URZ ;  /* 0x000000ff0b0a7290 */ /* 0x000fe2000fffe1ff */
[----:B------:R-:W-:Y:S01]  /*67f0*/  @!UP0 UMOV UR4, UR9 ;  /* 0x0000000900048c82 */ /* 0x000fe20008000000 */
[----:B------:R-:W-:Y:S02]  /*6800*/  UIADD3 UR9, UPT, UPT, -UR6, URZ, URZ ;  /* 0x000000ff06097290 */ /* 0x000fe4000fffe1ff */
[----:B------:R-:W-:Y:S02]  /*6810*/  @!UP0 USHF.R.U32.HI UR4, URZ, UR41, UR4 ;  /* 0x00000029ff048299 */ /* 0x000fe40008011604 */
[----:B------:R-:W-:Y:S02]  /*6820*/  UIMAD UR10, UR42, UR10, UR6 ;  /* 0x0000000a2a0a72a4 */ /* 0x000fe4000f8e0206 */
[----:B------:R-:W-:Y:S04]  /*6830*/  @!UP0 USEL UR4, UR5, UR4, !UP2 ;  /* 0x0000000405048287 */ /* 0x000fe8000d000000 */
[----:B------:R-:W-:Y:S02]  /*6840*/  @!UP0 UIMAD UR10, UR7, UR10, UR4 ;  /* 0x0000000a070a82a4 */ /* 0x000fe4000f8e0204 */
[----:B------:R-:W-:Y:S02]  /*6850*/  @!UP0 UIADD3 UR11, UPT, UPT, UR11, -UR4, URZ ;  /* 0x800000040b0b8290 */ /* 0x000fe4000fffe0ff */
[----:B------:R-:W-:Y:S02]  /*6860*/  UIMAD UR7, UR43, UR8, UR38 ;  /* 0x000000082b0772a4 */ /* 0x000fe4000f8e0226 */
[----:B------:R-:W-:Y:S02]  /*6870*/  @!UP0 UIMAD UR6, UR11, UR42, UR5 ;  /* 0x0000002a0b0682a4 */ /* 0x000fe4000f8e0205 */
[----:B------:R-:W-:Y:S01]  /*6880*/  UIMAD UR4, UR54, UR9, UR37 ;  /* 0x00000009360472a4 */ /* 0x000fe2000f8e0225 */
[----:B------:R-:W-:Y:S02]  /*6890*/  @!UP0 UMOV UR5, UR10 ;  /* 0x0000000a00058c82 */ /* 0x000fe40008000000 */
[----:B------:R-:W-:Y:S02]  /*68a0*/  UIMAD UR38, UR5, UR43, UR7 ;  /* 0x0000002b052672a4 */ /* 0x000fe4000f8e0207 */
[----:B------:R-:W-:Y:S11]  /*68b0*/  UIMAD UR37, UR6, UR54, UR4 ;  /* 0x00000036062572a4 */ /* 0x000ff6000f8e0204 */
[----:B------:R-:W-:Y:S01]  /*68c0*/  @!UPT UIADD3 URZ, UPT, UPT, URZ, URZ, URZ ;  /* 0x000000fffffff290 */ /* 0x000fe2000fffe0ff */
.L_x_119:
[----:B------:R-:W-:Y:S01]  /*68d0*/  UISETP.NE.AND UP0, UPT, UR39, 0x1, UPT ;  /* 0x000000012700788c */ /* 0x000fe2000bf05270 */
[----:B------:R-:W-:Y:S01]  /*68e0*/  IADD3 R166, PT, PT, R166, 0x1, RZ ;  /* 0x00000001a6a67810 */ /* 0x000fe20007ffe0ff */
[----:B------:R-:W-:Y:S02]  /*68f0*/  USHF.L.U32 UR50, UR16, 0x7, URZ ;  /* 0x0000000710327899 */ /* 0x000fe400080006ff */
[----:B------:R-:W-:Y:S07]  /*6900*/  USHF.L.U32 UR49, UR20, 0x8, URZ ;  /* 0x0000000814317899 */ /* 0x000fee00080006ff */
[----:B------:R-:W2:Y:S01]  /*6910*/  @!UP0 LDCU.128 UR12, c[0x0][0xb10] ;  /* 0x00016200ff0c87ac */ /* 0x000ea20008000c00 */
[----:B------:R-:W4:Y:S01]  /*6920*/  @!UP0 LDCU UR5, c[0x0][0xb0c] ;  /* 0x00016180ff0587ac */ /* 0x000f220008000800 */
[----:B------:R-:W3:Y:S01]  /*6930*/  @!UP0 LDCU UR10, c[0x0][0xb20] ;  /* 0x00016400ff0a87ac */ /* 0x000ee20008000800 */
[----:B--2---:R-:W-:Y:S02]  /*6940*/  UIMAD.WIDE.U32 UR8, UR38, UR12, URZ ;  /* 0x0000000c260872a5 */ /* 0x004fe4000f8e00ff */
[----:B------:R-:W-:Y:S02]  /*6950*/  UIMAD.WIDE.U32 UR6, UR37, UR15, URZ ;  /* 0x0000000f250672a5 */ /* 0x000fe4000f8e00ff */
[----:B------:R-:W-:Y:S03]  /*6960*/  @!UP0 UISETP.NE.AND UP1, UPT, UR14, 0x1, UPT ;  /* 0x000000010e00888c */ /* 0x000fe6000bf25270 */
[----:B------:R-:W-:Y:S01]  /*6970*/  @!UP0 UMOV UR4, UR9 ;  /* 0x0000000900048c82 */ /* 0x000fe20008000000 */
[----:B----4-:R-:W-:Y:S02]  /*6980*/  @!UP0 UISETP.NE.AND UP2, UPT, UR5, 0x1, UPT ;  /* 0x000000010500888c */ /* 0x010fe4000bf45270 */
[----:B------:R-:W-:Y:S01]  /*6990*/  @!UP0 USHF.R.U32.HI UR4, URZ, UR13, UR4 ;  /* 0x0000000dff048299 */ /* 0x000fe20008011604 */
[----:B------:R-:W-:Y:S02]  /*69a0*/  @!UP0 UMOV UR6, UR7 ;  /* 0x0000000700068c82 */ /* 0x000fe40008000000 */
[----:B---3--:R-:W-:Y:S02]  /*69b0*/  @!UP0 USHF.R.U32.HI UR6, URZ, UR10, UR6 ;  /* 0x0000000aff068299 */ /* 0x008fe40008011606 */
[----:B------:R-:W-:Y:S02]  /*69c0*/  @!UP0 USEL UR7, UR38, UR4, !UP2 ;  /* 0x0000000426078287 */ /* 0x000fe4000d000000 */
[----:B------:R-:W-:Y:S04]  /*69d0*/  @!UP0 USEL UR6, UR37, UR6, !UP1 ;  /* 0x0000000625068287 */ /* 0x000fe8000c800000 */
[----:B------:R-:W-:Y:S02]  /*69e0*/  @!UP0 UIADD3 UR4, UPT, UPT, -UR7, UR6, URZ ;  /* 0x0000000607048290 */ /* 0x000fe4000fffe1ff */
[----:B------:R-:W-:Y:S02]  /*69f0*/  @!UP0 UIADD3 UR6, UPT, UPT, UR7, -UR6, URZ ;  /* 0x8000000607068290 */ /* 0x000fe4000fffe0ff */
[----:B------:R-:W-:Y:S02]  /*6a00*/  @!UP0 UIMAD UR38, UR4, UR5, UR38 ;  /* 0x00000005042682a4 */ /* 0x000fe4000f8e0226 */
[----:B------:R-:W-:Y:S02]  /*6a10*/  @!UP0 UIMAD UR37, UR6, UR14, UR37 ;  /* 0x0000000e062582a4 */ /* 0x000fe4000f8e0225 */
[----:B------:R-:W-:Y:S09]  /*6a20*/  ULOP3.LUT UP0, URZ, UR60, 0x1b0, URZ, 0xc0, !UPT ;  /* 0x000001b03cff7892 */ /* 0x000ff2000f80c0ff */
[----:B------:R-:W-:Y:S05]  /*6a30*/  BRA.U !UP0, `(.L_x_120) ;  /* 0x0000000108407547 */ /* 0x000fea000b800000 */
[----:B------:R-:W2:Y:S01]  /*6a40*/  LDCU.64 UR8, c[0x4][0x88] ;  /* 0x01001100ff0877ac */ /* 0x000ea20008000a00 */
[----:B------:R-:W-:Y:S01]  /*6a50*/  MOV R3, 0x0 ;  /* 0x0000000000037802 */ /* 0x000fe20000000f00 */
[----:B------:R-:W-:Y:S02]  /*6a60*/  HFMA2 R12, -RZ, RZ, 0, 5.9604644775390625e-08 ;  /* 0x00000001ff0c7431 */ /* 0x000fe400000001ff */
[----:B------:R-:W-:Y:S02]  /*6a70*/  IMAD.MOV.U32 R8, RZ, RZ, 0x70 ;  /* 0x00000070ff087424 */ /* 0x000fe400078e00ff */
[----:B------:R-:W-:Y:S01]  /*6a80*/  IMAD.MOV.U32 R13, RZ, RZ, RZ ;  /* 0x000000ffff0d7224 */ /* 0x000fe200078e00ff */
[----:B------:R-:W3:Y:S01]  /*6a90*/  LDCU.64 UR6, c[0x4][0x90] ;  /* 0x01001200ff0677ac */ /* 0x000ee20008000a00 */
[----:B------:R-:W4:Y:S01]  /*6aa0*/  LDC.64 R2, c[0x4][R3] ;  /* 0x0100000003027b82 */ /* 0x000f220000000a00 */
[----:B------:R-:W1:Y:S01]  /*6ab0*/  LDCU.64 UR4, c[0x4][0x8] ;  /* 0x01000100ff0477ac */ /* 0x000e620008000a00 */
[----:B--2---:R-:W-:Y:S01]  /*6ac0*/  MOV R5, UR9 ;  /* 0x0000000900057c02 */ /* 0x004fe20008000f00 */
[----:B------:R-:W-:Y:S01]  /*6ad0*/  IMAD.U32 R4, RZ, RZ, UR8 ;  /* 0x00000008ff047e24 */ /* 0x000fe2000f8e00ff */
[----:B---3--:R-:W-:Y:S01]  /*6ae0*/  MOV R7, UR7 ;  /* 0x0000000700077c02 */ /* 0x008fe20008000f00 */
[----:B------:R-:W-:Y:S01]  /*6af0*/  IMAD.U32 R6, RZ, RZ, UR6 ;  /* 0x00000006ff067e24 */ /* 0x000fe2000f8e00ff */
[----:B-1----:R-:W-:Y:S01]  /*6b00*/  MOV R11, UR5 ;  /* 0x00000005000b7c02 */ /* 0x002fe20008000f00 */
[----:B------:R-:W-:Y:S02]  /*6b10*/  IMAD.U32 R10, RZ, RZ, UR4 ;  /* 0x00000004ff0a7e24 */ /* 0x000fe4000f8e00ff */
[----:B------:R-:W-:Y:S07]  /*6b20*/  LEPC R20, `(.L_x_120) ;  /* 0x000000001014794e */ /* 0x000fee0000000000 */
[----:B----45:R-:W-:Y:S05]  /*6b30*/  CALL.ABS.NOINC R2 ;  /* 0x0000000002007343 */ /* 0x030fea0003c00000 */
.L_x_120:
[----:B------:R-:W-:Y:S01]  /*6b40*/  LOP3.LUT P0, RZ, R177, 0x1b0, RZ, 0xc0, !PT ;  /* 0x000001b0b1ff7812 */ /* 0x000fe2000780c0ff */
[----:B------:R-:W-:Y:S11]  /*6b50*/  BSSY.RECONVERGENT B6, `(.L_x_121) ;  /* 0x0000013000067945 */ /* 0x000ff60003800200 */
[----:B------:R-:W-:Y:S01]  /*6b60*/  @!UPT UIADD3 URZ, UPT, UPT, URZ, URZ, URZ ;  /* 0x000000fffffff290 */ /* 0x000fe2000fffe0ff */
[----:B------:R-:W-:Y:S05]  /*6b70*/  @!P0 BRA `(.L_x_122) ;  /* 0x0000000000408947 */ /* 0x000fea0003800000 */
        /* <DEDUP_REMOVED lines=16> */
.L_x_122:
[----:B------:R-:W-:Y:S05]  /*6c80*/  BSYNC.RECONVERGENT B6 ;  /* 0x0000000000067941 */ /* 0x000fea0003800200 */
.L_x_121:
[----:B------:R-:W-:Y:S02]  /*6c90*/  ISETP.NE.U32.AND P0, PT, RZ, UR56, PT ;  /* 0x00000038ff007c0c */ /* 0x000fe4000bf05070 */
[C---:B------:R-:W-:Y:S02]  /*6ca0*/  ISETP.NE.U32.AND P4, PT, R160.reuse, RZ, PT ;  /* 0x000000ffa000720c */ /* 0x040fe40003f85070 */
[----:B------:R-:W-:Y:S02]  /*6cb0*/  ISETP.NE.U32.AND P1, PT, R160, RZ, PT ;  /* 0x000000ffa000720c */ /* 0x000fe40003f25070 */
[----:B------:R-:W-:Y:S02]  /*6cc0*/  ISETP.NE.AND.EX P0, PT, RZ, UR57, PT, P0 ;  /* 0x00000039ff007c0c */ /* 0x000fe4000bf05300 */
[C---:B------:R-:W-:Y:S02]  /*6cd0*/  ISETP.NE.AND.EX P4, PT, R161.reuse, RZ, PT, P4 ;  /* 0x000000ffa100720c */ /* 0x040fe40003f85340 */
[----:B------:R-:W-:Y:S02]  /*6ce0*/  ISETP.NE.AND.EX P1, PT, R161, RZ, P0, P1 ;  /* 0x000000ffa100720c */ /* 0x000fe40000725310 */
[----:B------:R-:W-:Y:S02]  /*6cf0*/  ISETP.NE.U32.AND P5, PT, R156, RZ, PT ;  /* 0x000000ff9c00720c */ /* 0x000fe40003fa5070 */
[----:B------:R-:W-:Y:S02]  /*6d00*/  ISETP.NE.U32.AND P2, PT, RZ, UR56, PT ;  /* 0x00000038ff007c0c */ /* 0x000fe4000bf45070 */
[----:B------:R-:W-:Y:S02]  /*6d10*/  PLOP3.LUT P0, PT, PT, PT, PT, 0x8, 0x80 ;  /* 0x000000000080781c */ /* 0x000fe40003f0e170 */
[----:B------:R-:W-:Y:S02]  /*6d20*/  ISETP.NE.AND.EX P5, PT, R157, RZ, PT, P5 ;  /* 0x000000ff9d00720c */ /* 0x000fe40003fa5350 */
[----:B------:R-:W-:Y:S03]  /*6d30*/  ISETP.NE.AND.EX P2, PT, RZ, UR57, PT, P2 ;  /* 0x00000039ff007c0c */ /* 0x000fe6000bf45320 */
[----:B------:R-:W-:Y:S01]  /*6d40*/  @!P1 PLOP3.LUT P0, PT, P4, PT, PT, 0x80, 0x8 ;  /* 0x000000000008981c */ /* 0x000fe2000270f070 */
[----:B------:R-:W-:Y:S01]  /*6d50*/  @!UPT UIADD3 URZ, UPT, UPT, URZ, URZ, URZ ;  /* 0x000000fffffff290 */ /* 0x000fe2000fffe0ff */
[----:B------:R-:W-:Y:S11]  /*6d60*/  @!P4 BRA `(.L_x_123) ;  /* 0x000000000030c947 */ /* 0x000ff60003800000 */
[----:B------:R-:W-:Y:S01]  /*6d70*/  ISETP.NE.U32.AND P3, PT, R158, RZ, PT ;  /* 0x000000ff9e00720c */ /* 0x000fe20003f65070 */
[----:B------:R-:W2:Y:S01]  /*6d80*/  LDCU.64 UR4, c[0x0][0x358] ;  /* 0x00006b00ff0477ac */ /* 0x000ea20008000a00 */
[----:B------:R-:W-:Y:S02]  /*6d90*/  IMAD.MOV.U32 R162, RZ, RZ, 0x1 ;  /* 0x00000001ffa27424 */ /* 0x000fe400078e00ff */
[----:B------:R-:W-:Y:S11]  /*6da0*/  ISETP.NE.AND.EX P3, PT, R159, RZ, PT, P3 ;  /* 0x000000ff9f00720c */ /* 0x000ff60003f65330 */
[----:B------:R-:W-:Y:S02]  /*6db0*/  @!UPT UIADD3 URZ, UPT, UPT, URZ, URZ, URZ ;  /* 0x000000fffffff290 */ /* 0x000fe4000fffe0ff */
[----:B------:R-:W3:Y:S01]  /*6dc0*/  @P3 LDC.64 R2, c[0x0][0x888] ;  /* 0x00022200ff023b82 */ /* 0x000ee20000000a00 */
[----:B-1----:R-:W-:Y:S04]  /*6dd0*/  @P3 IMAD R0, R160, UR36, RZ ;  /* 0x00000024a0003c24 */ /* 0x002fe8000f8e02ff */
[----:B---3--:R-:W-:Y:S04]  /*6de0*/  @P3 IMAD.WIDE R2, R0, 0x4, R2 ;  /* 0x0000000400023825 */ /* 0x008fe800078e0202 */
[----:B------:R-:W-:Y:S01]  /*6df0*/  HFMA2 R0, -RZ, RZ, 0, 5.9604644775390625e-08 ;  /* 0x00000001ff007431 */ /* 0x000fe200000001ff */
[----:B--2--5:R2:W5:Y:S04]  /*6e00*/  @P3 LDG.E R73, desc[UR4][R2.64] ;  /* 0x0000000402493981 */ /* 0x024568000c1e1900 */
[----:B------:R-:W-:Y:S01]  /*6e10*/  @!P3 PRMT R162, R0, 0x7610, R162 ;  /* 0x0000761000a2b816 */ /* 0x000fe200000000a2 */
[----:B--2---:R-:W3:Y:S06]  /*6e20*/  @!P3 LDC R73, c[0x0][0x880] ;  /* 0x00022000ff49bb82 */ /* 0x004eec0000000800 */
.L_x_123:
[----:B------:R-:W-:Y:S05]  /*6e30*/  @!P5 BRA `(.L_x_124) ;  /* 0x000000000024d947 */ /* 0x000fea0003800000 */
[----:B------:R-:W-:Y:S01]  /*6e40*/  ISETP.NE.U32.AND P3, PT, R138, RZ, PT ;  /* 0x000000ff8a00720c */ /* 0x000fe20003f65070 */
[----:B------:R-:W2:Y:S03]  /*6e50*/  LDCU.64 UR4, c[0x0][0x358] ;  /* 0x00006b00ff0477ac */ /* 0x000ea60008000a00 */
[----:B------:R-:W-:Y:S11]  /*6e60*/  ISETP.NE.AND.EX P3, PT, R139, RZ, PT, P3 ;  /* 0x000000ff8b00720c */ /* 0x000ff60003f65330 */
[----:B------:R-:W-:Y:S02]  /*6e70*/  @!UPT UIADD3 URZ, UPT, UPT, URZ, URZ, URZ ;  /* 0x000000fffffff290 */ /* 0x000fe4000fffe0ff */
[----:B------:R-:W4:Y:S01]  /*6e80*/  @P3 LDC.64 R2, c[0x0][0x8a8] ;  /* 0x00022a00ff023b82 */ /* 0x000f220000000a00 */
[----:B-1----:R-:W-:Y:S04]  /*6e90*/  @P3 IMAD R0, R156, UR36, RZ ;  /* 0x000000249c003c24 */ /* 0x002fe8000f8e02ff */
[----:B----4-:R-:W-:Y:S05]  /*6ea0*/  @P3 IMAD.WIDE R2, R0, 0x4, R2 ;  /* 0x0000000400023825 */ /* 0x010fea00078e0202 */
[----:B--2--5:R2:W5:Y:S02]  /*6eb0*/  @P3 LDG.E R70, desc[UR4][R2.64] ;  /* 0x0000000402463981 */ /* 0x024564000c1e1900 */
[----:B--2---:R-:W4:Y:S02]  /*6ec0*/  @!P3 LDC R70, c[0x0][0x8a0] ;  /* 0x00022800ff46bb82 */ /* 0x004f240000000800 */
.L_x_124:
[----:B---3-5:R-:W-:Y:S01]  /*6ed0*/  FSETP.NEU.AND P3, PT, R73, RZ, PT ;  /* 0x000000ff4900720b */ /* 0x028fe20003f6d000 */
[----:B------:R-:W-:Y:S01]  /*6ee0*/  BSSY B1, `(.L_x_125) ;  /* 0x0000046000017945 */ /* 0x000fe20003800000 */
[----:B------:R-:W-:Y:S01]  /*6ef0*/  SEL R5, RZ, 0xffffffff, P2 ;  /* 0xffffffffff057807 */ /* 0x000fe20001000000 */
[----:B------:R-:W-:Y:S01]  /*6f00*/  IMAD.MOV.U32 R182, RZ, RZ, 0x1 ;  /* 0x00000001ffb67424 */ /* 0x000fe200078e00ff */
[----:B-1----:R-:W-:Y:S01]  /*6f10*/  @!P1 SEL R0, RZ, 0xffffffff, P3 ;  /* 0xffffffffff009807 */ /* 0x002fe20001800000 */
[----:B------:R-:W-:Y:S01]  /*6f20*/  IMAD R71, R68, 0x100, R69 ;  /* 0x0000010044477824 */ /* 0x000fe200078e0245 */
[----:B------:R-:W-:Y:S02]  /*6f30*/  LOP3.LUT P2, RZ, R162, 0xff, RZ, 0xc0, !PT ;  /* 0x000000ffa2ff7812 */ /* 0x000fe4000784c0ff */
[----:B------:R-:W-:Y:S02]  /*6f40*/  CS2R R154, SRZ ;  /* 0x00000000009a7805 */ /* 0x000fe4000001ff00 */
[----:B------:R-:W-:Y:S02]  /*6f50*/  LEA R3, R170, UR44, 0x3 ;  /* 0x0000002caa037c11 */ /* 0x000fe4000f8e18ff */
[----:B------:R-:W-:Y:S02]  /*6f60*/  CS2R R152, SRZ ;  /* 0x0000000000987805 */ /* 0x000fe4000001ff00 */
[C---:B------:R-:W-:Y:S02]  /*6f70*/  @P0 SEL R0, R5.reuse, R0, !P2 ;  /* 0x0000000005000207 */ /* 0x040fe40005000000 */
[----:B------:R-:W-:Y:S02]  /*6f80*/  CS2R R150, SRZ ;  /* 0x0000000000967805 */ /* 0x000fe4000001ff00 */
[----:B------:R-:W-:Y:S02]  /*6f90*/  LEA R165, R68, UR44, 0x3 ;  /* 0x0000002c44a57c11 */ /* 0x000fe4000f8e18ff */
[----:B------:R-:W-:Y:S02]  /*6fa0*/  CS2R R148, SRZ ;  /* 0x0000000000947805 */ /* 0x000fe4000001ff00 */
[----:B------:R-:W-:Y:S02]  /*6fb0*/  @!P1 LOP3.LUT R0, R0, 0x1, RZ, 0xc0, !PT ;  /* 0x0000000100009812 */ /* 0x000fe400078ec0ff */
[----:B------:R-:W-:Y:S02]  /*6fc0*/  CS2R R146, SRZ ;  /* 0x0000000000927805 */ /* 0x000fe4000001ff00 */
[----:B------:R-:W-:Y:S02]  /*6fd0*/  SHF.L.U32 R2, R172, 0x1f, RZ ;  /* 0x0000001fac027819 */ /* 0x000fe400000006ff */
[----:B------:R-:W-:Y:S02]  /*6fe0*/  CS2R R144, SRZ ;  /* 0x0000000000907805 */ /* 0x000fe4000001ff00 */
[----:B------:R-:W-:Y:S02]  /*6ff0*/  ISETP.NE.U32.OR P6, PT, R0, 0x1, P1 ;  /* 0x000000010000780c */ /* 0x000fe40000fc5470 */
[----:B------:R-:W-:Y:S02]  /*7000*/  CS2R R142, SRZ ;  /* 0x00000000008e7805 */ /* 0x000fe4000001ff00 */
[----:B------:R-:W-:Y:S02]  /*7010*/  SEL R0, RZ, 0xffffffff, P3 ;  /* 0xffffffffff007807 */ /* 0x000fe40001800000 */
[----:B------:R-:W-:Y:S02]  /*7020*/  CS2R R140, SRZ ;  /* 0x00000000008c7805 */ /* 0x000fe4000001ff00 */
[----:B------:R-:W-:Y:S02]  /*7030*/  P2R R189, PR, RZ, 0x40 ;  /* 0x00000040ffbd7803 */ /* 0x000fe40000000000 */
[----:B------:R-:W-:Y:S04]  /*7040*/  @P4 SEL R0, R5, R0, !P2 ;  /* 0x0000000005004207 */ /* 0x000fe80005000000 */
[----:B------:R-:W-:Y:S02]  /*7050*/  LOP3.LUT R0, R0, 0x1, RZ, 0xc0, !PT ;  /* 0x0000000100007812 */ /* 0x000fe400078ec0ff */
[----:B------:R-:W-:Y:S02]  /*7060*/  @P6 SHF.L.U32 R4, R169, 0x1f, RZ ;  /* 0x0000001fa9046819 */ /* 0x000fe400000006ff */
[----:B------:R-:W-:Y:S02]  /*7070*/  ISETP.NE.U32.AND P5, PT, R0, 0x1, PT ;  /* 0x000000010000780c */ /* 0x000fe40003fa5070 */
[----:B------:R-:W1:Y:S02]  /*7080*/  @P6 SYNCS.PHASECHK.TRANS64.TRYWAIT P1, [R3+URZ+0x160], R4 ;  /* 0x00016004030065a7 */ /* 0x000e6400080211ff */
[----:B------:R-:W-:Y:S01]  /*7090*/  P2R R183, PR, RZ, 0x20 ;  /* 0x00000020ffb77803 */ /* 0x000fe20000000000 */
[----:B------:R2:W3:Y:S01]  /*70a0*/  SYNCS.PHASECHK.TRANS64.TRYWAIT P0, [R165+URZ+0x1d0], R2 ;  /* 0x0001d002a50075a7 */ /* 0x0004e200080011ff */
[----:B-1----:R-:W-:Y:S01]  /*70b0*/  @P6 SEL R182, RZ, 0x1, !P1 ;  /* 0x00000001ffb66807 */ /* 0x002fe20004800000 */
[----:B--2---:R-:W-:Y:S06]  /*70c0*/  @!P6 BRA `(.L_x_126) ;  /* 0x00000000009ce947 */ /* 0x004fec0003800000 */
[----:B------:R-:W-:Y:S01]  /*70d0*/  @P5 IMAD R7, R170, 0x2000, R175 ;  /* 0x00002000aa075824 */ /* 0x000fe200078e02af */
[----:B------:R-:W-:Y:S01]  /*70e0*/  ISETP.NE.AND P1, PT, R182, RZ, PT ;  /* 0x000000ffb600720c */ /* 0x000fe20003f25270 */
[----:B------:R-:W-:Y:S01]  /*70f0*/  BSSY B0, `(.L_x_127) ;  /* 0x0000010000007945 */ /* 0x000fe20003800000 */
[----:B------:R-:W-:Y:S01]  /*7100*/  CS2R R142, SRZ ;  /* 0x00000000008e7805 */ /* 0x000fe2000001ff00 */
[--C-:B------:R-:W-:Y:S01]  /*7110*/  @P5 IMAD R6, R176, -0x10, R7.reuse ;  /* 0xfffffff0b0065824 */ /* 0x100fe200078e0207 */
[----:B------:R-:W-:Y:S01]  /*7120*/  CS2R R140, SRZ ;  /* 0x00000000008c7805 */ /* 0x000fe2000001ff00 */
[----:B------:R-:W-:Y:S01]  /*7130*/  @P5 IMAD R5, R174, -0x10, R7 ;  /* 0xfffffff0ae055824 */ /* 0x000fe200078e0207 */
[----:B------:R-:W-:Y:S01]  /*7140*/  CS2R R150, SRZ ;  /* 0x0000000000967805 */ /* 0x000fe2000001ff00 */
[----:B------:R-:W-:Y:S01]  /*7150*/  @P5 IMAD R4, R173, 0x10, R6 ;  /* 0x00000010ad045824 */ /* 0x000fe200078e0206 */
[----:B------:R-:W-:Y:S02]  /*7160*/  CS2R R148, SRZ ;  /* 0x0000000000947805 */ /* 0x000fe4000001ff00 */
[----:B------:R-:W-:Y:S02]  /*7170*/  CS2R R146, SRZ ;  /* 0x0000000000927805 */ /* 0x000fe4000001ff00 */
[----:B------:R-:W-:Y:S02]  /*7180*/  CS2R R144, SRZ ;  /* 0x0000000000907805 */ /* 0x000fe4000001ff00 */
[----:B------:R-:W-:Y:S02]  /*7190*/  CS2R R154, SRZ ;  /* 0x00000000009a7805 */ /* 0x000fe4000001ff00 */
[----:B------:R-:W-:Y:S01]  /*71a0*/  CS2R R152, SRZ ;  /* 0x0000000000987805 */ /* 0x000fe2000001ff00 */
[----:B------:R-:W-:Y:S06]  /*71b0*/  @P1 BRA `(.L_x_128) ;  /* 0x00000000000c1947 */ /* 0x000fec0003800000 */
[----:B------:R-:W-:Y:S04]  /*71c0*/  SHF.L.U32 R0, R169, 0x1f, RZ ;  /* 0x0000001fa9007819 */ /* 0x000fe800000006ff */
[----:B------:R-:W1:Y:S02]  /*71d0*/  SYNCS.PHASECHK.TRANS64.TRYWAIT P1, [R3+URZ+0x160], R0 ;  /* 0x00016000030075a7 */ /* 0x000e6400080211ff */
[----:B-1----:R-:W-:Y:S05]  /*71e0*/  @!P1 BRA `(.L_x_129) ;  /* 0x0000006800389947 */ /* 0x002fea0003800000 */
.L_x_128:
[----:B------:R-:W-:Y:S05]  /*71f0*/  BSYNC B0 ;  /* 0x0000000000007941 */ /* 0x000fea0003800000 */
.L_x_127:
[----:B------:R-:W-:Y:S01]  /*7200*/  ISETP.NE.AND P1, PT, R183, RZ, PT ;  /* 0x000000ffb700720c */ /* 0x000fe20003f25270 */
[----:B-1----:R-:W-:Y:S02]  /*7210*/  VIADD R3, R3, 0x180 ;  /* 0x0000018003037836 */ /* 0x002fe40000000000 */
[----:B------:R-:W-:Y:S02]  /*7220*/  IMAD.U32 R0, RZ, RZ, UR45 ;  /* 0x0000002dff007e24 */ /* 0x000fe4000f8e00ff */
[----:B------:R-:W-:Y:S03]  /*7230*/  VIADD R170, R170, 0x1 ;  /* 0x00000001aaaa7836 */ /* 0x000fe60000000000 */
[----:B------:R-:W-:Y:S05]  /*7240*/  PRMT R0, R0, 0x654, R3 ;  /* 0x0000065400007816 */ /* 0x000fea0000000003 */
[----:B------:R1:W2:Y:S04]  /*7250*/  @P1 LDS.128 R140, [R7] ;  /* 0x00000000078c1984 */ /* 0x0002a80000000c00 */
[----:B------:R1:W1:Y:S04]  /*7260*/  @P1 LDS.128 R148, [R5+0x20] ;  /* 0x0000200005941984 */ /* 0x0002680000000c00 */
[----:B------:R1:W1:Y:S04]  /*7270*/  @P1 LDS.128 R144, [R6+0x10] ;  /* 0x0000100006901984 */ /* 0x0002680000000c00 */
[----:B------:R1:W1:Y:S01]  /*7280*/  @P1 LDS.128 R152, [R4+0x10] ;  /* 0x0000100004981984 */ /* 0x0002620000000c00 */
[C---:B------:R-:W-:Y:S01]  /*7290*/  ISETP.NE.AND P1, PT, R170.reuse, 0x4, PT ;  /* 0x00000004aa00780c */ /* 0x040fe20003f25270 */
[----:B------:R-:W-:Y:S01]  /*72a0*/  @!PT LDS RZ, [RZ] ;  /* 0x00000000fffff984 */ /* 0x000fe20000000800 */
[----:B------:R-:W-:Y:S01]  /*72b0*/  @!PT LDS RZ, [RZ] ;  /* 0x00000000fffff984 */ /* 0x000fe20000000800 */
[----:B------:R-:W-:Y:S01]  /*72c0*/  @!PT LDS RZ, [RZ] ;  /* 0x00000000fffff984 */ /* 0x000fe20000000800 */
[----:B------:R-:W-:Y:S01]  /*72d0*/  @!PT LDS RZ, [RZ] ;  /* 0x00000000fffff984 */ /* 0x000fe20000000800 */
[----:B------:R5:W-:Y:S06]  /*72e0*/  MEMBAR.ALL.CTA ;  /* 0x0000000000007992 */ /* 0x000bec0000008000 */
[----:B-----5:R-:W5:Y:S01]  /*72f0*/  FENCE.VIEW.ASYNC.S ;  /* 0x00000000000073c6 */ /* 0x020f620000000000 */
[----:B------:R-:W-:Y:S01]  /*7300*/  SEL R170, R170, RZ, P1 ;  /* 0x000000ffaaaa7207 */ /* 0x000fe20000800000 */
[----:B-----5:R5:W-:Y:S02]  /*7310*/  SYNCS.ARRIVE.TRANS64.RED.A1T0 RZ, [R0+URZ], RZ ;  /* 0x000000ff00ff79a7 */ /* 0x020be400081004ff */
[----:B-----5:R-:W-:Y:S04]  /*7320*/  SEL R0, RZ, 0x1, P1 ;  /* 0x00000001ff007807 */ /* 0x020fe80000800000 */
[----:B--2---:R-:W-:Y:S02]  /*7330*/  LOP3.LUT R169, R169, R0, RZ, 0x3c, !PT ;  /* 0x00000000a9a97212 */ /* 0x004fe400078e3cff */
.L_x_126:
[----:B------:R-:W-:Y:S05]  /*7340*/  BSYNC B1 ;  /* 0x0000000000017941 */ /* 0x000fea0003800000 */
.L_x_125:
[----:B------:R-:W-:Y:S04]  /*7350*/  SHF.R.U32.HI R0, RZ, 0x15, R71 ;  /* 0x00000015ff007819 */ /* 0x000fe80000011647 */
[----:B------:R-:W-:Y:S01]  /*7360*/  LOP3.LUT P1, RZ, R0, 0x3, R163, 0x48, !PT ;  /* 0x0000000300ff7812 */ /* 0x000fe200078248a3 */
[----:B------:R-:W-:Y:S01]  /*7370*/  @!UPT UIADD3 URZ, UPT, UPT, URZ, URZ, URZ ;  /* 0x000000fffffff290 */ /* 0x000fe2000fffe0ff */
[----:B---3--:R-:W-:Y:S11]  /*7380*/  @P0 BRA `(.L_x_130) ;  /* 0x0000000000080947 */ /* 0x008ff60003800000 */
[----:B------:R-:W2:Y:S02]  /*7390*/  SYNCS.PHASECHK.TRANS64.TRYWAIT P0, [R165+URZ+0x1d0], R2 ;  /* 0x0001d002a50075a7 */ /* 0x000ea400080011ff */
[----:B--2---:R-:W-:Y:S05]  /*73a0*/  @!P0 BRA `(.L_x_131) ;  /* 0x0000006400dc8947 */ /* 0x004fea0003800000 */
.L_x_130:
[----:B------:R-:W-:Y:S04]  /*73b0*/  BSSY.RECONVERGENT B6, `(.L_x_132) ;  /* 0x0000012000067945 */ /* 0x000fe80003800200 */
[----:B------:R-:W-:Y:S05]  /*73c0*/  @!P1 BRA `(.L_x_133) ;  /* 0x0000000000409947 */ /* 0x000fea0003800000 */
[----:B------:R-:W1:Y:S01]  /*73d0*/  LDCU.64 UR8, c[0x4][0x78] ;  /* 0x01000f00ff0877ac */ /* 0x000e620008000a00 */
[----:B------:R-:W-:Y:S01]  /*73e0*/  MOV R3, 0x0 ;  /* 0x0000000000037802 */ /* 0x000fe20000000f00 */
[----:B------:R-:W-:Y:S02]  /*73f0*/  HFMA2 R12, -RZ, RZ, 0, 5.9604644775390625e-08 ;  /* 0x00000001ff0c7431 */ /* 0x000fe400000001ff */
[----:B------:R-:W-:Y:S02]  /*7400*/  IMAD.MOV.U32 R8, RZ, RZ, 0x192 ;  /* 0x00000192ff087424 */ /* 0x000fe400078e00ff */
[----:B------:R-:W-:Y:S01]  /*7410*/  IMAD.MOV.U32 R13, RZ, RZ, RZ ;  /* 0x000000ffff0d7224 */ /* 0x000fe200078e00ff */
[----:B------:R-:W3:Y:S01]  /*7420*/  LDCU.64 UR6, c[0x4][0x80] ;  /* 0x01001000ff0677ac */ /* 0x000ee20008000a00 */
[----:B--2---:R-:W2:Y:S01]  /*7430*/  LDC.64 R2, c[0x4][R3] ;  /* 0x0100000003027b82 */ /* 0x004ea20000000a00 */
[----:B------:R-:W5:Y:S01]  /*7440*/  LDCU.64 UR4, c[0x4][0x18] ;  /* 0x01000300ff0477ac */ /* 0x000f620008000a00 */
[----:B-1----:R-:W-:Y:S01]  /*7450*/  MOV R5, UR9 ;  /* 0x0000000900057c02 */ /* 0x002fe20008000f00 */
[----:B------:R-:W-:Y:S01]  /*7460*/  IMAD.U32 R4, RZ, RZ, UR8 ;  /* 0x00000008ff047e24 */ /* 0x000fe2000f8e00ff */
[----:B---3--:R-:W-:Y:S01]  /*7470*/  MOV R7, UR7 ;  /* 0x0000000700077c02 */ /* 0x008fe20008000f00 */
[----:B------:R-:W-:Y:S01]  /*7480*/  IMAD.U32 R6, RZ, RZ, UR6 ;  /* 0x00000006ff067e24 */ /* 0x000fe2000f8e00ff */
[----:B-----5:R-:W-:Y:S01]  /*7490*/  MOV R11, UR5 ;  /* 0x00000005000b7c02 */ /* 0x020fe20008000f00 */
[----:B------:R-:W-:Y:S02]  /*74a0*/  IMAD.U32 R10, RZ, RZ, UR4 ;  /* 0x00000004ff0a7e24 */ /* 0x000fe4000f8e00ff */
[----:B------:R-:W-:Y:S07]  /*74b0*/  LEPC R20, `(.L_x_133) ;  /* 0x000000001014794e */ /* 0x000fee0000000000 */
[----:B--2-4-:R-:W-:Y:S05]  /*74c0*/  CALL.ABS.NOINC R2 ;  /* 0x0000000002007343 */ /* 0x014fea0003c00000 */
.L_x_133:
[----:B------:R-:W-:Y:S05]  /*74d0*/  BSYNC.RECONVERGENT B6 ;  /* 0x0000000000067941 */ /* 0x000fea0003800200 */
.L_x_132:
[-C--:B------:R-:W-:Y:S01]  /*74e0*/  F2FP.F16.E5M2.UNPACK_B R74, R140.reuse ;  /* 0x0000008cff4a723e */ /* 0x080fe200020004ff */
[----:B------:R-:W-:Y:S05]  /*74f0*/  WARPSYNC.ALL ;  /* 0x0000000000007948 */ /* 0x000fea0003800000 */
[----:B------:R-:W-:Y:S01]  /*7500*/  R2UR UR4, R71 ;  /* 0x00000000470472ca */ /* 0x000fe200000e0000 */
[--C-:B------:R-:W-:Y:S01]  /*7510*/  HADD2.F32 R72, -RZ, R74.reuse.H0_H0 ;  /* 0x2000004aff487230 */ /* 0x100fe20000004100 */
[----:B------:R-:W-:Y:S01]  /*7520*/  F2FP.F16.E5M2.UNPACK_B R76, R140.H1 ;  /* 0x0000008cff4c723e */ /* 0x000fe200030004ff */
[----:B------:R-:W-:Y:S01]  /*7530*/  HADD2.F32 R75, -RZ, R74.H1_H1 ;  /* 0x3000004aff4b7230 */ /* 0x000fe20000004100 */
[-C--:B------:R-:W-:Y:S01]  /*7540*/  F2FP.F16.E5M2.UNPACK_B R78, R141.reuse ;  /* 0x0000008dff4e723e */ /* 0x080fe200020004ff */
[----:B------:R-:W-:Y:S01]  /*7550*/  BSSY.RECONVERGENT B0, `(.L_x_134) ;  /* 0x000011d000007945 */ /* 0x000fe20003800200 */
[----:B------:R-:W-:Y:S01]  /*7560*/  F2FP.F16.E5M2.UNPACK_B R80, R141.H1 ;  /* 0x0000008dff50723e */ /* 0x000fe200030004ff */
[----:B------:R-:W-:Y:S01]  /*7570*/  HADD2.F32 R74, -RZ, R76.H0_H0 ;  /* 0x2000004cff4a7230 */ /* 0x000fe20000004100 */
[-C--:B------:R-:W-:Y:S01]  /*7580*/  F2FP.F16.E5M2.UNPACK_B R82, R142.reuse ;  /* 0x0000008eff52723e */ /* 0x080fe200020004ff */
[--C-:B------:R-:W-:Y:S01]  /*7590*/  HADD2.F32 R77, -RZ, R78.reuse.H0_H0 ;  /* 0x2000004eff4d7230 */ /* 0x100fe20000004100 */
[----:B------:R-:W-:Y:S01]  /*75a0*/  F2FP.F16.E5M2.UNPACK_B R84, R142.H1 ;  /* 0x0000008eff54723e */ /* 0x000fe200030004ff */
[----:B------:R-:W-:Y:S01]  /*75b0*/  HADD2.F32 R78, -RZ, R78.H1_H1 ;  /* 0x3000004eff4e7230 */ /* 0x000fe20000004100 */
[-C--:B------:R-:W-:Y:S01]  /*75c0*/  F2FP.F16.E5M2.UNPACK_B R86, R143.reuse ;  /* 0x0000008fff56723e */ /* 0x080fe200020004ff */
[----:B-1----:R-:W4:Y:S01]  /*75d0*/  LDTM.x64 R4, tmem[UR4] ;  /* 0x00000004000479ee */ /* 0x002f220008340000 */
[----:B------:R-:W-:Y:S01]  /*75e0*/  F2FP.F16.E5M2.UNPACK_B R88, R143.H1 ;  /* 0x0000008fff58723e */ /* 0x000fe200030004ff */
[----:B------:R-:W-:Y:S01]  /*75f0*/  HADD2.F32 R76, -RZ, R76.H1_H1 ;  /* 0x3000004cff4c7230 */ /* 0x000fe20000004100 */
[-C--:B------:R-:W-:Y:S01]  /*7600*/  F2FP.F16.E5M2.UNPACK_B R90, R144.reuse ;  /* 0x00000090ff5a723e */ /* 0x080fe200020004ff */
[----:B------:R-:W-:Y:S01]  /*7610*/  HADD2.F32 R79, -RZ, R80.H0_H0 ;  /* 0x20000050ff4f7230 */ /* 0x000fe20000004100 */
[----:B------:R-:W-:Y:S01]  /*7620*/  F2FP.F16.E5M2.UNPACK_B R92, R144.H1 ;  /* 0x00000090ff5c723e */ /* 0x000fe200030004ff */
[--C-:B------:R-:W-:Y:S01]  /*7630*/  HADD2.F32 R81, -RZ, R82.reuse.H0_H0 ;  /* 0x20000052ff517230 */ /* 0x100fe20000004100 */
[----:B------:R-:W-:Y:S01]  /*7640*/  SHF.L.U32 R188, R168, 0x4, RZ ;  /* 0x00000004a8bc7819 */ /* 0x000fe200000006ff */
[----:B------:R-:W-:Y:S01]  /*7650*/  HADD2.F32 R82, -RZ, R82.H1_H1 ;  /* 0x30000052ff527230 */ /* 0x000fe20000004100 */
[----:B------:R-:W-:Y:S01]  /*7660*/  SHF.L.U32 R192, R167, 0x4, RZ ;  /* 0x00000004a7c07819 */ /* 0x000fe200000006ff */
[--C-:B------:R-:W-:Y:S01]  /*7670*/  HADD2.F32 R85, -RZ, R86.reuse.H0_H0 ;  /* 0x20000056ff557230 */ /* 0x100fe20000004100 */
[----:B------:R-:W-:Y:S01]  /*7680*/  SHF.L.U32 R190, R173, 0x4, RZ ;  /* 0x00000004adbe7819 */ /* 0x000fe200000006ff */
[----:B------:R-:W-:Y:S01]  /*7690*/  HADD2.F32 R86, -RZ, R86.H1_H1 ;  /* 0x30000056ff567230 */ /* 0x000fe20000004100 */
[----:B------:R-:W-:Y:S01]  /*76a0*/  IADD3 R181, PT, PT, R175, R192, RZ ;  /* 0x000000c0afb57210 */ /* 0x000fe20007ffe0ff */
[--C-:B------:R-:W-:Y:S01]  /*76b0*/  HADD2.F32 R89, -RZ, R90.reuse.H0_H0 ;  /* 0x2000005aff597230 */ /* 0x100fe20000004100 */
[----:B------:R-:W-:Y:S01]  /*76c0*/  F2FP.F16.E5M2.UNPACK_B R94, R145 ;  /* 0x00000091ff5e723e */ /* 0x000fe200020004ff */
[----:B------:R-:W-:Y:S01]  /*76d0*/  HADD2.F32 R90, -RZ, R90.H1_H1 ;  /* 0x3000005aff5a7230 */ /* 0x000fe20000004100 */
[----:B------:R-:W-:Y:S01]  /*76e0*/  F2FP.F16.E5M2.UNPACK_B R98, R146 ;  /* 0x00000092ff62723e */ /* 0x000fe200020004ff */
[----:B------:R-:W-:Y:S01]  /*76f0*/  HADD2.F32 R80, -RZ, R80.H1_H1 ;  /* 0x30000050ff507230 */ /* 0x000fe20000004100 */
[----:B------:R-:W-:Y:S01]  /*7700*/  F2FP.F16.E5M2.UNPACK_B R102, R147 ;  /* 0x00000093ff66723e */ /* 0x000fe200020004ff */
[--C-:B------:R-:W-:Y:S01]  /*7710*/  HADD2.F32 R93, -RZ, R94.reuse.H0_H0 ;  /* 0x2000005eff5d7230 */ /* 0x100fe20000004100 */
[----:B------:R-:W-:Y:S01]  /*7720*/  F2FP.F16.E5M2.UNPACK_B R106, R148 ;  /* 0x00000094ff6a723e */ /* 0x000fe200020004ff */
[----:B------:R-:W-:Y:S01]  /*7730*/  HADD2.F32 R94, -RZ, R94.H1_H1 ;  /* 0x3000005eff5e7230 */ /* 0x000fe20000004100 */
[----:B------:R-:W-:Y:S01]  /*7740*/  F2FP.F16.E5M2.UNPACK_B R110, R149 ;  /* 0x00000095ff6e723e */ /* 0x000fe200020004ff */
[C---:B----4-:R-:W-:Y:S01]  /*7750*/  FMUL R0, R70.reuse, R4 ;  /* 0x0000000446007220 */ /* 0x050fe20000400000 */
[C---:B--2---:R-:W-:Y:S01]  /*7760*/  FMUL R2, R70.reuse, R5 ;  /* 0x0000000546027220 */ /* 0x044fe20000400000 */
[C---:B------:R-:W-:Y:S01]  /*7770*/  FMUL R4, R70.reuse, R8 ;  /* 0x0000000846047220 */ /* 0x040fe20000400000 */
[C---:B------:R-:W-:Y:S01]  /*7780*/  FMUL R5, R70.reuse, R9 ;  /* 0x0000000946057220 */ /* 0x040fe20000400000 */
[C---:B------:R-:W-:Y:S01]  /*7790*/  FFMA R0, R73.reuse, R72, R0 ;  /* 0x0000004849007223 */ /* 0x040fe20000000000 */
[C---:B------:R-:W-:Y:S01]  /*77a0*/  FFMA R2, R73.reuse, R75, R2 ;  /* 0x0000004b49027223 */ /* 0x040fe20000000002 */
[C---:B------:R-:W-:Y:S01]  /*77b0*/  FMUL R8, R70.reuse, R12 ;  /* 0x0000000c46087220 */ /* 0x040fe20000400000 */
[C---:B------:R-:W-:Y:S01]  /*77c0*/  FMUL R9, R70.reuse, R13 ;  /* 0x0000000d46097220 */ /* 0x040fe20000400000 */
[C---:B------:R-:W-:Y:S01]  /*77d0*/  FMUL R12, R70.reuse, R16 ;  /* 0x00000010460c7220 */ /* 0x040fe20000400000 */
[C---:B------:R-:W-:Y:S01]  /*77e0*/  FMUL R13, R70.reuse, R17 ;  /* 0x00000011460d7220 */ /* 0x040fe20000400000 */
[C---:B------:R-:W-:Y:S01]  /*77f0*/  FMUL R16, R70.reuse, R20 ;  /* 0x0000001446107220 */ /* 0x040fe20000400000 */
[C---:B------:R-:W-:Y:S01]  /*7800*/  FMUL R17, R70.reuse, R21 ;  /* 0x0000001546117220 */ /* 0x040fe20000400000 */
[C---:B------:R-:W-:Y:S01]  /*7810*/  FMUL R20, R70.reuse, R24 ;  /* 0x0000001846147220 */ /* 0x040fe20000400000 */
[C---:B------:R-:W-:Y:S01]  /*7820*/  FMUL R21, R70.reuse, R25 ;  /* 0x0000001946157220 */ /* 0x040fe20000400000 */
[--C-:B------:R-:W-:Y:S02]  /*7830*/  HADD2.F32 R97, -RZ, R98.reuse.H0_H0 ;  /* 0x20000062ff617230 */ /* 0x100fe40000004100 */
[C---:B------:R-:W-:Y:S01]  /*7840*/  FMUL R24, R70.reuse, R28 ;  /* 0x0000001c46187220 */ /* 0x040fe20000400000 */
[----:B------:R-:W-:Y:S02]  /*7850*/  HADD2.F32 R98, -RZ, R98.H1_H1 ;  /* 0x30000062ff627230 */ /* 0x000fe40000004100 */
[C---:B------:R-:W-:Y:S01]  /*7860*/  FMUL R25, R70.reuse, R29 ;  /* 0x0000001d46197220 */ /* 0x040fe20000400000 */
[--C-:B------:R-:W-:Y:S02]  /*7870*/  HADD2.F32 R101, -RZ, R102.reuse.H0_H0 ;  /* 0x20000066ff657230 */ /* 0x100fe40000004100 */
[C---:B------:R-:W-:Y:S01]  /*7880*/  FMUL R28, R70.reuse, R32 ;  /* 0x00000020461c7220 */ /* 0x040fe20000400000 */
[----:B------:R-:W-:Y:S02]  /*7890*/  HADD2.F32 R102, -RZ, R102.H1_H1 ;  /* 0x30000066ff667230 */ /* 0x000fe40000004100 */
[C---:B------:R-:W-:Y:S01]  /*78a0*/  FMUL R29, R70.reuse, R33 ;  /* 0x00000021461d7220 */ /* 0x040fe20000400000 */
[--C-:B------:R-:W-:Y:S02]  /*78b0*/  HADD2.F32 R105, -RZ, R106.reuse.H0_H0 ;  /* 0x2000006aff697230 */ /* 0x100fe40000004100 */
[C---:B------:R-:W-:Y:S01]  /*78c0*/  FMUL R32, R70.reuse, R36 ;  /* 0x0000002446207220 */ /* 0x040fe20000400000 */
[----:B------:R-:W-:Y:S01]  /*78d0*/  F2FP.F16.E5M2.UNPACK_B R96, R145.H1 ;  /* 0x00000091ff60723e */ /* 0x000fe200030004ff */
[----:B------:R-:W-:Y:S02]  /*78e0*/  HADD2.F32 R106, -RZ, R106.H1_H1 ;  /* 0x3000006aff6a7230 */ /* 0x000fe40000004100 */
[C---:B------:R-:W-:Y:S01]  /*78f0*/  FMUL R33, R70.reuse, R37 ;  /* 0x0000002546217220 */ /* 0x040fe20000400000 */
[--C-:B------:R-:W-:Y:S02]  /*7900*/  HADD2.F32 R109, -RZ, R110.reuse.H0_H0 ;  /* 0x2000006eff6d7230 */ /* 0x100fe40000004100 */
[C---:B------:R-:W-:Y:S01]  /*7910*/  FMUL R36, R70.reuse, R40 ;  /* 0x0000002846247220 */ /* 0x040fe20000400000 */
[----:B------:R-:W-:Y:S01]  /*7920*/  F2FP.F16.E5M2.UNPACK_B R100, R146.H1 ;  /* 0x00000092ff64723e */ /* 0x000fe200030004ff */
[----:B------:R-:W-:Y:S02]  /*7930*/  HADD2.F32 R110, -RZ, R110.H1_H1 ;  /* 0x3000006eff6e7230 */ /* 0x000fe40000004100 */
[C---:B------:R-:W-:Y:S01]  /*7940*/  FMUL R37, R70.reuse, R41 ;  /* 0x0000002946257220 */ /* 0x040fe20000400000 */
[C---:B------:R-:W-:Y:S01]  /*7950*/  FMUL R40, R70.reuse, R44 ;  /* 0x0000002c46287220 */ /* 0x040fe20000400000 */
[----:B------:R-:W-:Y:S01]  /*7960*/  F2FP.F16.E5M2.UNPACK_B R104, R147.H1 ;  /* 0x00000093ff68723e */ /* 0x000fe200030004ff */
        /* <DEDUP_REMOVED lines=8> */
[----:B------:R-:W-:Y:S01]  /*79f0*/  F2FP.F16.E5M2.UNPACK_B R114, R150 ;  /* 0x00000096ff72723e */ /* 0x000fe200020004ff */
[C---:B------:R-:W-:Y:S01]  /*7a00*/  FMUL R53, R70.reuse, R57 ;  /* 0x0000003946357220 */ /* 0x040fe20000400000 */
[C---:B------:R-:W-:Y:S01]  /*7a10*/  FMUL R56, R70.reuse, R60 ;  /* 0x0000003c46387220 */ /* 0x040fe20000400000 */
[----:B------:R-:W-:Y:S01]  /*7a20*/  F2FP.F16.E5M2.UNPACK_B R116, R150.H1 ;  /* 0x00000096ff74723e */ /* 0x000fe200030004ff */
[C---:B------:R-:W-:Y:S01]  /*7a30*/  FMUL R57, R70.reuse, R61 ;  /* 0x0000003d46397220 */ /* 0x040fe20000400000 */
[--C-:B------:R-:W-:Y:S02]  /*7a40*/  HADD2.F32 R113, -RZ, R114.reuse.H0_H0 ;  /* 0x20000072ff717230 */ /* 0x100fe40000004100 */
[C---:B------:R-:W-:Y:S01]  /*7a50*/  FMUL R60, R70.reuse, R64 ;  /* 0x00000040463c7220 */ /* 0x040fe20000400000 */
[----:B------:R-:W-:Y:S01]  /*7a60*/  F2FP.F16.E5M2.UNPACK_B R118, R151 ;  /* 0x00000097ff76723e */ /* 0x000fe200020004ff */
[----:B------:R-:W-:Y:S02]  /*7a70*/  HADD2.F32 R114, -RZ, R114.H1_H1 ;  /* 0x30000072ff727230 */ /* 0x000fe40000004100 */
[C---:B------:R-:W-:Y:S01]  /*7a80*/  FMUL R61, R70.reuse, R65 ;  /* 0x00000041463d7220 */ /* 0x040fe20000400000 */
[C---:B------:R-:W-:Y:S01]  /*7a90*/  FMUL R3, R70.reuse, R6 ;  /* 0x0000000646037220 */ /* 0x040fe20000400000 */
[----:B------:R-:W-:Y:S01]  /*7aa0*/  F2FP.F16.E5M2.UNPACK_B R120, R151.H1 ;  /* 0x00000097ff78723e */ /* 0x000fe200030004ff */
[--C-:B------:R-:W-:Y:S02]  /*7ab0*/  HADD2.F32 R117, -RZ, R118.reuse.H0_H0 ;  /* 0x20000076ff757230 */ /* 0x100fe40000004100 */
[C---:B------:R-:W-:Y:S01]  /*7ac0*/  FMUL R7, R70.reuse, R7 ;  /* 0x0000000746077220 */ /* 0x040fe20000400000 */
[C---:B------:R-:W-:Y:S01]  /*7ad0*/  FFMA R3, R73.reuse, R74, R3 ;  /* 0x0000004a49037223 */ /* 0x040fe20000000003 */
[----:B------:R-:W-:Y:S01]  /*7ae0*/  F2FP.F16.E5M2.UNPACK_B R122, R152 ;  /* 0x00000098ff7a723e */ /* 0x000fe200020004ff */
[----:B------:R-:W-:Y:S02]  /*7af0*/  HADD2.F32 R118, -RZ, R118.H1_H1 ;  /* 0x30000076ff767230 */ /* 0x000fe40000004100 */
[C---:B------:R-:W-:Y:S01]  /*7b00*/  FFMA R7, R73.reuse, R76, R7 ;  /* 0x0000004c49077223 */ /* 0x040fe20000000007 */
[C---:B------:R-:W-:Y:S01]  /*7b10*/  FFMA R4, R73.reuse, R77, R4 ;  /* 0x0000004d49047223 */ /* 0x040fe20000000004 */
[----:B------:R-:W-:Y:S01]  /*7b20*/  F2FP.F16.E5M2.UNPACK_B R124, R152.H1 ;  /* 0x00000098ff7c723e */ /* 0x000fe200030004ff */
[----:B------:R-:W-:Y:S01]  /*7b30*/  FFMA R5, R73, R78, R5 ;  /* 0x0000004e49057223 */ /* 0x000fe20000000005 */
[--C-:B------:R-:W-:Y:S01]  /*7b40*/  HADD2.F32 R121, -RZ, R122.reuse.H0_H0 ;  /* 0x2000007aff797230 */ /* 0x100fe20000004100 */
[----:B------:R-:W-:Y:S01]  /*7b50*/  F2FP.SATFINITE.E5M2.F32.PACK_AB_MERGE_C R179, R7, R3, RZ ;  /* 0x0000000307b3723e */ /* 0x000fe200048060ff */
[----:B------:R-:W-:Y:S02]  /*7b60*/  HADD2.F32 R122, -RZ, R122.H1_H1 ;  /* 0x3000007aff7a7230 */ /* 0x000fe40000004100 */
[C---:B------:R-:W-:Y:S01]  /*7b70*/  FMUL R6, R70.reuse, R10 ;  /* 0x0000000a46067220 */ /* 0x040fe20000400000 */
[----:B------:R-:W-:Y:S01]  /*7b80*/  FMUL R11, R70, R11 ;  /* 0x0000000b460b7220 */ /* 0x000fe20000400000 */
[--C-:B------:R-:W-:Y:S01]  /*7b90*/  HADD2.F32 R83, -RZ, R84.reuse.H0_H0 ;  /* 0x20000054ff537230 */ /* 0x100fe20000004100 */
[----:B------:R-:W-:Y:S01]  /*7ba0*/  F2FP.SATFINITE.E5M2.F32.PACK_AB_MERGE_C R184, R2, R0, R179 ;  /* 0x0000000002b8723e */ /* 0x000fe200048060b3 */
[----:B------:R-:W-:Y:S01]  /*7bb0*/  FFMA R6, R73, R79, R6 ;  /* 0x0000004f49067223 */ /* 0x000fe20000000006 */
[----:B------:R-:W-:Y:S01]  /*7bc0*/  IADD3 R179, PT, PT, R175, R188, RZ ;  /* 0x000000bcafb37210 */ /* 0x000fe20007ffe0ff */
[C---:B------:R-:W-:Y:S01]  /*7bd0*/  FFMA R11, R73.reuse, R80, R11 ;  /* 0x00000050490b7223 */ /* 0x040fe2000000000b */
[C---:B------:R-:W-:Y:S01]  /*7be0*/  FFMA R8, R73.reuse, R81, R8 ;  /* 0x0000005149087223 */ /* 0x040fe20000000008 */
[----:B------:R-:W-:Y:S01]  /*7bf0*/  FFMA R9, R73, R82, R9 ;  /* 0x0000005249097223 */ /* 0x000fe20000000009 */
[----:B------:R-:W-:Y:S01]  /*7c00*/  IADD3 R180, PT, PT, R190, R179, RZ ;  /* 0x000000b3beb47210 */ /* 0x000fe20007ffe0ff */
[----:B------:R-:W-:Y:S01]  /*7c10*/  HADD2.F32 R84, -RZ, R84.H1_H1 ;  /* 0x30000054ff547230 */ /* 0x000fe20000004100 */
[----:B------:R-:W-:Y:S01]  /*7c20*/  F2FP.SATFINITE.E5M2.F32.PACK_AB_MERGE_C R185, R11, R6, RZ ;  /* 0x000000060bb9723e */ /* 0x000fe200048060ff */
[C---:B------:R-:W-:Y:S01]  /*7c30*/  FMUL R10, R70.reuse, R14 ;  /* 0x0000000e460a7220 */ /* 0x040fe20000400000 */
[C---:B------:R-:W-:Y:S01]  /*7c40*/  FMUL R15, R70.reuse, R15 ;  /* 0x0000000f460f7220 */ /* 0x040fe20000400000 */
[--C-:B------:R-:W-:Y:S01]  /*7c50*/  HADD2.F32 R87, -RZ, R88.reuse.H0_H0 ;  /* 0x20000058ff577230 */ /* 0x100fe20000004100 */
[----:B------:R-:W-:Y:S01]  /*7c60*/  F2FP.SATFINITE.E5M2.F32.PACK_AB_MERGE_C R185, R5, R4, R185 ;  /* 0x0000000405b9723e */ /* 0x000fe200048060b9 */
[C---:B------:R-:W-:Y:S01]  /*7c70*/  FFMA R10, R73.reuse, R83, R10 ;  /* 0x00000053490a7223 */ /* 0x040fe2000000000a */
[C---:B------:R-:W-:Y:S01]  /*7c80*/  FFMA R15, R73.reuse, R84, R15 ;  /* 0x00000054490f7223 */ /* 0x040fe2000000000f */
[C---:B------:R-:W-:Y:S01]  /*7c90*/  FFMA R12, R73.reuse, R85, R12 ;  /* 0x00000055490c7223 */ /* 0x040fe2000000000c */
[----:B------:R-:W-:Y:S01]  /*7ca0*/  FFMA R13, R73, R86, R13 ;  /* 0x00000056490d7223 */ /* 0x000fe2000000000d */
[----:B------:R-:W-:Y:S02]  /*7cb0*/  HADD2.F32 R88, -RZ, R88.H1_H1 ;  /* 0x30000058ff587230 */ /* 0x000fe40000004100 */
[C---:B------:R-:W-:Y:S01]  /*7cc0*/  FMUL R14, R70.reuse, R18 ;  /* 0x00000012460e7220 */ /* 0x040fe20000400000 */
[----:B------:R-:W-:Y:S01]  /*7cd0*/  F2FP.F16.E5M2.UNPACK_B R126, R153 ;  /* 0x00000099ff7e723e */ /* 0x000fe200020004ff */
[C---:B------:R-:W-:Y:S01]  /*7ce0*/  FMUL R19, R70.reuse, R19 ;  /* 0x0000001346137220 */ /* 0x040fe20000400000 */
[----:B------:R-:W-:Y:S01]  /*7cf0*/  HADD2.F32 R91, -RZ, R92.H0_H0 ;  /* 0x2000005cff5b7230 */ /* 0x000fe20000004100 */
[----:B------:R-:W-:Y:S01]  /*7d00*/  F2FP.SATFINITE.E5M2.F32.PACK_AB_MERGE_C R186, R15, R10, RZ ;  /* 0x0000000a0fba723e */ /* 0x000fe200048060ff */
[C---:B------:R-:W-:Y:S01]  /*7d10*/  FFMA R14, R73.reuse, R87, R14 ;  /* 0x00000057490e7223 */ /* 0x040fe2000000000e */
[C---:B------:R-:W-:Y:S01]  /*7d20*/  FFMA R19, R73.reuse, R88, R19 ;  /* 0x0000005849137223 */ /* 0x040fe20000000013 */
[C---:B------:R-:W-:Y:S01]  /*7d30*/  FFMA R16, R73.reuse, R89, R16 ;  /* 0x0000005949107223 */ /* 0x040fe20000000010 */
[----:B------:R-:W-:Y:S01]  /*7d40*/  F2FP.F16.E5M2.UNPACK_B R128, R153.H1 ;  /* 0x00000099ff80723e */ /* 0x000fe200030004ff */
[----:B------:R-:W-:Y:S01]  /*7d50*/  FFMA R17, R73, R90, R17 ;  /* 0x0000005a49117223 */ /* 0x000fe20000000011 */
[----:B------:R-:W-:Y:S01]  /*7d60*/  F2FP.SATFINITE.E5M2.F32.PACK_AB_MERGE_C R186, R9, R8, R186 ;  /* 0x0000000809ba723e */ /* 0x000fe200048060ba */
[--C-:B------:R-:W-:Y:S01]  /*7d70*/  HADD2.F32 R125, -RZ, R126.reuse.H0_H0 ;  /* 0x2000007eff7d7230 */ /* 0x100fe20000004100 */
[----:B------:R-:W-:Y:S01]  /*7d80*/  F2FP.SATFINITE.E5M2.F32.PACK_AB_MERGE_C R187, R19, R14, RZ ;  /* 0x0000000e13bb723e */ /* 0x000fe200048060ff */
[----:B------:R-:W-:Y:S02]  /*7d90*/  HADD2.F32 R126, -RZ, R126.H1_H1 ;  /* 0x3000007eff7e7230 */ /* 0x000fe40000004100 */
[C---:B------:R-:W-:Y:S01]  /*7da0*/  FMUL R18, R70.reuse, R22 ;  /* 0x0000001646127220 */ /* 0x040fe20000400000 */
[----:B------:R-:W-:Y:S01]  /*7db0*/  HADD2.F32 R92, -RZ, R92.H1_H1 ;  /* 0x3000005cff5c7230 */ /* 0x000fe20000004100 */
[----:B------:R-:W-:Y:S01]  /*7dc0*/  F2FP.SATFINITE.E5M2.F32.PACK_AB_MERGE_C R187, R13, R12, R187 ;  /* 0x0000000c0dbb723e */ /* 0x000fe200048060bb */
[C---:B------:R-:W-:Y:S01]  /*7dd0*/  FMUL R23, R70.reuse, R23 ;  /* 0x0000001746177220 */ /* 0x040fe20000400000 */
[--C-:B------:R-:W-:Y:S02]  /*7de0*/  HADD2.F32 R95, -RZ, R96.reuse.H0_H0 ;  /* 0x20000060ff5f7230 */ /* 0x100fe40000004100 */
[C---:B------:R-:W-:Y:S01]  /*7df0*/  FFMA R18, R73.reuse, R91, R18 ;  /* 0x0000005b49127223 */ /* 0x040fe20000000012 */
[----:B------:R-:W-:Y:S01]  /*7e00*/  HADD2.F32 R96, -RZ, R96.H1_H1 ;  /* 0x30000060ff607230 */ /* 0x000fe20000004100 */
[----:B------:R1:W-:Y:S01]  /*7e10*/  STS.128 [R137+UR44+0x8400], R184 ;  /* 0x008400b889007988 */ /* 0x0003e20008000c2c */
[C---:B------:R-:W-:Y:S01]  /*7e20*/  FFMA R23, R73.reuse, R92, R23 ;  /* 0x0000005c49177223 */ /* 0x040fe20000000017 */
[C---:B------:R-:W-:Y:S01]  /*7e30*/  FFMA R20, R73.reuse, R93, R20 ;  /* 0x0000005d49147223 */ /* 0x040fe20000000014 */
[----:B------:R-:W-:Y:S01]  /*7e40*/  FFMA R21, R73, R94, R21 ;  /* 0x0000005e49157223 */ /* 0x000fe20000000015 */
        /* <DEDUP_REMOVED lines=20> */
[----:B------:R-:W-:Y:S02]  /*7f90*/  HADD2.F32 R104, -RZ, R104.H1_H1 ;  /* 0x30000068ff687230 */ /* 0x000fe40000004100 */
        /* <DEDUP_REMOVED lines=24> */
[----:B------:R1:W-:Y:S01]  /*8120*/  STS.128 [R179+0x8010], R196 ;  /* 0x008010c4b3007388 */ /* 0x0003e20000000c00 */
[C---:B------:R-:W-:Y:S01]  /*8130*/  FFMA R39, R73.reuse, R108, R39 ;  /* 0x0000006c49277223 */ /* 0x040fe20000000027 */
[C---:B------:R-:W-:Y:S01]  /*8140*/  FFMA R36, R73.reuse, R109, R36 ;  /* 0x0000006d49247223 */ /* 0x040fe20000000024 */
[----:B------:R-:W-:Y:S01]  /*8150*/  FFMA R37, R73, R110, R37 ;  /* 0x0000006e49257223 */ /* 0x000fe20000000025 */
[----:B------:R-:W-:Y:S01]  /*8160*/  FMUL R38, R70, R42 ;  /* 0x0000002a46267220 */ /* 0x000fe20000400000 */
[----:B------:R-:W-:Y:S01]  /*8170*/  ISETP.NE.AND P0, PT, R178, RZ, PT ;  /* 0x000000ffb200720c */ /* 0x000fe20003f05270 */
[C---:B------:R-:W-:Y:S01]  /*8180*/  FMUL R43, R70.reuse, R43 ;  /* 0x0000002b462b7220 */ /* 0x040fe20000400000 */
[--C-:B------:R-:W-:Y:S01]  /*8190*/  HADD2.F32 R115, -RZ, R116.reuse.H0_H0 ;  /* 0x20000074ff737230 */ /* 0x100fe20000004100 */
[----:B------:R-:W-:Y:S01]  /*81a0*/  F2FP.SATFINITE.E5M2.F32.PACK_AB_MERGE_C R200, R39, R34, RZ ;  /* 0x0000002227c8723e */ /* 0x000fe200048060ff */
[C---:B------:R-:W-:Y:S01]  /*81b0*/  FFMA R38, R73.reuse, R111, R38 ;  /* 0x0000006f49267223 */ /* 0x040fe20000000026 */
[C---:B------:R-:W-:Y:S01]  /*81c0*/  FFMA R43, R73.reuse, R112, R43 ;  /* 0x00000070492b7223 */ /* 0x040fe2000000002b */
[----:B------:R-:W-:Y:S01]  /*81d0*/  FFMA R40, R73, R113, R40 ;  /* 0x0000007149287223 */ /* 0x000fe20000000028 */
[----:B------:R-:W-:Y:S01]  /*81e0*/  F2FP.SATFINITE.E5M2.F32.PACK_AB_MERGE_C R200, R33, R32, R200 ;  /* 0x0000002021c8723e */ /* 0x000fe200048060c8 */
[----:B------:R-:W-:Y:S01]  /*81f0*/  FFMA R41, R73, R114, R41 ;  /* 0x0000007249297223 */ /* 0x000fe20000000029 */
        /* <DEDUP_REMOVED lines=8> */
[----:B------:R-:W-:Y:S01]  /*8280*/  FFMA R44, R73, R117, R44 ;  /* 0x00000075492c7223 */ /* 0x000fe2000000002c */
[----:B------:R-:W-:Y:S01]  /*8290*/  ISETP.NE.AND P6, PT, R189, RZ, PT ;  /* 0x000000ffbd00720c */ /* 0x000fe20003fc5270 */
[----:B------:R-:W-:Y:S01]  /*82a0*/  FFMA R45, R73, R118, R45 ;  /* 0x00000076492d7223 */ /* 0x000fe2000000002d */
[----:B------:R-:W-:Y:S01]  /*82b0*/  HADD2.F32 R120, -RZ, R120.H1_H1 ;  /* 0x30000078ff787230 */ /* 0x000fe20000004100 */
[----:B------:R-:W-:Y:S01]  /*82c0*/  F2FP.SATFINITE.E5M2.F32.PACK_AB_MERGE_C R202, R47, R42, RZ ;  /* 0x0000002a2fca723e */ /* 0x000fe200048060ff */
[C---:B------:R-:W-:Y:S01]  /*82d0*/  FMUL R46, R70.reuse, R50 ;  /* 0x00000032462e7220 */ /* 0x040fe20000400000 */
[C---:B------:R-:W-:Y:S01]  /*82e0*/  FMUL R51, R70.reuse, R51 ;  /* 0x0000003346337220 */ /* 0x040fe20000400000 */
[--C-:B------:R-:W-:Y:S02]  /*82f0*/  HADD2.F32 R123, -RZ, R124.reuse.H0_H0 ;  /* 0x2000007cff7b7230 */ /* 0x100fe40000004100 */
[C---:B------:R-:W-:Y:S01]  /*8300*/  FMUL R50, R70.reuse, R54 ;  /* 0x0000003646327220 */ /* 0x040fe20000400000 */
[C---:B------:R-:W-:Y:S01]  /*8310*/  FFMA R46, R73.reuse, R119, R46 ;  /* 0x00000077492e7223 */ /* 0x040fe2000000002e */
[----:B------:R-:W-:Y:S02]  /*8320*/  HADD2.F32 R124, -RZ, R124.H1_H1 ;  /* 0x3000007cff7c7230 */ /* 0x000fe40000004100 */
[C---:B------:R-:W-:Y:S01]  /*8330*/  FFMA R51, R73.reuse, R120, R51 ;  /* 0x0000007849337223 */ /* 0x040fe20000000033 */
[C---:B------:R-:W-:Y:S01]  /*8340*/  FMUL R55, R70.reuse, R55 ;  /* 0x0000003746377220 */ /* 0x040fe20000400000 */
[C---:B------:R-:W-:Y:S01]  /*8350*/  FFMA R48, R73.reuse, R121, R48 ;  /* 0x0000007949307223 */ /* 0x040fe20000000030 */
[C---:B------:R-:W-:Y:S01]  /*8360*/  FFMA R49, R73.reuse, R122, R49 ;  /* 0x0000007a49317223 */ /* 0x040fe20000000031 */
[--C-:B------:R-:W-:Y:S02]  /*8370*/  HADD2.F32 R127, -RZ, R128.reuse.H0_H0 ;  /* 0x20000080ff7f7230 */ /* 0x100fe40000004100 */
[C---:B------:R-:W-:Y:S01]  /*8380*/  FFMA R50, R73.reuse, R123, R50 ;  /* 0x0000007b49327223 */ /* 0x040fe20000000032 */
[----:B------:R-:W-:Y:S02]  /*8390*/  HADD2.F32 R128, -RZ, R128.H1_H1 ;  /* 0x30000080ff807230 */ /* 0x000fe40000004100 */
[C---:B------:R-:W-:Y:S01]  /*83a0*/  FMUL R54, R70.reuse, R58 ;  /* 0x0000003a46367220 */ /* 0x040fe20000400000 */
        /* <DEDUP_REMOVED lines=16> */
[----:B------:R-:W-:Y:S01]  /*84b0*/  FFMA R63, R73, R132, R63 ;  /* 0x00000084493f7223 */ /* 0x000fe2000000003f */
[----:B------:R-:W-:Y:S01]  /*84c0*/  FMUL R67, R70, R67 ;  /* 0x0000004346437220 */ /* 0x000fe20000400000 */
[----:B------:R-:W-:Y:S01]  /*84d0*/  F2FP.SATFINITE.E5M2.F32.PACK_AB_MERGE_C R203, R51, R46, RZ ;  /* 0x0000002e33cb723e */ /* 0x000fe200048060ff */
[C---:B------:R-:W-:Y:S01]  /*84e0*/  FFMA R60, R73.reuse, R133, R60 ;  /* 0x00000085493c7223 */ /* 0x040fe2000000003c */
[C---:B------:R-:W-:Y:S01]  /*84f0*/  FFMA R61, R73.reuse, R134, R61 ;  /* 0x00000086493d7223 */ /* 0x040fe2000000003d */
[C---:B------:R-:W-:Y:S01]  /*8500*/  FFMA R62, R73.reuse, R135, R62 ;  /* 0x00000087493e7223 */ /* 0x040fe2000000003e */
[----:B------:R-:W-:Y:S01]  /*8510*/  FFMA R67, R73, R136, R67 ;  /* 0x0000008849437223 */ /* 0x000fe20000000043 */
[----:B------:R-:W-:Y:S02]  /*8520*/  F2FP.SATFINITE.E5M2.F32.PACK_AB_MERGE_C R202, R41, R40, R202 ;  /* 0x0000002829ca723e */ /* 0x000fe400048060ca */
[----:B------:R-:W-:Y:S02]  /*8530*/  F2FP.SATFINITE.E5M2.F32.PACK_AB_MERGE_C R203, R45, R44, R203 ;  /* 0x0000002c2dcb723e */ /* 0x000fe400048060cb */
[----:B------:R-:W-:Y:S02]  /*8540*/  F2FP.SATFINITE.E5M2.F32.PACK_AB_MERGE_C R204, R55, R50, RZ ;  /* 0x0000003237cc723e */ /* 0x000fe400048060ff */
[----:B------:R-:W-:Y:S01]  /*8550*/  F2FP.SATFINITE.E5M2.F32.PACK_AB_MERGE_C R205, R59, R54, RZ ;  /* 0x000000363bcd723e */ /* 0x000fe200048060ff */
[----:B------:R1:W-:Y:S01]  /*8560*/  STS.128 [R181+0x8020], R200 ;  /* 0x008020c8b5007388 */ /* 0x0003e20000000c00 */
[----:B------:R-:W-:Y:S02]  /*8570*/  F2FP.SATFINITE.E5M2.F32.PACK_AB_MERGE_C R206, R63, R58, RZ ;  /* 0x0000003a3fce723e */ /* 0x000fe400048060ff */
[----:B------:R-:W-:Y:S02]  /*8580*/  F2FP.SATFINITE.E5M2.F32.PACK_AB_MERGE_C R207, R67, R62, RZ ;  /* 0x0000003e43cf723e */ /* 0x000fe400048060ff */
[----:B------:R-:W-:Y:S02]  /*8590*/  F2FP.SATFINITE.E5M2.F32.PACK_AB_MERGE_C R204, R49, R48, R204 ;  /* 0x0000003031cc723e */ /* 0x000fe400048060cc */
[----:B------:R-:W-:Y:S02]  /*85a0*/  F2FP.SATFINITE.E5M2.F32.PACK_AB_MERGE_C R205, R53, R52, R205 ;  /* 0x0000003435cd723e */ /* 0x000fe400048060cd */
[----:B------:R-:W-:Y:S02]  /*85b0*/  F2FP.SATFINITE.E5M2.F32.PACK_AB_MERGE_C R206, R57, R56, R206 ;  /* 0x0000003839ce723e */ /* 0x000fe400048060ce */
[----:B------:R-:W-:Y:S02]  /*85c0*/  F2FP.SATFINITE.E5M2.F32.PACK_AB_MERGE_C R207, R61, R60, R207 ;  /* 0x0000003c3dcf723e */ /* 0x000fe400048060cf */
[----:B------:R-:W-:Y:S02]  /*85d0*/  LEA R191, R170, UR44, 0x3 ;  /* 0x0000002caabf7c11 */ /* 0x000fe4000f8e18ff */
[----:B------:R-:W-:Y:S01]  /*85e0*/  @P6 SHF.L.U32 R194, R169, 0x1f, RZ ;  /* 0x0000001fa9c26819 */ /* 0x000fe200000006ff */
[----:B------:R1:W-:Y:S01]  /*85f0*/  STS.128 [R180+0x8010], R204 ;  /* 0x008010ccb4007388 */ /* 0x0003e20000000c00 */
[----:B------:R-:W-:Y:S01]  /*8600*/  @!PT LDS RZ, [RZ] ;  /* 0x00000000fffff984 */ /* 0x000fe20000000800 */
[----:B------:R-:W-:Y:S01]  /*8610*/  @!PT LDS RZ, [RZ] ;  /* 0x00000000fffff984 */ /* 0x000fe20000000800 */
[----:B------:R-:W-:Y:S01]  /*8620*/  @!PT LDS RZ, [RZ] ;  /* 0x00000000fffff984 */ /* 0x000fe20000000800 */
[----:B------:R-:W-:Y:S01]  /*8630*/  @!PT LDS RZ, [RZ] ;  /* 0x00000000fffff984 */ /* 0x000fe20000000800 */
[----:B------:R2:W-:Y:S07]  /*8640*/  MEMBAR.ALL.CTA ;  /* 0x0000000000007992 */ /* 0x0005ee0000008000 */
[----:B--2---:R-:W2:Y:S02]  /*8650*/  FENCE.VIEW.ASYNC.S ;  /* 0x00000000000073c6 */ /* 0x004ea40000000000 */
[----:B--2---:R-:W-:Y:S06]  /*8660*/  BAR.SYNC.DEFER_BLOCKING 0x1, 0x80 ;  /* 0x0042000000007b1d */ /* 0x004fec0000010000 */
[----:B------:R-:W-:Y:S05]  /*8670*/  @P0 BRA `(.L_x_135) ;  /* 0x0000000000280947 */ /* 0x000fea0003800000 */
[----:B------:R-:W-:Y:S01]  /*8680*/  UIADD3 UR4, UPT, UPT, UR44, 0x8400, URZ ;  /* 0x000084002c047890 */ /* 0x000fe2000fffe0ff */
[----:B------:R-:W-:Y:S05]  /*8690*/  UMOV UR51, UR36 ;  /* 0x0000002400337c82 */ /* 0x000fea0008000000 */
[----:B------:R-:W-:Y:S01]  /*86a0*/  MOV R177, UR4 ;  /* 0x0000000400b17c02 */ /* 0x000fe20008000f00 */
[----:B------:R-:W-:Y:S03]  /*86b0*/  UIADD3 UR4, UP0, UPT, UR62, 0x680, URZ ;  /* 0x000006803e047890 */ /* 0x000fe6000ff1e0ff */
[----:B------:R-:W-:Y:S01]  /*86c0*/  R2UR UR48, R177 ;  /* 0x00000000b13072ca */ /* 0x000fe200000e0000 */
[----:B------:R-:W-:Y:S11]  /*86d0*/  UIADD3.X UR5, UPT, UPT, URZ, UR63, URZ, UP0, !UPT ;  /* 0x0000003fff057290 */ /* 0x000ff600087fe4ff */
[----:B------:R-:W-:Y:S01]  /*86e0*/  @!UPT UIADD3 URZ, UPT, UPT, URZ, URZ, URZ ;  /* 0x000000fffffff290 */ /* 0x000fe2000fffe0ff */
[----:B------:R2:W-:Y:S01]  /*86f0*/  UTMASTG.3D [UR48], [UR4] ;  /* 0x00000030040073b5 */ /* 0x0005e20008010000 */
[----:B------:R0:W-:Y:S01]  /*8700*/  UTMACMDFLUSH ;  /* 0x00000000000079b7 */ /* 0x0001e20000000000 */
[----:B--2---:R-:W-:Y:S04]  /*8710*/  DEPBAR.LE SB0, 0x1 ;  /* 0x000080400000791a */ /* 0x004fe80000000000 */
.L_x_135:
[----:B------:R-:W-:Y:S05]  /*8720*/  BSYNC.RECONVERGENT B0 ;  /* 0x0000000000007941 */ /* 0x000fea0003800200 */
.L_x_134:
[----:B------:R-:W-:Y:S06]  /*8730*/  BAR.SYNC.DEFER_BLOCKING 0x1, 0x80 ;  /* 0x0042000000007b1d */ /* 0x000fec0000010000 */
[----:B------:R-:W2:Y:S01]  /*8740*/  @P6 SYNCS.PHASECHK.TRANS64.TRYWAIT P0, [R191+URZ+0x160], R194 ;  /* 0x000160c2bf0065a7 */ /* 0x000ea200080011ff */
[----:B------:R-:W-:Y:S01]  /*8750*/  BSSY B1, `(.L_x_136) ;  /* 0x0000023000017945 */ /* 0x000fe20003800000 */
[----:B--2---:R-:W-:Y:S03]  /*8760*/  @P6 SEL R182, RZ, 0x1, !P0 ;  /* 0x00000001ffb66807 */ /* 0x004fe60004000000 */
[----:B------:R-:W-:Y:S05]  /*8770*/  @!P6 BRA `(.L_x_137) ;  /* 0x000000000080e947 */ /* 0x000fea0003800000 */
[----:B------:R-:W-:Y:S01]  /*8780*/  ISETP.NE.AND P1, PT, R183, RZ, PT ;  /* 0x000000ffb700720c */ /* 0x000fe20003f25270 */
[----:B------:R-:W-:Y:S01]  /*8790*/  BSSY B0, `(.L_x_138) ;  /* 0x000000a000007945 */ /* 0x000fe20003800000 */
[----:B------:R-:W-:Y:S11]  /*87a0*/  ISETP.NE.AND P0, PT, R182, RZ, PT ;  /* 0x000000ffb600720c */ /* 0x000ff60003f05270 */
[----:B------:R-:W-:Y:S04]  /*87b0*/  @P1 IMAD R3, R170, 0x2000, R175 ;  /* 0x00002000aa031824 */ /* 0x000fe800078e02af */
[C---:B------:R-:W-:Y:S01]  /*87c0*/  @P1 IMAD.IADD R5, R3.reuse, 0x1, R188 ;  /* 0x0000000103051824 */ /* 0x040fe200078e02bc */
[----:B------:R-:W-:Y:S03]  /*87d0*/  @P1 IADD3 R4, PT, PT, R3, R192, RZ ;  /* 0x000000c003041210 */ /* 0x000fe60007ffe0ff */
[----:B------:R-:W-:Y:S01]  /*87e0*/  @P1 IMAD.IADD R2, R190, 0x1, R5 ;  /* 0x00000001be021824 */ /* 0x000fe200078e0205 */
[----:B------:R-:W-:Y:S06]  /*87f0*/  @P0 BRA `(.L_x_139) ;  /* 0x00000000000c0947 */ /* 0x000fec0003800000 */
[----:B------:R-:W-:Y:S04]  /*8800*/  SHF.L.U32 R0, R169, 0x1f, RZ ;  /* 0x0000001fa9007819 */ /* 0x000fe800000006ff */
[----:B------:R-:W2:Y:S02]  /*8810*/  SYNCS.PHASECHK.TRANS64.TRYWAIT P0, [R191+URZ+0x160], R0 ;  /* 0x00016000bf0075a7 */ /* 0x000ea400080011ff */
[----:B--2---:R-:W-:Y:S05]  /*8820*/  @!P0 BRA `(.L_x_140) ;  /* 0x0000005000d08947 */ /* 0x004fea0003800000 */
.L_x_139:
[----:B------:R-:W-:Y:S05]  /*8830*/  BSYNC B0 ;  /* 0x0000000000007941 */ /* 0x000fea0003800000 */
.L_x_138:
[----:B------:R-:W-:Y:S01]  /*8840*/  ISETP.NE.AND P0, PT, R183, RZ, PT ;  /* 0x000000ffb700720c */ /* 0x000fe20003f05270 */
[----:B--2---:R-:W-:Y:S02]  /*8850*/  VIADD R191, R191, 0x180 ;  /* 0x00000180bfbf7836 */ /* 0x004fe40000000000 */
[----:B------:R-:W-:Y:S02]  /*8860*/  IMAD.U32 R0, RZ, RZ, UR45 ;  /* 0x0000002dff007e24 */ /* 0x000fe4000f8e00ff */
[----:B------:R-:W-:Y:S03]  /*8870*/  VIADD R170, R170, 0x1 ;  /* 0x00000001aaaa7836 */ /* 0x000fe60000000000 */
[----:B------:R-:W-:Y:S05]  /*8880*/  PRMT R0, R0, 0x654, R191 ;  /* 0x0000065400007816 */ /* 0x000fea00000000bf */
[----:B------:R2:W3:Y:S04]  /*8890*/  @P0 LDS.128 R140, [R3] ;  /* 0x00000000038c0984 */ /* 0x0004e80000000c00 */
[----:B------:R2:W4:Y:S04]  /*88a0*/  @P0 LDS.128 R148, [R4+0x20] ;  /* 0x0000200004940984 */ /* 0x0005280000000c00 */
        /* <DEDUP_REMOVED lines=12> */
[----:B--234-:R-:W-:Y:S02]  /*8970*/  LOP3.LUT R169, R169, R0, RZ, 0x3c, !PT ;  /* 0x00000000a9a97212 */ /* 0x01cfe400078e3cff */
.L_x_137:
[----:B------:R-:W-:Y:S05]  /*8980*/  BSYNC B1 ;  /* 0x0000000000017941 */ /* 0x000fea0003800000 */
.L_x_136:
[----:B------:R-:W-:Y:S01]  /*8990*/  VIADD R0, R71, 0x40 ;  /* 0x0000004047007836 */ /* 0x000fe20000000000 */
[----:B------:R-:W-:Y:S04]  /*89a0*/  BSSY.RECONVERGENT B6, `(.L_x_141) ;  /* 0x0000015000067945 */ /* 0x000fe80003800200 */
[----:B------:R-:W-:Y:S04]  /*89b0*/  SHF.R.U32.HI R0, RZ, 0x15, R0 ;  /* 0x00000015ff007819 */ /* 0x000fe80000011600 */
[----:B------:R-:W-:Y:S11]  /*89c0*/  LOP3.LUT P0, RZ, R0, 0x3, R163, 0x48, !PT ;  /* 0x0000000300ff7812 */ /* 0x000ff600078048a3 */
[----:B------:R-:W-:Y:S02]  /*89d0*/  @!UPT UIADD3 URZ, UPT, UPT, URZ, URZ, URZ ;  /* 0x000000fffffff290 */ /* 0x000fe4000fffe0ff */
        /* <DEDUP_REMOVED lines=8> */
[----:B------:R-:W5:Y:S01]  /*8a60*/  LDCU.64 UR4, c[0x4][0x18] ;  /* 0x01000300ff0477ac */ /* 0x000f620008000a00 */
[----:B--2---:R-:W-:Y:S01]  /*8a70*/  MOV R5, UR9 ;  /* 0x0000000900057c02 */ /* 0x004fe20008000f00 */
[----:B------:R-:W-:Y:S01]  /*8a80*/  IMAD.U32 R4, RZ, RZ, UR8 ;  /* 0x00000008ff047e24 */ /* 0x000fe2000f8e00ff */
[----:B---3--:R-:W-:Y:S01]  /*8a90*/  MOV R7, UR7 ;  /* 0x0000000700077c02 */ /* 0x008fe20008000f00 */
[----:B------:R-:W-:Y:S01]  /*8aa0*/  IMAD.U32 R6, RZ, RZ, UR6 ;  /* 0x00000006ff067e24 */ /* 0x000fe2000f8e00ff */
[----:B-----5:R-:W-:Y:S01]  /*8ab0*/  MOV R11, UR5 ;  /* 0x00000005000b7c02 */ /* 0x020fe20008000f00 */
[----:B------:R-:W-:Y:S02]  /*8ac0*/  IMAD.U32 R10, RZ, RZ, UR4 ;  /* 0x00000004ff0a7e24 */ /* 0x000fe4000f8e00ff */
[----:B------:R-:W-:Y:S07]  /*8ad0*/  LEPC R20, `(.L_x_142) ;  /* 0x000000001014794e */ /* 0x000fee0000000000 */
[----:B-1--4-:R-:W-:Y:S05]  /*8ae0*/  CALL.ABS.NOINC R2 ;  /* 0x0000000002007343 */ /* 0x012fea0003c00000 */
.L_x_142:
[----:B------:R-:W-:Y:S05]  /*8af0*/  BSYNC.RECONVERGENT B6 ;  /* 0x0000000000067941 */ /* 0x000fea0003800200 */
.L_x_141:
[----:B------:R-:W-:Y:S01]  /*8b00*/  F2FP.F16.E5M2.UNPACK_B R4, R141 ;  /* 0x0000008dff04723e */ /* 0x000fe200020004ff */
[----:B------:R-:W-:Y:S05]  /*8b10*/  WARPSYNC.ALL ;  /* 0x0000000000007948 */ /* 0x000fea0003800000 */
[----:B------:R-:W-:Y:S01]  /*8b20*/  R2UR UR4, R71 ;  /* 0x00000000470472ca */ /* 0x000fe200000e0000 */
[--C-:B------:R-:W-:Y:S01]  /*8b30*/  HADD2.F32 R78, -RZ, R4.reuse.H0_H0 ;  /* 0x20000004ff4e7230 */ /* 0x100fe20000004100 */
[-C--:B------:R-:W-:Y:S01]  /*8b40*/  F2FP.F16.E5M2.UNPACK_B R0, R140.reuse ;  /* 0x0000008cff00723e */ /* 0x080fe200020004ff */
[----:B------:R-:W-:Y:S01]  /*8b50*/  HADD2.F32 R75, -RZ, R4.H1_H1 ;  /* 0x30000004ff4b7230 */ /* 0x000fe20000004100 */
[----:B------:R-:W-:Y:S01]  /*8b60*/  F2FP.F16.E5M2.UNPACK_B R4, R143 ;  /* 0x0000008fff04723e */ /* 0x000fe200020004ff */
[----:B------:R-:W-:Y:S01]  /*8b70*/  BSSY.RECONVERGENT B0, `(.L_x_143) ;  /* 0x0000116000007945 */ /* 0x000fe20003800200 */
[----:B------:R-:W-:Y:S01]  /*8b80*/  F2FP.F16.E5M2.UNPACK_B R3, R140.H1 ;  /* 0x0000008cff03723e */ /* 0x000fe200030004ff */
[--C-:B------:R-:W-:Y:S01]  /*8b90*/  HADD2.F32 R2, -RZ, R0.reuse.H0_H0 ;  /* 0x20000000ff027230 */ /* 0x100fe20000004100 */
[----:B-1----:R-:W-:Y:S01]  /*8ba0*/  F2FP.F16.E5M2.UNPACK_B R127, R154 ;  /* 0x0000009aff7f723e */ /* 0x002fe200020004ff */
[----:B------:R-:W-:Y:S01]  /*8bb0*/  HADD2.F32 R72, -RZ, R0.H1_H1 ;  /* 0x30000000ff487230 */ /* 0x000fe20000004100 */
[----:B------:R-:W-:Y:S01]  /*8bc0*/  F2FP.F16.E5M2.UNPACK_B R0, R141.H1 ;  /* 0x0000008dff00723e */ /* 0x000fe200030004ff */
[--C-:B------:R-:W-:Y:S01]  /*8bd0*/  HADD2.F32 R74, -RZ, R3.reuse.H0_H0 ;  /* 0x20000003ff4a7230 */ /* 0x100fe20000004100 */
[----:B------:R-:W-:Y:S01]  /*8be0*/  F2FP.F16.E5M2.UNPACK_B R117, R151.H1 ;  /* 0x00000097ff75723e */ /* 0x000fe200030004ff */
[----:B------:R-:W-:Y:S01]  /*8bf0*/  HADD2.F32 R76, -RZ, R3.H1_H1 ;  /* 0x30000003ff4c7230 */ /* 0x000fe20000004100 */
[-C--:B------:R-:W-:Y:S01]  /*8c00*/  F2FP.F16.E5M2.UNPACK_B R3, R142.reuse ;  /* 0x0000008eff03723e */ /* 0x080fe200020004ff */
[--C-:B------:R-:W-:Y:S01]  /*8c10*/  HADD2.F32 R80, -RZ, R0.reuse.H0_H0 ;  /* 0x20000000ff507230 */ /* 0x100fe20000004100 */
[----:B------:R-:W-:Y:S01]  /*8c20*/  ISETP.NE.AND P0, PT, R178, RZ, PT ;  /* 0x000000ffb200720c */ /* 0x000fe20003f05270 */
[----:B------:R-:W-:Y:S01]  /*8c30*/  HADD2.F32 R77, -RZ, R0.H1_H1 ;  /* 0x30000000ff4d7230 */ /* 0x000fe20000004100 */
[----:B------:R-:W-:Y:S01]  /*8c40*/  F2FP.F16.E5M2.UNPACK_B R0, R142.H1 ;  /* 0x0000008eff00723e */ /* 0x000fe200030004ff */
[--C-:B------:R-:W-:Y:S01]  /*8c50*/  HADD2.F32 R82, -RZ, R3.reuse.H0_H0 ;  /* 0x20000003ff527230 */ /* 0x100fe20000004100 */
[----:B------:R-:W-:Y:S01]  /*8c60*/  ISETP.NE.AND P6, PT, R189, RZ, PT ;  /* 0x000000ffbd00720c */ /* 0x000fe20003fc5270 */
[----:B------:R-:W-:Y:S01]  /*8c70*/  HADD2.F32 R79, -RZ, R3.H1_H1 ;  /* 0x30000003ff4f7230 */ /* 0x000fe20000004100 */
[----:B------:R-:W-:Y:S01]  /*8c80*/  F2FP.F16.E5M2.UNPACK_B R3, R143.H1 ;  /* 0x0000008fff03723e */ /* 0x000fe200030004ff */
[--C-:B------:R-:W-:Y:S02]  /*8c90*/  HADD2.F32 R84, -RZ, R0.reuse.H0_H0 ;  /* 0x20000000ff547230 */ /* 0x100fe40000004100 */
[----:B------:R-:W-:Y:S01]  /*8ca0*/  HADD2.F32 R81, -RZ, R0.H1_H1 ;  /* 0x30000000ff517230 */ /* 0x000fe20000004100 */
[-C--:B------:R-:W-:Y:S01]  /*8cb0*/  F2FP.F16.E5M2.UNPACK_B R0, R144.reuse ;  /* 0x00000090ff00723e */ /* 0x080fe200020004ff */
[--C-:B------:R-:W-:Y:S02]  /*8cc0*/  HADD2.F32 R86, -RZ, R4.reuse.H0_H0 ;  /* 0x20000004ff567230 */ /* 0x100fe40000004100 */
[----:B------:R-:W-:Y:S01]  /*8cd0*/  HADD2.F32 R83, -RZ, R4.H1_H1 ;  /* 0x30000004ff537230 */ /* 0x000fe20000004100 */
[-C--:B------:R-:W-:Y:S01]  /*8ce0*/  F2FP.F16.E5M2.UNPACK_B R4, R145.reuse ;  /* 0x00000091ff04723e */ /* 0x080fe200020004ff */
[--C-:B------:R-:W-:Y:S02]  /*8cf0*/  HADD2.F32 R90, -RZ, R0.reuse.H0_H0 ;  /* 0x20000000ff5a7230 */ /* 0x100fe40000004100 */
[----:B------:R-:W-:Y:S01]  /*8d00*/  HADD2.F32 R87, -RZ, R0.H1_H1 ;  /* 0x30000000ff577230 */ /* 0x000fe20000004100 */
[----:B------:R-:W-:Y:S01]  /*8d10*/  F2FP.F16.E5M2.UNPACK_B R0, R145.H1 ;  /* 0x00000091ff00723e */ /* 0x000fe200030004ff */
[--C-:B------:R-:W-:Y:S02]  /*8d20*/  HADD2.F32 R88, -RZ, R3.reuse.H0_H0 ;  /* 0x20000003ff587230 */ /* 0x100fe40000004100 */
[----:B------:R-:W-:Y:S01]  /*8d30*/  HADD2.F32 R85, -RZ, R3.H1_H1 ;  /* 0x30000003ff557230 */ /* 0x000fe20000004100 */
[----:B------:R-:W-:Y:S01]  /*8d40*/  F2FP.F16.E5M2.UNPACK_B R3, R144.H1 ;  /* 0x00000090ff03723e */ /* 0x000fe200030004ff */
[--C-:B------:R-:W-:Y:S02]  /*8d50*/  HADD2.F32 R96, -RZ, R0.reuse.H0_H0 ;  /* 0x20000000ff607230 */ /* 0x100fe40000004100 */
[----:B------:R-:W-:Y:S01]  /*8d60*/  HADD2.F32 R93, -RZ, R0.H1_H1 ;  /* 0x30000000ff5d7230 */ /* 0x000fe20000004100 */
[-C--:B------:R-:W-:Y:S01]  /*8d70*/  F2FP.F16.E5M2.UNPACK_B R0, R146.reuse.H1 ;  /* 0x00000092ff00723e */ /* 0x080fe200030004ff */
[--C-:B------:R-:W-:Y:S02]  /*8d80*/  HADD2.F32 R94, -RZ, R4.reuse.H0_H0 ;  /* 0x20000004ff5e7230 */ /* 0x100fe40000004100 */
[----:B------:R-:W-:Y:S01]  /*8d90*/  HADD2.F32 R91, -RZ, R4.H1_H1 ;  /* 0x30000004ff5b7230 */ /* 0x000fe20000004100 */
[----:B------:R-:W-:Y:S01]  /*8da0*/  F2FP.F16.E5M2.UNPACK_B R4, R147 ;  /* 0x00000093ff04723e */ /* 0x000fe200020004ff */
[--C-:B------:R-:W-:Y:S02]  /*8db0*/  HADD2.F32 R92, -RZ, R3.reuse.H0_H0 ;  /* 0x20000003ff5c7230 */ /* 0x100fe40000004100 */
[----:B------:R-:W-:Y:S01]  /*8dc0*/  HADD2.F32 R89, -RZ, R3.H1_H1 ;  /* 0x30000003ff597230 */ /* 0x000fe20000004100 */
[----:B------:R-:W-:Y:S01]  /*8dd0*/  F2FP.F16.E5M2.UNPACK_B R3, R146 ;  /* 0x00000092ff03723e */ /* 0x000fe200020004ff */
[--C-:B------:R-:W-:Y:S02]  /*8de0*/  HADD2.F32 R100, -RZ, R0.reuse.H0_H0 ;  /* 0x20000000ff647230 */ /* 0x100fe40000004100 */
[----:B------:R-:W-:Y:S01]  /*8df0*/  HADD2.F32 R97, -RZ, R0.H1_H1 ;  /* 0x30000000ff617230 */ /* 0x000fe20000004100 */
[-C--:B------:R-:W-:Y:S01]  /*8e00*/  F2FP.F16.E5M2.UNPACK_B R0, R148.reuse ;  /* 0x00000094ff00723e */ /* 0x080fe200020004ff */
[--C-:B------:R-:W-:Y:S02]  /*8e10*/  HADD2.F32 R102, -RZ, R4.reuse.H0_H0 ;  /* 0x20000004ff667230 */ /* 0x100fe40000004100 */
[----:B------:R-:W-:Y:S01]  /*8e20*/  HADD2.F32 R99, -RZ, R4.H1_H1 ;  /* 0x30000004ff637230 */ /* 0x000fe20000004100 */
[----:B------:R-:W-:Y:S01]  /*8e30*/  F2FP.F16.E5M2.UNPACK_B R4, R149 ;  /* 0x00000095ff04723e */ /* 0x000fe200020004ff */
[--C-:B------:R-:W-:Y:S02]  /*8e40*/  HADD2.F32 R98, -RZ, R3.reuse.H0_H0 ;  /* 0x20000003ff627230 */ /* 0x100fe40000004100 */
[----:B------:R-:W-:Y:S01]  /*8e50*/  HADD2.F32 R95, -RZ, R3.H1_H1 ;  /* 0x30000003ff5f7230 */ /* 0x000fe20000004100 */
[----:B------:R-:W-:Y:S01]  /*8e60*/  F2FP.F16.E5M2.UNPACK_B R3, R147.H1 ;  /* 0x00000093ff03723e */ /* 0x000fe200030004ff */
[--C-:B------:R-:W-:Y:S02]  /*8e70*/  HADD2.F32 R106, -RZ, R0.reuse.H0_H0 ;  /* 0x20000000ff6a7230 */ /* 0x100fe40000004100 */
[----:B------:R-:W-:Y:S01]  /*8e80*/  HADD2.F32 R103, -RZ, R0.H1_H1 ;  /* 0x30000000ff677230 */ /* 0x000fe20000004100 */
[----:B------:R-:W-:Y:S01]  /*8e90*/  F2FP.F16.E5M2.UNPACK_B R0, R148.H1 ;  /* 0x00000094ff00723e */ /* 0x000fe200030004ff */
[--C-:B------:R-:W-:Y:S02]  /*8ea0*/  HADD2.F32 R110, -RZ, R4.reuse.H0_H0 ;  /* 0x20000004ff6e7230 */ /* 0x100fe40000004100 */
[----:B------:R-:W-:Y:S02]  /*8eb0*/  HADD2.F32 R107, -RZ, R4.H1_H1 ;  /* 0x30000004ff6b7230 */ /* 0x000fe40000004100 */
[--C-:B------:R-:W-:Y:S01]  /*8ec0*/  HADD2.F32 R104, -RZ, R3.reuse.H0_H0 ;  /* 0x20000003ff687230 */ /* 0x100fe20000004100 */
[----:B------:R-:W1:Y:S01]  /*8ed0*/  LDTM.x64 R4, tmem[UR4+0x40] ;  /* 0x00004004000479ee */ /* 0x000e620008340000 */
[----:B------:R-:W-:Y:S01]  /*8ee0*/  HADD2.F32 R101, -RZ, R3.H1_H1 ;  /* 0x30000003ff657230 */ /* 0x000fe20000004100 */
[----:B------:R-:W-:Y:S01]  /*8ef0*/  F2FP.F16.E5M2.UNPACK_B R3, R149.H1 ;  /* 0x00000095ff03723e */ /* 0x000fe200030004ff */
        /* <DEDUP_REMOVED lines=14> */
[----:B------:R-:W-:Y:S01]  /*8fe0*/  F2FP.F16.E5M2.UNPACK_B R0, R152.H1 ;  /* 0x00000098ff00723e */ /* 0x000fe200030004ff */
[--C-:B------:R-:W-:Y:S02]  /*8ff0*/  HADD2.F32 R122, -RZ, R3.reuse.H0_H0 ;  /* 0x20000003ff7a7230 */ /* 0x100fe40000004100 */
[C---:B-1----:R-:W-:Y:S01]  /*9000*/  FMUL R7, R70.reuse, R7 ;  /* 0x0000000746077220 */ /* 0x042fe20000400000 */
        /* <DEDUP_REMOVED lines=10> */
[C---:B------:R-:W-:Y:S01]  /*90b0*/  FMUL R0, R70.reuse, R4 ;  /* 0x0000000446007220 */ /* 0x040fe20000400000 */
[--C-:B------:R-:W-:Y:S01]  /*90c0*/  HADD2.F32 R130, -RZ, R127.reuse.H0_H0 ;  /* 0x2000007fff827230 */ /* 0x100fe20000004100 */
[----:B------:R-:W-:Y:S01]  /*90d0*/  F2FP.F16.E5M2.UNPACK_B R4, R155 ;  /* 0x0000009bff04723e */ /* 0x000fe200020004ff */
[----:B------:R-:W-:Y:S02]  /*90e0*/  HADD2.F32 R127, -RZ, R127.H1_H1 ;  /* 0x3000007fff7f7230 */ /* 0x000fe40000004100 */
[C---:B------:R-:W-:Y:S01]  /*90f0*/  FFMA R0, R73.reuse, R2, R0 ;  /* 0x0000000249007223 */ /* 0x040fe20000000000 */
[C---:B------:R-:W-:Y:S01]  /*9100*/  FMUL R2, R70.reuse, R5 ;  /* 0x0000000546027220 */ /* 0x040fe20000400000 */
[--C-:B------:R-:W-:Y:S01]  /*9110*/  HADD2.F32 R132, -RZ, R3.reuse.H0_H0 ;  /* 0x20000003ff847230 */ /* 0x100fe20000004100 */
[----:B------:R-:W-:Y:S01]  /*9120*/  F2FP.F16.E5M2.UNPACK_B R5, R155.H1 ;  /* 0x0000009bff05723e */ /* 0x000fe200030004ff */
[----:B------:R-:W-:Y:S02]  /*9130*/  HADD2.F32 R129, -RZ, R3.H1_H1 ;  /* 0x30000003ff817230 */ /* 0x000fe40000004100 */
[C---:B------:R-:W-:Y:S01]  /*9140*/  FFMA R2, R73.reuse, R72, R2 ;  /* 0x0000004849027223 */ /* 0x040fe20000000002 */
[--C-:B------:R-:W-:Y:S02]  /*9150*/  HADD2.F32 R72, -RZ, R4.reuse.H0_H0 ;  /* 0x20000004ff487230 */ /* 0x100fe40000004100 */
[C---:B------:R-:W-:Y:S01]  /*9160*/  FMUL R3, R70.reuse, R6 ;  /* 0x0000000646037220 */ /* 0x040fe20000400000 */
[----:B------:R-:W-:Y:S02]  /*9170*/  HADD2.F32 R131, -RZ, R4.H1_H1 ;  /* 0x30000004ff837230 */ /* 0x000fe40000004100 */
[C---:B------:R-:W-:Y:S01]  /*9180*/  FMUL R4, R70.reuse, R9 ;  /* 0x0000000946047220 */ /* 0x040fe20000400000 */
[--C-:B------:R-:W-:Y:S02]  /*9190*/  HADD2.F32 R133, -RZ, R5.reuse.H1_H1 ;  /* 0x30000005ff857230 */ /* 0x100fe40000004100 */
[C---:B------:R-:W-:Y:S01]  /*91a0*/  FFMA R3, R73.reuse, R74, R3 ;  /* 0x0000004a49037223 */ /* 0x040fe20000000003 */
[----:B------:R-:W-:Y:S01]  /*91b0*/  FFMA R7, R73, R76, R7 ;  /* 0x0000004c49077223 */ /* 0x000fe20000000007 */
[----:B------:R-:W-:Y:S02]  /*91c0*/  HADD2.F32 R74, -RZ, R5.H0_H0 ;  /* 0x20000005ff4a7230 */ /* 0x000fe40000004100 */
[C---:B------:R-:W-:Y:S01]  /*91d0*/  FMUL R5, R70.reuse, R10 ;  /* 0x0000000a46057220 */ /* 0x040fe20000400000 */
[C---:B------:R-:W-:Y:S01]  /*91e0*/  FMUL R6, R70.reuse, R11 ;  /* 0x0000000b46067220 */ /* 0x040fe20000400000 */
[C---:B------:R-:W-:Y:S01]  /*91f0*/  FMUL R11, R70.reuse, R16 ;  /* 0x00000010460b7220 */ /* 0x040fe20000400000 */
[----:B------:R-:W-:Y:S01]  /*9200*/  F2FP.SATFINITE.E5M2.F32.PACK_AB_MERGE_C R135, R7, R3, RZ ;  /* 0x000000030787723e */ /* 0x000fe200048060ff */
[C---:B------:R-:W-:Y:S01]  /*9210*/  FMUL R3, R70.reuse, R8 ;  /* 0x0000000846037220 */ /* 0x040fe20000400000 */
[C---:B------:R-:W-:Y:S01]  /*9220*/  FMUL R7, R70.reuse, R12 ;  /* 0x0000000c46077220 */ /* 0x040fe20000400000 */
[C---:B------:R-:W-:Y:S01]  /*9230*/  FMUL R8, R70.reuse, R13 ;  /* 0x0000000d46087220 */ /* 0x040fe20000400000 */
[C---:B------:R-:W-:Y:S01]  /*9240*/  FMUL R12, R70.reuse, R17 ;  /* 0x00000011460c7220 */ /* 0x040fe20000400000 */
[C---:B------:R-:W-:Y:S01]  /*9250*/  FFMA R3, R73.reuse, R78, R3 ;  /* 0x0000004e49037223 */ /* 0x040fe20000000003 */
[C---:B------:R-:W-:Y:S01]  /*9260*/  FFMA R4, R73.reuse, R75, R4 ;  /* 0x0000004b49047223 */ /* 0x040fe20000000004 */
[C---:B------:R-:W-:Y:S01]  /*9270*/  FFMA R5, R73.reuse, R80, R5 ;  /* 0x0000005049057223 */ /* 0x040fe20000000005 */
[C---:B------:R-:W-:Y:S01]  /*9280*/  FFMA R6, R73.reuse, R77, R6 ;  /* 0x0000004d49067223 */ /* 0x040fe20000000006 */
[C---:B------:R-:W-:Y:S01]  /*9290*/  FFMA R7, R73.reuse, R82, R7 ;  /* 0x0000005249077223 */ /* 0x040fe20000000007 */
[C---:B------:R-:W-:Y:S01]  /*92a0*/  FFMA R8, R73.reuse, R79, R8 ;  /* 0x0000004f49087223 */ /* 0x040fe20000000008 */
[C---:B------:R-:W-:Y:S01]  /*92b0*/  FMUL R16, R70.reuse, R21 ;  /* 0x0000001546107220 */ /* 0x040fe20000400000 */
[----:B------:R-:W-:Y:S01]  /*92c0*/  FMUL R9, R70, R14 ;  /* 0x0000000e46097220 */ /* 0x000fe20000400000 */
[----:B------:R-:W-:Y:S01]  /*92d0*/  F2FP.SATFINITE.E5M2.F32.PACK_AB_MERGE_C R5, R6, R5, RZ ;  /* 0x000000050605723e */ /* 0x000fe200048060ff */
[C---:B------:R-:W-:Y:S01]  /*92e0*/  FMUL R10, R70.reuse, R15 ;  /* 0x0000000f460a7220 */ /* 0x040fe20000400000 */
[C---:B------:R-:W-:Y:S01]  /*92f0*/  FMUL R15, R70.reuse, R20 ;  /* 0x00000014460f7220 */ /* 0x040fe20000400000 */
[C---:B------:R-:W-:Y:S01]  /*9300*/  FFMA R9, R73.reuse, R84, R9 ;  /* 0x0000005449097223 */ /* 0x040fe20000000009 */
[C---:B------:R-:W-:Y:S01]  /*9310*/  FMUL R20, R70.reuse, R25 ;  /* 0x0000001946147220 */ /* 0x040fe20000400000 */
[C---:B------:R-:W-:Y:S01]  /*9320*/  FFMA R10, R73.reuse, R81, R10 ;  /* 0x00000051490a7223 */ /* 0x040fe2000000000a */
[C---:B------:R-:W-:Y:S01]  /*9330*/  FFMA R11, R73.reuse, R86, R11 ;  /* 0x00000056490b7223 */ /* 0x040fe2000000000b */
[C---:B------:R-:W-:Y:S01]  /*9340*/  FFMA R12, R73.reuse, R83, R12 ;  /* 0x00000053490c7223 */ /* 0x040fe2000000000c */
[C---:B------:R-:W-:Y:S01]  /*9350*/  FMUL R13, R70.reuse, R18 ;  /* 0x00000012460d7220 */ /* 0x040fe20000400000 */
[----:B------:R-:W-:Y:S01]  /*9360*/  FMUL R14, R70, R19 ;  /* 0x00000013460e7220 */ /* 0x000fe20000400000 */
[----:B------:R-:W-:Y:S01]  /*9370*/  F2FP.SATFINITE.E5M2.F32.PACK_AB_MERGE_C R9, R10, R9, RZ ;  /* 0x000000090a09723e */ /* 0x000fe200048060ff */
[C---:B------:R-:W-:Y:S01]  /*9380*/  FMUL R19, R70.reuse, R24 ;  /* 0x0000001846137220 */ /* 0x040fe20000400000 */
        /* <DEDUP_REMOVED lines=17> */
[----:B------:R-:W-:Y:S01]  /*94a0*/  FMUL R27, R70, R32 ;  /* 0x00000020461b7220 */ /* 0x000fe20000400000 */
[C---:B------:R-:W-:Y:S01]  /*94b0*/  FFMA R21, R73.reuse, R96, R21 ;  /* 0x0000006049157223 */ /* 0x040fe20000000015 */
[C---:B------:R-:W-:Y:S01]  /*94c0*/  FFMA R22, R73.reuse, R93, R22 ;  /* 0x0000005d49167223 */ /* 0x040fe20000000016 */
[----:B------:R-:W-:Y:S01]  /*94d0*/  F2FP.SATFINITE.E5M2.F32.PACK_AB_MERGE_C R16, R16, R15, R17 ;  /* 0x0000000f1010723e */ /* 0x000fe20004806011 */
[C---:B------:R-:W-:Y:S01]  /*94e0*/  FFMA R23, R73.reuse, R98, R23 ;  /* 0x0000006249177223 */ /* 0x040fe20000000017 */
[C---:B------:R-:W-:Y:S01]  /*94f0*/  FFMA R24, R73.reuse, R95, R24 ;  /* 0x0000005f49187223 */ /* 0x040fe20000000018 */
[----:B------:R-:W-:Y:S01]  /*9500*/  FMUL R32, R70, R37 ;  /* 0x0000002546207220 */ /* 0x000fe20000400000 */
[----:B------:R-:W-:Y:S01]  /*9510*/  F2FP.SATFINITE.E5M2.F32.PACK_AB_MERGE_C R21, R22, R21, RZ ;  /* 0x000000151615723e */ /* 0x000fe200048060ff */
[C---:B------:R-:W-:Y:S01]  /*9520*/  FMUL R25, R70.reuse, R30 ;  /* 0x0000001e46197220 */ /* 0x040fe20000400000 */
[C---:B------:R-:W-:Y:S01]  /*9530*/  FMUL R26, R70.reuse, R31 ;  /* 0x0000001f461a7220 */ /* 0x040fe20000400000 */
[----:B------:R-:W-:Y:S01]  /*9540*/  FMUL R31, R70, R36 ;  /* 0x00000024461f7220 */ /* 0x000fe20000400000 */
[----:B------:R-:W-:Y:S01]  /*9550*/  F2FP.SATFINITE.E5M2.F32.PACK_AB_MERGE_C R17, R20, R19, R21 ;  /* 0x000000131411723e */ /* 0x000fe20004806015 */
        /* <DEDUP_REMOVED lines=8> */
[----:B------:R-:W-:Y:S01]  /*95e0*/  FMUL R35, R70, R40 ;  /* 0x0000002846237220 */ /* 0x000fe20000400000 */
[C---:B------:R-:W-:Y:S01]  /*95f0*/  FFMA R29, R73.reuse, R104, R29 ;  /* 0x00000068491d7223 */ /* 0x040fe2000000001d */
[----:B------:R-:W-:Y:S01]  /*9600*/  F2FP.SATFINITE.E5M2.F32.PACK_AB_MERGE_C R18, R24, R23, R18 ;  /* 0x000000171812723e */ /* 0x000fe20004806012 */
        /* <DEDUP_REMOVED lines=22> */
[C---:B------:R-:W-:Y:S01]  /*9770*/  FMUL R41, R70.reuse, R46 ;  /* 0x0000002e46297220 */ /* 0x040fe20000400000 */
[C---:B------:R-:W-:Y:S01]  /*9780*/  FMUL R42, R70.reuse, R47 ;  /* 0x0000002f462a7220 */ /* 0x040fe20000400000 */
        /* <DEDUP_REMOVED lines=8> */
[C---:B------:R-:W-:Y:S01]  /*9810*/  FMUL R47, R70.reuse, R52 ;  /* 0x00000034462f7220 */ /* 0x040fe20000400000 */
        /* <DEDUP_REMOVED lines=10> */
[C---:B------:R-:W-:Y:S01]  /*98c0*/  FFMA R45, R73.reuse, R120, R45 ;  /* 0x00000078492d7223 */ /* 0x040fe2000000002d */
[C---:B------:R-:W-:Y:S01]  /*98d0*/  FMUL R59, R70.reuse, R64 ;  /* 0x00000040463b7220 */ /* 0x040fe20000400000 */
[C---:B------:R-:W-:Y:S01]  /*98e0*/  FMUL R60, R70.reuse, R65 ;  /* 0x00000041463c7220 */ /* 0x040fe20000400000 */
[C---:B------:R-:W-:Y:S01]  /*98f0*/  FMUL R61, R70.reuse, R66 ;  /* 0x00000042463d7220 */ /* 0x040fe20000400000 */
[----:B------:R-:W-:Y:S01]  /*9900*/  FMUL R62, R70, R67 ;  /* 0x00000043463e7220 */ /* 0x000fe20000400000 */
[C---:B------:R-:W-:Y:S01]  /*9910*/  FFMA R46, R73.reuse, R117, R46 ;  /* 0x00000075492e7223 */ /* 0x040fe2000000002e */
[----:B------:R-:W-:Y:S01]  /*9920*/  F2FP.SATFINITE.E5M2.F32.PACK_AB_MERGE_C R64, R2, R0, R135 ;  /* 0x000000000240723e */ /* 0x000fe20004806087 */
[C---:B------:R-:W-:Y:S01]  /*9930*/  FFMA R47, R73.reuse, R122, R47 ;  /* 0x0000007a492f7223 */ /* 0x040fe2000000002f */
[----:B------:R-:W-:Y:S01]  /*9940*/  F2FP.SATFINITE.E5M2.F32.PACK_AB_MERGE_C R65, R4, R3, R5 ;  /* 0x000000030441723e */ /* 0x000fe20004806005 */
[C---:B------:R-:W-:Y:S01]  /*9950*/  FFMA R48, R73.reuse, R119, R48 ;  /* 0x0000007749307223 */ /* 0x040fe20000000030 */
[----:B------:R-:W-:Y:S01]  /*9960*/  F2FP.SATFINITE.E5M2.F32.PACK_AB_MERGE_C R66, R8, R7, R9 ;  /* 0x000000070842723e */ /* 0x000fe20004806009 */
[C---:B------:R-:W-:Y:S01]  /*9970*/  FFMA R49, R73.reuse, R124, R49 ;  /* 0x0000007c49317223 */ /* 0x040fe20000000031 */
[----:B------:R-:W-:Y:S01]  /*9980*/  F2FP.SATFINITE.E5M2.F32.PACK_AB_MERGE_C R67, R12, R11, R13 ;  /* 0x0000000b0c43723e */ /* 0x000fe2000480600d */
[----:B------:R-:W-:Y:S01]  /*9990*/  FMUL R53, R70, R58 ;  /* 0x0000003a46357220 */ /* 0x000fe20000400000 */
[C---:B------:R-:W-:Y:S01]  /*99a0*/  FFMA R50, R73.reuse, R121, R50 ;  /* 0x0000007949327223 */ /* 0x040fe20000000032 */
[C---:B------:R-:W-:Y:S01]  /*99b0*/  FFMA R51, R73.reuse, R126, R51 ;  /* 0x0000007e49337223 */ /* 0x040fe20000000033 */
[C---:B------:R-:W-:Y:S01]  /*99c0*/  FFMA R52, R73.reuse, R123, R52 ;  /* 0x0000007b49347223 */ /* 0x040fe20000000034 */
[----:B------:R1:W-:Y:S01]  /*99d0*/  STS.128 [R137+UR44+0xa400], R64 ;  /* 0x00a4004089007988 */ /* 0x0003e20008000c2c */
[C---:B------:R-:W-:Y:S01]  /*99e0*/  FFMA R53, R73.reuse, R128, R53 ;  /* 0x0000008049357223 */ /* 0x040fe20000000035 */
[----:B------:R-:W-:Y:S01]  /*99f0*/  F2FP.SATFINITE.E5M2.F32.PACK_AB_MERGE_C R37, R38, R37, RZ ;  /* 0x000000252625723e */ /* 0x000fe200048060ff */
[C---:B------:R-:W-:Y:S01]  /*9a00*/  FFMA R54, R73.reuse, R125, R54 ;  /* 0x0000007d49367223 */ /* 0x040fe20000000036 */
[----:B------:R-:W-:Y:S01]  /*9a10*/  FMUL R58, R70, R63 ;  /* 0x0000003f463a7220 */ /* 0x000fe20000400000 */
[C---:B------:R-:W-:Y:S01]  /*9a20*/  FFMA R55, R73.reuse, R130, R55 ;  /* 0x0000008249377223 */ /* 0x040fe20000000037 */
[C---:B------:R-:W-:Y:S01]  /*9a30*/  FFMA R56, R73.reuse, R127, R56 ;  /* 0x0000007f49387223 */ /* 0x040fe20000000038 */
[C---:B------:R-:W-:Y:S01]  /*9a40*/  FFMA R57, R73.reuse, R132, R57 ;  /* 0x0000008449397223 */ /* 0x040fe20000000039 */
[----:B------:R1:W-:Y:S01]  /*9a50*/  STS.128 [R179+0xa010], R16 ;  /* 0x00a01010b3007388 */ /* 0x0003e20000000c00 */
[----:B------:R-:W-:Y:S01]  /*9a60*/  F2FP.SATFINITE.E5M2.F32.PACK_AB_MERGE_C R33, R36, R35, R37 ;  /* 0x000000232421723e */ /* 0x000fe20004806025 */
[C---:B------:R-:W-:Y:S01]  /*9a70*/  FFMA R58, R73.reuse, R129, R58 ;  /* 0x00000081493a7223 */ /* 0x040fe2000000003a */
[----:B------:R-:W-:Y:S01]  /*9a80*/  F2FP.SATFINITE.E5M2.F32.PACK_AB_MERGE_C R34, R42, R41, RZ ;  /* 0x000000292a22723e */ /* 0x000fe200048060ff */
[C---:B------:R-:W-:Y:S01]  /*9a90*/  FFMA R59, R73.reuse, R72, R59 ;  /* 0x00000048493b7223 */ /* 0x040fe2000000003b */
[----:B------:R-:W-:Y:S01]  /*9aa0*/  F2FP.SATFINITE.E5M2.F32.PACK_AB_MERGE_C R35, R46, R45, RZ ;  /* 0x0000002d2e23723e */ /* 0x000fe200048060ff */
        /* <DEDUP_REMOVED lines=25> */
[----:B------:R-:W-:Y:S02]  /*9c40*/  UIADD3 UR4, UP0, UPT, UR62, 0x680, URZ ;  /* 0x000006803e047890 */ /* 0x000fe4000ff1e0ff */
[----:B------:R-:W-:Y:S02]  /*9c50*/  UIADD3 UR9, UPT, UPT, UR49, 0x40, URZ ;  /* 0x0000004031097890 */ /* 0x000fe4000fffe0ff */
[----:B------:R-:W-:Y:S02]  /*9c60*/  UIADD3 UR8, UPT, UPT, UR44, 0xa400, URZ ;  /* 0x0000a4002c087890 */ /* 0x000fe4000fffe0ff */
[----:B------:R-:W-:Y:S01]  /*9c70*/  UIADD3.X UR5, UPT, UPT, URZ, UR63, URZ, UP0, !UPT ;  /* 0x0000003fff057290 */ /* 0x000fe200087fe4ff */
[----:B------:R-:W-:Y:S01]  /*9c80*/  UMOV UR10, UR50 ;  /* 0x00000032000a7c82 */ /* 0x000fe20008000000 */
[----:B------:R-:W-:Y:S07]  /*9c90*/  UMOV UR11, UR36 ;  /* 0x00000024000b7c82 */ /* 0x000fee0008000000 */
[----:B------:R2:W-:Y:S01]  /*9ca0*/  UTMASTG.3D [UR8], [UR4] ;  /* 0x00000008040073b5 */ /* 0x0005e20008010000 */
[----:B------:R0:W-:Y:S01]  /*9cb0*/  UTMACMDFLUSH ;  /* 0x00000000000079b7 */ /* 0x0001e20000000000 */
[----:B--2---:R-:W-:Y:S04]  /*9cc0*/  DEPBAR.LE SB0, 0x1 ;  /* 0x000080400000791a */ /* 0x004fe80000000000 */
.L_x_144:
[----:B------:R-:W-:Y:S05]  /*9cd0*/  BSYNC.RECONVERGENT B0 ;  /* 0x0000000000007941 */ /* 0x000fea0003800200 */
.L_x_143:
        /* <DEDUP_REMOVED lines=16> */
.L_x_148:
[----:B------:R-:W-:Y:S05]  /*9de0*/  BSYNC B0 ;  /* 0x0000000000007941 */ /* 0x000fea0003800000 */
.L_x_147:
        /* <DEDUP_REMOVED lines=20> */
.L_x_146:
[----:B------:R-:W-:Y:S05]  /*9f30*/  BSYNC B1 ;  /* 0x0000000000017941 */ /* 0x000fea0003800000 */
.L_x_145:
        /* <DEDUP_REMOVED lines=22> */
.L_x_151:
[----:B------:R-:W-:Y:S05]  /*a0a0*/  BSYNC.RECONVERGENT B6 ;  /* 0x0000000000067941 */ /* 0x000fea0003800200 */
.L_x_150:
        /* <DEDUP_REMOVED lines=276> */
[----:B------:R-:W-:Y:S02]  /*b1f0*/  UIADD3 UR4, UPT, UPT, UR44, 0x8400, URZ ;  /* 0x000084002c047890 */ /* 0x000fe4000fffe0ff */
[----:B------:R-:W-:Y:S01]  /*b200*/  UIADD3 UR9, UPT, UPT, UR49, 0x80, URZ ;  /* 0x0000008031097890 */ /* 0x000fe2000fffe0ff */
[----:B------:R-:W-:Y:S01]  /*b210*/  UMOV UR10, UR50 ;  /* 0x00000032000a7c82 */ /* 0x000fe20008000000 */
[----:B------:R-:W-:Y:S02]  /*b220*/  UMOV UR11, UR36 ;  /* 0x00000024000b7c82 */ /* 0x000fe40008000000 */
        /* <DEDUP_REMOVED lines=8> */
.L_x_153:
[----:B------:R-:W-:Y:S05]  /*b2b0*/  BSYNC.RECONVERGENT B0 ;  /* 0x0000000000007941 */ /* 0x000fea0003800200 */
.L_x_152:
        /* <DEDUP_REMOVED lines=16> */
.L_x_157:
[----:B------:R-:W-:Y:S05]  /*b3c0*/  BSYNC B0 ;  /* 0x0000000000007941 */ /* 0x000fea0003800000 */
.L_x_156:
        /* <DEDUP_REMOVED lines=20> */
.L_x_155:
[----:B------:R-:W-:Y:S05]  /*b510*/  BSYNC B1 ;  /* 0x0000000000017941 */ /* 0x000fea0003800000 */
.L_x_154:
[----:B------:R-:W-:Y:S05]  /*b520*/  VIADD R0, R71, 0xc0 ;  /* 0x000000c047007836 */ /* 0x000fea0000000000 */
        /* <DEDUP_REMOVED lines=20> */
.L_x_159:
[----:B------:R-:W-:Y:S01]  /*b670*/  ISETP.NE.AND P0, PT, R178, RZ, PT ;  /* 0x000000ffb200720c */ /* 0x000fe20003f05270 */
[----:B------:R-:W-:Y:S05]  /*b680*/  WARPSYNC.ALL ;  /* 0x0000000000007948 */ /* 0x000fea0003800000 */
[----:B------:R-:W-:Y:S01]  /*b690*/  R2UR UR4, R71 ;  /* 0x00000000470472ca */ /* 0x000fe200000e0000 */
[----:B------:R-:W-:Y:S01]  /*b6a0*/  BSSY.RECONVERGENT B0, `(.L_x_160) ;  /* 0x000011c000007945 */ /* 0x000fe20003800200 */
[----:B------:R-:W-:Y:S02]  /*b6b0*/  F2FP.F16.E5M2.UNPACK_B R11, R141 ;  /* 0x0000008dff0b723e */ /* 0x000fe400020004ff */
[----:B------:R-:W-:Y:S02]  /*b6c0*/  F2FP.F16.E5M2.UNPACK_B R10, R142 ;  /* 0x0000008eff0a723e */ /* 0x000fe400020004ff */
[----:B------:R-:W-:Y:S01]  /*b6d0*/  F2FP.F16.E5M2.UNPACK_B R9, R143 ;  /* 0x0000008fff09723e */ /* 0x000fe200020004ff */
[--C-:B------:R-:W-:Y:S01]  /*b6e0*/  HADD2.F32 R74, -RZ, R11.reuse.H0_H0 ;  /* 0x2000000bff4a7230 */ /* 0x100fe20000004100 */
[----:B------:R-:W-:Y:S01]  /*b6f0*/  F2FP.F16.E5M2.UNPACK_B R8, R144 ;  /* 0x00000090ff08723e */ /* 0x000fe200020004ff */
[----:B------:R-:W-:Y:S01]  /*b700*/  HADD2.F32 R76, -RZ, R11.H1_H1 ;  /* 0x3000000bff4c7230 */ /* 0x000fe20000004100 */
[----:B------:R-:W-:Y:S01]  /*b710*/  F2FP.F16.E5M2.UNPACK_B R7, R145 ;  /* 0x00000091ff07723e */ /* 0x000fe200020004ff */
[--C-:B------:R-:W-:Y:S01]  /*b720*/  HADD2.F32 R77, -RZ, R10.reuse.H0_H0 ;  /* 0x2000000aff4d7230 */ /* 0x100fe20000004100 */
[----:B------:R-:W-:Y:S01]  /*b730*/  F2FP.F16.E5M2.UNPACK_B R6, R146 ;  /* 0x00000092ff06723e */ /* 0x000fe200020004ff */
[----:B------:R-:W-:Y:S01]  /*b740*/  HADD2.F32 R80, -RZ, R10.H1_H1 ;  /* 0x3000000aff507230 */ /* 0x000fe20000004100 */
[----:B------:R-:W-:Y:S01]  /*b750*/  F2FP.F16.E5M2.UNPACK_B R5, R147 ;  /* 0x00000093ff05723e */ /* 0x000fe200020004ff */
[--C-:B------:R-:W-:Y:S01]  /*b760*/  HADD2.F32 R81, -RZ, R9.reuse.H0_H0 ;  /* 0x20000009ff517230 */ /* 0x100fe20000004100 */
[----:B-1----:R-:W-:Y:S01]  /*b770*/  F2FP.F16.E5M2.UNPACK_B R4, R148 ;  /* 0x00000094ff04723e */ /* 0x002fe200020004ff */
[----:B------:R-:W-:Y:S01]  /*b780*/  HADD2.F32 R83, -RZ, R9.H1_H1 ;  /* 0x30000009ff537230 */ /* 0x000fe20000004100 */
[-C--:B------:R-:W-:Y:S01]  /*b790*/  F2FP.F16.E5M2.UNPACK_B R2, R140.reuse ;  /* 0x0000008cff02723e */ /* 0x080fe200020004ff */
[--C-:B------:R-:W-:Y:S01]  /*b7a0*/  HADD2.F32 R86, -RZ, R8.reuse.H0_H0 ;  /* 0x20000008ff567230 */ /* 0x100fe20000004100 */
[----:B------:R-:W-:Y:S01]  /*b7b0*/  F2FP.F16.E5M2.UNPACK_B R140, R140.H1 ;  /* 0x0000008cff8c723e */ /* 0x000fe200030004ff */
[----:B------:R-:W-:Y:S01]  /*b7c0*/  HADD2.F32 R87, -RZ, R8.H1_H1 ;  /* 0x30000008ff577230 */ /* 0x000fe20000004100 */
[----:B------:R-:W-:Y:S01]  /*b7d0*/  F2FP.F16.E5M2.UNPACK_B R141, R141.H1 ;  /* 0x0000008dff8d723e */ /* 0x000fe200030004ff */
[--C-:B------:R-:W-:Y:S01]  /*b7e0*/  HADD2.F32 R90, -RZ, R7.reuse.H0_H0 ;  /* 0x20000007ff5a7230 */ /* 0x100fe20000004100 */
[----:B------:R-:W-:Y:S01]  /*b7f0*/  F2FP.F16.E5M2.UNPACK_B R142, R142.H1 ;  /* 0x0000008eff8e723e */ /* 0x000fe200030004ff */
[----:B------:R-:W-:Y:S01]  /*b800*/  HADD2.F32 R91, -RZ, R7.H1_H1 ;  /* 0x30000007ff5b7230 */ /* 0x000fe20000004100 */
[----:B------:R-:W-:Y:S01]  /*b810*/  F2FP.F16.E5M2.UNPACK_B R143, R143.H1 ;  /* 0x0000008fff8f723e */ /* 0x000fe200030004ff */
[--C-:B------:R-:W-:Y:S01]  /*b820*/  HADD2.F32 R94, -RZ, R6.reuse.H0_H0 ;  /* 0x20000006ff5e7230 */ /* 0x100fe20000004100 */
[----:B------:R-:W-:Y:S01]  /*b830*/  IADD3 R165, PT, PT, R165, 0x1e0, RZ ;  /* 0x000001e0a5a57810 */ /* 0x000fe20007ffe0ff */
[----:B------:R-:W-:Y:S01]  /*b840*/  HADD2.F32 R95, -RZ, R6.H1_H1 ;  /* 0x30000006ff5f7230 */ /* 0x000fe20000004100 */
[----:B------:R-:W-:Y:S01]  /*b850*/  F2FP.F16.E5M2.UNPACK_B R107, R149 ;  /* 0x00000095ff6b723e */ /* 0x000fe200020004ff */
[--C-:B------:R-:W-:Y:S01]  /*b860*/  HADD2.F32 R98, -RZ, R5.reuse.H0_H0 ;  /* 0x20000005ff627230 */ /* 0x100fe20000004100 */
[----:B------:R-:W-:Y:S01]  /*b870*/  LOP3.LUT R165, R165, 0xfefffff8, RZ, 0xc0, !PT ;  /* 0xfefffff8a5a57812 */ /* 0x000fe200078ec0ff */
[----:B------:R-:W-:Y:S01]  /*b880*/  HADD2.F32 R99, -RZ, R5.H1_H1 ;  /* 0x30000005ff637230 */ /* 0x000fe20000004100 */
[----:B------:R-:W-:Y:S01]  /*b890*/  F2FP.F16.E5M2.UNPACK_B R111, R150 ;  /* 0x00000096ff6f723e */ /* 0x000fe200020004ff */
[--C-:B------:R-:W-:Y:S01]  /*b8a0*/  HADD2.F32 R102, -RZ, R4.reuse.H0_H0 ;  /* 0x20000004ff667230 */ /* 0x100fe20000004100 */
[----:B------:R-:W-:Y:S01]  /*b8b0*/  F2FP.F16.E5M2.UNPACK_B R115, R151 ;  /* 0x00000097ff73723e */ /* 0x000fe200020004ff */
[----:B------:R-:W-:Y:S01]  /*b8c0*/  HADD2.F32 R103, -RZ, R4.H1_H1 ;  /* 0x30000004ff677230 */ /* 0x000fe20000004100 */
[----:B------:R-:W-:Y:S01]  /*b8d0*/  F2FP.F16.E5M2.UNPACK_B R119, R152 ;  /* 0x00000098ff77723e */ /* 0x000fe200020004ff */
[----:B------:R-:W1:Y:S01]  /*b8e0*/  LDTM.x64 R4, tmem[UR4+0xc0] ;  /* 0x0000c004000479ee */ /* 0x000e620008340000 */
[--C-:B------:R-:W-:Y:S01]  /*b8f0*/  HADD2.F32 R0, -RZ, R2.reuse.H0_H0 ;  /* 0x20000002ff007230 */ /* 0x100fe20000004100 */
[----:B------:R-:W-:Y:S01]  /*b900*/  NOP ;  /* 0x0000000000007918 */ /* 0x000fe20000000000 */
[----:B-1----:R1:W-:Y:S01]  /*b910*/  SYNCS.ARRIVE.TRANS64.RED.A1T0 RZ, [R165+URZ], RZ ;  /* 0x000000ffa5ff79a7 */ /* 0x0023e200081004ff */
[----:B------:R-:W-:Y:S01]  /*b920*/  HADD2.F32 R2, -RZ, R2.H1_H1 ;  /* 0x30000002ff027230 */ /* 0x000fe20000004100 */
[----:B------:R-:W-:Y:S01]  /*b930*/  F2FP.F16.E5M2.UNPACK_B R123, R153 ;  /* 0x00000099ff7b723e */ /* 0x000fe200020004ff */
[----:B------:R-:W-:Y:S01]  /*b940*/  HADD2.F32 R78, -RZ, R141.H1_H1 ;  /* 0x3000008dff4e7230 */ /* 0x000fe20000004100 */
[----:B------:R-:W-:Y:S01]  /*b950*/  F2FP.F16.E5M2.UNPACK_B R127, R154 ;  /* 0x0000009aff7f723e */ /* 0x000fe200020004ff */
[--C-:B------:R-:W-:Y:S01]  /*b960*/  HADD2.F32 R106, -RZ, R107.reuse.H0_H0 ;  /* 0x2000006bff6a7230 */ /* 0x100fe20000004100 */
[----:B------:R-:W-:Y:S01]  /*b970*/  F2FP.F16.E5M2.UNPACK_B R130, R155 ;  /* 0x0000009bff82723e */ /* 0x000fe200020004ff */
[----:B------:R-:W-:Y:S01]  /*b980*/  HADD2.F32 R107, -RZ, R107.H1_H1 ;  /* 0x3000006bff6b7230 */ /* 0x000fe20000004100 */
[----:B------:R-:W-:Y:S01]  /*b990*/  F2FP.F16.E5M2.UNPACK_B R144, R144.H1 ;  /* 0x00000090ff90723e */ /* 0x000fe200030004ff */
        /* <DEDUP_REMOVED lines=12> */
[C---:B------:R-:W-:Y:S01]  /*ba60*/  FMUL R4, R70.reuse, R4 ;  /* 0x0000000446047220 */ /* 0x040fe20000400000 */
[C---:B------:R-:W-:Y:S01]  /*ba70*/  FMUL R5, R70.reuse, R5 ;  /* 0x0000000546057220 */ /* 0x040fe20000400000 */
[--C-:B------:R-:W-:Y:S02]  /*ba80*/  HADD2.F32 R3, -RZ, R140.reuse.H0_H0 ;  /* 0x2000008cff037230 */ /* 0x100fe40000004100 */
        /* <DEDUP_REMOVED lines=9> */
[----:B------:R-:W-:Y:S02]  /*bb20*/  HADD2.F32 R122, -RZ, R123.H0_H0 ;  /* 0x2000007bff7a7230 */ /* 0x000fe40000004100 */
[C---:B------:R-:W-:Y:S01]  /*bb30*/  FMUL R6, R70.reuse, R6 ;  /* 0x0000000646067220 */ /* 0x040fe20000400000 */
[----:B------:R-:W-:Y:S02]  /*bb40*/  HADD2.F32 R72, -RZ, R140.H1_H1 ;  /* 0x3000008cff487230 */ /* 0x000fe40000004100 */
[C---:B------:R-:W-:Y:S01]  /*bb50*/  FMUL R7, R70.reuse, R7 ;  /* 0x0000000746077220 */ /* 0x040fe20000400000 */
[----:B------:R-:W-:Y:S02]  /*bb60*/  HADD2.F32 R75, -RZ, R141.H0_H0 ;  /* 0x2000008dff4b7230 */ /* 0x000fe40000004100 */
[C---:B------:R-:W-:Y:S01]  /*bb70*/  FFMA R6, R73.reuse, R3, R6 ;  /* 0x0000000349067223 */ /* 0x040fe20000000006 */
[----:B------:R-:W-:Y:S02]  /*bb80*/  HADD2.F32 R123, -RZ, R123.H1_H1 ;  /* 0x3000007bff7b7230 */ /* 0x000fe40000004100 */
[C---:B------:R-:W-:Y:S01]  /*bb90*/  FFMA R7, R73.reuse, R72, R7 ;  /* 0x0000004849077223 */ /* 0x040fe20000000007 */
[C---:B------:R-:W-:Y:S01]  /*bba0*/  FFMA R8, R73.reuse, R74, R8 ;  /* 0x0000004a49087223 */ /* 0x040fe20000000008 */
[----:B------:R-:W-:Y:S01]  /*bbb0*/  FFMA R9, R73, R76, R9 ;  /* 0x0000004c49097223 */ /* 0x000fe20000000009 */
[--C-:B------:R-:W-:Y:S02]  /*bbc0*/  HADD2.F32 R126, -RZ, R127.reuse.H0_H0 ;  /* 0x2000007fff7e7230 */ /* 0x100fe40000004100 */
[C---:B------:R-:W-:Y:S01]  /*bbd0*/  FMUL R10, R70.reuse, R10 ;  /* 0x0000000a460a7220 */ /* 0x040fe20000400000 */
[----:B------:R-:W-:Y:S01]  /*bbe0*/  F2FP.SATFINITE.E5M2.F32.PACK_AB_MERGE_C R76, R7, R6, RZ ;  /* 0x00000006074c723e */ /* 0x000fe200048060ff */
[C---:B------:R-:W-:Y:S01]  /*bbf0*/  FMUL R7, R70.reuse, R20 ;  /* 0x0000001446077220 */ /* 0x040fe20000400000 */
[----:B------:R-:W-:Y:S02]  /*bc00*/  HADD2.F32 R127, -RZ, R127.H1_H1 ;  /* 0x3000007fff7f7230 */ /* 0x000fe40000004100 */
[C---:B------:R-:W-:Y:S01]  /*bc10*/  FFMA R10, R73.reuse, R75, R10 ;  /* 0x0000004b490a7223 */ /* 0x040fe2000000000a */
[----:B------:R-:W-:Y:S02]  /*bc20*/  HADD2.F32 R72, -RZ, R130.H0_H0 ;  /* 0x20000082ff487230 */ /* 0x000fe40000004100 */
[C---:B------:R-:W-:Y:S01]  /*bc30*/  FMUL R11, R70.reuse, R11 ;  /* 0x0000000b460b7220 */ /* 0x040fe20000400000 */
[--C-:B------:R-:W-:Y:S02]  /*bc40*/  HADD2.F32 R79, -RZ, R142.reuse.H0_H0 ;  /* 0x2000008eff4f7230 */ /* 0x100fe40000004100 */
[C---:B------:R-:W-:Y:S01]  /*bc50*/  FMUL R14, R70.reuse, R14 ;  /* 0x0000000e460e7220 */ /* 0x040fe20000400000 */
[----:B------:R-:W-:Y:S02]  /*bc60*/  HADD2.F32 R82, -RZ, R142.H1_H1 ;  /* 0x3000008eff527230 */ /* 0x000fe40000004100 */
[C---:B------:R-:W-:Y:S01]  /*bc70*/  FFMA R11, R73.reuse, R78, R11 ;  /* 0x0000004e490b7223 */ /* 0x040fe2000000000b */
[C---:B------:R-:W-:Y:S01]  /*bc80*/  FFMA R12, R73.reuse, R77, R12 ;  /* 0x0000004d490c7223 */ /* 0x040fe2000000000c */
[C---:B------:R-:W-:Y:S01]  /*bc90*/  FFMA R13, R73.reuse, R80, R13 ;  /* 0x00000050490d7223 */ /* 0x040fe2000000000d */
[----:B------:R-:W-:Y:S01]  /*bca0*/  FFMA R14, R73, R79, R14 ;  /* 0x0000004f490e7223 */ /* 0x000fe2000000000e */
[----:B------:R-:W-:Y:S01]  /*bcb0*/  HADD2.F32 R75, -RZ, R130.H1_H1 ;  /* 0x30000082ff4b7230 */ /* 0x000fe20000004100 */
[----:B------:R-:W-:Y:S01]  /*bcc0*/  F2FP.SATFINITE.E5M2.F32.PACK_AB_MERGE_C R78, R11, R10, RZ ;  /* 0x0000000a0b4e723e */ /* 0x000fe200048060ff */
[C---:B------:R-:W-:Y:S01]  /*bcd0*/  FMUL R10, R70.reuse, R21 ;  /* 0x00000015460a7220 */ /* 0x040fe20000400000 */
[C---:B------:R-:W-:Y:S01]  /*bce0*/  FMUL R21, R70.reuse, R28 ;  /* 0x0000001c46157220 */ /* 0x040fe20000400000 */
        /* <DEDUP_REMOVED lines=8> */
[C---:B------:R-:W-:Y:S01]  /*bd70*/  FMUL R18, R70.reuse, R25 ;  /* 0x0000001946127220 */ /* 0x040fe20000400000 */
[----:B------:R-:W-:Y:S01]  /*bd80*/  F2FP.SATFINITE.E5M2.F32.PACK_AB_MERGE_C R14, R15, R14, RZ ;  /* 0x0000000e0f0e723e */ /* 0x000fe200048060ff */
        /* <DEDUP_REMOVED lines=8> */
[C---:B------:R-:W-:Y:S01]  /*be10*/  FFMA R11, R73.reuse, R88, R11 ;  /* 0x00000058490b7223 */ /* 0x040fe2000000000b */
[----:B------:R-:W-:Y:S01]  /*be20*/  FMUL R22, R70, R29 ;  /* 0x0000001d46167220 */ /* 0x000fe20000400000 */
        /* <DEDUP_REMOVED lines=13> */
[----:B------:R-:W-:Y:S01]  /*bf00*/  FMUL R20, R70, R27 ;  /* 0x0000001b46147220 */ /* 0x000fe20000400000 */
[--C-:B------:R-:W-:Y:S01]  /*bf10*/  HADD2.F32 R96, -RZ, R146.reuse.H0_H0 ;  /* 0x20000092ff607230 */ /* 0x100fe20000004100 */
[----:B------:R-:W-:Y:S01]  /*bf20*/  F2FP.SATFINITE.E5M2.F32.PACK_AB_MERGE_C R16, R10, R7, R16 ;  /* 0x000000070a10723e */ /* 0x000fe20004806010 */
[----:B------:R-:W-:Y:S02]  /*bf30*/  HADD2.F32 R97, -RZ, R146.H1_H1 ;  /* 0x30000092ff617230 */ /* 0x000fe40000004100 */
        /* <DEDUP_REMOVED lines=28> */
[----:B------:R-:W-:Y:S01]  /*c100*/  F2FP.F16.E5M2.UNPACK_B R151, R151.H1 ;  /* 0x00000097ff97723e */ /* 0x000fe200030004ff */
[----:B------:R-:W-:Y:S01]  /*c110*/  FMUL R38, R70, R45 ;  /* 0x0000002d46267220 */ /* 0x000fe20000400000 */
[----:B------:R-:W-:Y:S01]  /*c120*/  F2FP.SATFINITE.E5M2.F32.PACK_AB_MERGE_C R19, R28, R27, RZ ;  /* 0x0000001b1c13723e */ /* 0x000fe200048060ff */
[----:B------:R-:W-:Y:S01]  /*c130*/  FFMA R31, R73, R104, R31 ;  /* 0x00000068491f7223 */ /* 0x000fe2000000001f */
[C---:B------:R-:W-:Y:S01]  /*c140*/  FMUL R45, R70.reuse, R52 ;  /* 0x00000034462d7220 */ /* 0x040fe20000400000 */
[C---:B------:R-:W-:Y:S01]  /*c150*/  FMUL R52, R70.reuse, R59 ;  /* 0x0000003b46347220 */ /* 0x040fe20000400000 */
[----:B------:R-:W-:Y:S01]  /*c160*/  F2FP.F16.E5M2.UNPACK_B R152, R152.H1 ;  /* 0x00000098ff98723e */ /* 0x000fe200030004ff */
[C---:B------:R-:W-:Y:S01]  /*c170*/  FMUL R59, R70.reuse, R66 ;  /* 0x00000042463b7220 */ /* 0x040fe20000400000 */
[----:B------:R-:W-:Y:S01]  /*c180*/  F2FP.SATFINITE.E5M2.F32.PACK_AB_MERGE_C R66, R13, R12, R14 ;  /* 0x0000000c0d42723e */ /* 0x000fe2000480600e */
        /* <DEDUP_REMOVED lines=11> */
[C---:B------:R-:W-:Y:S01]  /*c240*/  FFMA R35, R73.reuse, R108, R35 ;  /* 0x0000006c49237223 */ /* 0x040fe20000000023 */
[C---:B------:R-:W-:Y:S01]  /*c250*/  FMUL R36, R70.reuse, R43 ;  /* 0x0000002b46247220 */ /* 0x040fe20000400000 */
[--C-:B------:R-:W-:Y:S02]  /*c260*/  HADD2.F32 R112, -RZ, R150.reuse.H0_H0 ;  /* 0x20000096ff707230 */ /* 0x100fe40000004100 */
[C---:B------:R-:W-:Y:S01]  /*c270*/  FMUL R39, R70.reuse, R46 ;  /* 0x0000002e46277220 */ /* 0x040fe20000400000 */
        /* <DEDUP_REMOVED lines=13> */
[C---:B------:R-:W-:Y:S01]  /*c350*/  FMUL R46, R70.reuse, R53 ;  /* 0x00000035462e7220 */ /* 0x040fe20000400000 */
[--C-:B------:R-:W-:Y:S02]  /*c360*/  HADD2.F32 R120, -RZ, R152.reuse.H0_H0 ;  /* 0x20000098ff787230 */ /* 0x100fe40000004100 */
[C---:B------:R-:W-:Y:S01]  /*c370*/  FMUL R50, R70.reuse, R57 ;  /* 0x0000003946327220 */ /* 0x040fe20000400000 */
[C---:B------:R-:W-:Y:S01]  /*c380*/  FMUL R51, R70.reuse, R58 ;  /* 0x0000003a46337220 */ /* 0x040fe20000400000 */
[C---:B------:R-:W-:Y:S01]  /*c390*/  FMUL R53, R70.reuse, R60 ;  /* 0x0000003c46357220 */ /* 0x040fe20000400000 */
[C---:B------:R-:W-:Y:S01]  /*c3a0*/  FFMA R43, R73.reuse, R116, R43 ;  /* 0x00000074492b7223 */ /* 0x040fe2000000002b */
[----:B------:R-:W-:Y:S02]  /*c3b0*/  HADD2.F32 R121, -RZ, R152.H1_H1 ;  /* 0x30000098ff797230 */ /* 0x000fe40000004100 */
[C---:B------:R-:W-:Y:S01]  /*c3c0*/  FMUL R47, R70.reuse, R54 ;  /* 0x00000036462f7220 */ /* 0x040fe20000400000 */
[C---:B------:R-:W-:Y:S01]  /*c3d0*/  FMUL R57, R70.reuse, R64 ;  /* 0x0000004046397220 */ /* 0x040fe20000400000 */
[C---:B------:R-:W-:Y:S01]  /*c3e0*/  FMUL R58, R70.reuse, R65 ;  /* 0x00000041463a7220 */ /* 0x040fe20000400000 */
[C---:B------:R-:W-:Y:S01]  /*c3f0*/  FMUL R60, R70.reuse, R67 ;  /* 0x00000043463c7220 */ /* 0x040fe20000400000 */
[----:B------:R-:W-:Y:S01]  /*c400*/  FFMA R44, R73, R117, R44 ;  /* 0x00000075492c7223 */ /* 0x000fe2000000002c */
[C---:B------:R-:W-:Y:S01]  /*c410*/  FMUL R48, R70.reuse, R55 ;  /* 0x0000003746307220 */ /* 0x040fe20000400000 */
[----:B------:R-:W-:Y:S01]  /*c420*/  F2FP.SATFINITE.E5M2.F32.PACK_AB_MERGE_C R64, R5, R4, R76 ;  /* 0x000000040540723e */ /* 0x000fe2000480604c */
[----:B------:R-:W-:Y:S01]  /*c430*/  FFMA R45, R73, R118, R45 ;  /* 0x00000076492d7223 */ /* 0x000fe2000000002d */
[----:B------:R-:W-:Y:S01]  /*c440*/  F2FP.SATFINITE.E5M2.F32.PACK_AB_MERGE_C R65, R9, R8, R78 ;  /* 0x000000080941723e */ /* 0x000fe2000480604e */
[----:B------:R-:W-:Y:S01]  /*c450*/  FMUL R49, R70, R56 ;  /* 0x0000003846317220 */ /* 0x000fe20000400000 */
[----:B------:R-:W-:Y:S01]  /*c460*/  F2FP.SATFINITE.E5M2.F32.PACK_AB_MERGE_C R67, R2, R0, R3 ;  /* 0x000000000243723e */ /* 0x000fe20004806003 */
[C---:B------:R-:W-:Y:S01]  /*c470*/  FFMA R46, R73.reuse, R119, R46 ;  /* 0x00000077492e7223 */ /* 0x040fe2000000002e */
[----:B------:R-:W-:Y:S01]  /*c480*/  F2FP.F16.E5M2.UNPACK_B R154, R154.H1 ;  /* 0x0000009aff9a723e */ /* 0x000fe200030004ff */
[--C-:B------:R-:W-:Y:S02]  /*c490*/  HADD2.F32 R124, -RZ, R153.reuse.H0_H0 ;  /* 0x20000099ff7c7230 */ /* 0x100fe40000004100 */
[C---:B------:R-:W-:Y:S01]  /*c4a0*/  FFMA R47, R73.reuse, R120, R47 ;  /* 0x00000078492f7223 */ /* 0x040fe2000000002f */
[----:B------:R1:W-:Y:S01]  /*c4b0*/  STS.128 [R137+UR44+0xa400], R64 ;  /* 0x00a4004089007988 */ /* 0x0003e20008000c2c */
[----:B------:R-:W-:Y:S02]  /*c4c0*/  HADD2.F32 R125, -RZ, R153.H1_H1 ;  /* 0x30000099ff7d7230 */ /* 0x000fe40000004100 */
[C---:B------:R-:W-:Y:S01]  /*c4d0*/  FFMA R48, R73.reuse, R121, R48 ;  /* 0x0000007949307223 */ /* 0x040fe20000000030 */
[C---:B------:R-:W-:Y:S01]  /*c4e0*/  FFMA R49, R73.reuse, R122, R49 ;  /* 0x0000007a49317223 */ /* 0x040fe20000000031 */
[----:B------:R-:W-:Y:S01]  /*c4f0*/  F2FP.F16.E5M2.UNPACK_B R155, R155.H1 ;  /* 0x0000009bff9b723e */ /* 0x000fe200030004ff */
[C---:B------:R-:W-:Y:S01]  /*c500*/  FFMA R50, R73.reuse, R123, R50 ;  /* 0x0000007b49327223 */ /* 0x040fe20000000032 */
[----:B------:R-:W-:Y:S01]  /*c510*/  FMUL R54, R70, R61 ;  /* 0x0000003d46367220 */ /* 0x000fe20000400000 */
[--C-:B------:R-:W-:Y:S01]  /*c520*/  HADD2.F32 R128, -RZ, R154.reuse.H0_H0 ;  /* 0x2000009aff807230 */ /* 0x100fe20000004100 */
[----:B------:R1:W-:Y:S01]  /*c530*/  STS.128 [R179+0xa010], R16 ;  /* 0x00a01010b3007388 */ /* 0x0003e20000000c00 */
[----:B------:R-:W-:Y:S01]  /*c540*/  F2FP.SATFINITE.E5M2.F32.PACK_AB_MERGE_C R35, R36, R35, RZ ;  /* 0x000000232423723e */ /* 0x000fe200048060ff */
[C---:B------:R-:W-:Y:S01]  /*c550*/  FFMA R51, R73.reuse, R124, R51 ;  /* 0x0000007c49337223 */ /* 0x040fe20000000033 */
[----:B------:R-:W-:Y:S01]  /*c560*/  F2FP.SATFINITE.E5M2.F32.PACK_AB_MERGE_C R39, R40, R39, RZ ;  /* 0x000000272827723e */ /* 0x000fe200048060ff */
[----:B------:R-:W-:Y:S02]  /*c570*/  HADD2.F32 R129, -RZ, R154.H1_H1 ;  /* 0x3000009aff817230 */ /* 0x000fe40000004100 */
[C---:B------:R-:W-:Y:S01]  /*c580*/  FMUL R55, R70.reuse, R62 ;  /* 0x0000003e46377220 */ /* 0x040fe20000400000 */
[C---:B------:R-:W-:Y:S01]  /*c590*/  FFMA R52, R73.reuse, R125, R52 ;  /* 0x0000007d49347223 */ /* 0x040fe20000000034 */
[----:B------:R-:W-:Y:S01]  /*c5a0*/  FMUL R56, R70, R63 ;  /* 0x0000003f46387220 */ /* 0x000fe20000400000 */
[C---:B------:R-:W-:Y:S01]  /*c5b0*/  FFMA R53, R73.reuse, R126, R53 ;  /* 0x0000007e49357223 */ /* 0x040fe20000000035 */
[C---:B------:R-:W-:Y:S01]  /*c5c0*/  FFMA R54, R73.reuse, R127, R54 ;  /* 0x0000007f49367223 */ /* 0x040fe20000000036 */
[--C-:B------:R-:W-:Y:S02]  /*c5d0*/  HADD2.F32 R74, -RZ, R155.reuse.H0_H0 ;  /* 0x2000009bff4a7230 */ /* 0x100fe40000004100 */
[C---:B------:R-:W-:Y:S01]  /*c5e0*/  FFMA R55, R73.reuse, R128, R55 ;  /* 0x0000008049377223 */ /* 0x040fe20000000037 */
[----:B------:R-:W-:Y:S02]  /*c5f0*/  HADD2.F32 R131, -RZ, R155.H1_H1 ;  /* 0x3000009bff837230 */ /* 0x000fe40000004100 */
[C---:B------:R-:W-:Y:S01]  /*c600*/  FFMA R56, R73.reuse, R129, R56 ;  /* 0x0000008149387223 */ /* 0x040fe20000000038 */
[----:B------:R-:W-:Y:S01]  /*c610*/  F2FP.SATFINITE.E5M2.F32.PACK_AB_MERGE_C R43, R44, R43, RZ ;  /* 0x0000002b2c2b723e */ /* 0x000fe200048060ff */
[C---:B------:R-:W-:Y:S01]  /*c620*/  FFMA R57, R73.reuse, R72, R57 ;  /* 0x0000004849397223 */ /* 0x040fe20000000039 */
[C---:B------:R-:W-:Y:S01]  /*c630*/  FFMA R58, R73.reuse, R75, R58 ;  /* 0x0000004b493a7223 */ /* 0x040fe2000000003a */
[C---:B------:R-:W-:Y:S01]  /*c640*/  FFMA R59, R73.reuse, R74, R59 ;  /* 0x0000004a493b7223 */ /* 0x040fe2000000003b */
[----:B------:R-:W-:Y:S01]  /*c650*/  F2FP.SATFINITE.E5M2.F32.PACK_AB_MERGE_C R33, R34, R33, R35 ;  /* 0x000000212221723e */ /* 0x000fe20004806023 */
[----:B------:R-:W-:Y:S01]  /*c660*/  FFMA R60, R73, R131, R60 ;  /* 0x00000083493c7223 */ /* 0x000fe2000000003c */
[----:B------:R-:W-:Y:S02]  /*c670*/  F2FP.SATFINITE.E5M2.F32.PACK_AB_MERGE_C R32, R30, R29, R32 ;  /* 0x0000001d1e20723e */ /* 0x000fe40004806020 */
        /* <DEDUP_REMOVED lines=11> */
[----:B------:R-:W-:Y:S03]  /*c730*/  IADD3 R68, PT, PT, R68, 0x1, RZ ;  /* 0x0000000144447810 */ /* 0x000fe60007ffe0ff */
        /* <DEDUP_REMOVED lines=18> */
.L_x_161:
[----:B------:R-:W-:Y:S05]  /*c860*/  BSYNC.RECONVERGENT B0 ;  /* 0x0000000000007941 */ /* 0x000fea0003800200 */
.L_x_160:
[----:B------:R-:W-:Y:S01]  /*c870*/  R2UR UR4, R164 ;  /* 0x00000000a40472ca */ /* 0x000fe200000e0000 */
[----:B------:R-:W-:Y:S01]  /*c880*/  BAR.SYNC.DEFER_BLOCKING 0x1, 0x80 ;  /* 0x0042000000007b1d */ /* 0x000fe20000010000 */
[----:B------:R-:W-:Y:S01]  /*c890*/  ISETP.NE.AND P0, PT, R166, 0x2, PT ;  /* 0x00000002a600780c */ /* 0x000fe20003f05270 */
[----:B------:R-:W-:Y:S01]  /*c8a0*/  UISETP.NE.AND UP0, UPT, UR46, URZ, UPT ;  /* 0x000000ff2e00728c */ /* 0x000fe2000bf05270 */
[----:B------:R-:W-:Y:S01]  /*c8b0*/  ISETP.NE.AND P1, PT, R68, 0x2, PT ;  /* 0x000000024400780c */ /* 0x000fe20003f25270 */
[----:B------:R-:W-:Y:S01]  /*c8c0*/  UIADD3 UR16, UPT, UPT, UR38, UR61, URZ ;  /* 0x0000003d26107290 */ /* 0x000fe2000fffe0ff */
[----:B------:R-:W-:Y:S02]  /*c8d0*/  SEL R0, RZ, 0x1, P0 ;  /* 0x00000001ff007807 */ /* 0x000fe40000000000 */
[----:B------:R-:W-:Y:S02]  /*c8e0*/  SEL R3, RZ, 0x1, P1 ;  /* 0x00000001ff037807 */ /* 0x000fe40000800000 */
[----:B------:R-:W-:Y:S02]  /*c8f0*/  LOP3.LUT R171, R171, R0, RZ, 0x3c, !PT ;  /* 0x00000000abab7212 */ /* 0x000fe400078e3cff */
[----:B------:R-:W-:Y:S01]  /*c900*/  LOP3.LUT R172, R172, R3, RZ, 0x3c, !PT ;  /* 0x00000003acac7212 */ /* 0x000fe200078e3cff */
[----:B------:R-:W-:Y:S01]  /*c910*/  UIADD3 UR20, UPT, UPT, UR37, UR4, URZ ;  /* 0x0000000425147290 */ /* 0x000fe2000fffe0ff */
[----:B------:R-:W-:Y:S02]  /*c920*/  SEL R166, R166, RZ, P0 ;  /* 0x000000ffa6a67207 */ /* 0x000fe40000000000 */
[----:B------:R-:W-:Y:S01]  /*c930*/  SEL R68, R68, RZ, P1 ;  /* 0x000000ff44447207 */ /* 0x000fe20000800000 */
[----:B------:R-:W-:Y:S01]  /*c940*/  UMOV UR36, UR59 ;  /* 0x0000003b00247c82 */ /* 0x000fe20008000000 */
[----:B------:R-:W-:Y:S07]  /*c950*/  BRA.U UP0, `(.L_x_162) ;  /* 0xffffff9900907547 */ /* 0x000fee000b83ffff */
[----:B------:R-:W-:Y:S05]  /*c960*/  EXIT ;  /* 0x000000000000794d */ /* 0x000fea0003800000 */
.L_x_25:
[----:B---3--:R3:W4:Y:S02]  /*c970*/  SYNCS.PHASECHK.TRANS64.TRYWAIT P0, [R3+URZ+0x200], R2 ;  /* 0x00020002030075a7 */ /* 0x00872400080011ff */
[----:B----4-:R-:W-:Y:S05]  /*c980*/  @!P0 NANOSLEEP.SYNCS 0x989680 ;  /* 0x009896800000895d */ /* 0x010fea0003900000 */
[----:B------:R-:W4:Y:S02]  /*c990*/  @!P0 SYNCS.PHASECHK.TRANS64 P0, [R3+URZ+0x200], R2 ;  /* 0x00020002030085a7 */ /* 0x000f2400080010ff */
[----:B----4-:R-:W-:Y:S05]  /*c9a0*/  @!P0 BRA `(.L_x_25) ;  /* 0xfffffffc00f08947 */ /* 0x010fea000383ffff */
[----:B------:R-:W-:Y:S05]  /*c9b0*/  BRA `(.L_x_163) ;  /* 0xffffff5400047947 */ /* 0x000fea000383ffff */
.L_x_28:
[----:B--2---:R-:W-:-:S07]  /*c9c0*/  MOV R0, UR33 ;  /* 0x0000002100007c02 */ /* 0x004fce0008000f00 */
.L_x_164:
[----:B--2---:R2:W3:Y:S02]  /*c9d0*/  SYNCS.PHASECHK.TRANS64.TRYWAIT P0, [R0+URZ+0xb0], R3 ;  /* 0x0000b003000075a7 */ /* 0x0044e400080011ff */
[----:B---3--:R-:W-:Y:S05]  /*c9e0*/  @!P0 NANOSLEEP.SYNCS 0x989680 ;  /* 0x009896800000895d */ /* 0x008fea0003900000 */
[----:B------:R-:W3:Y:S02]  /*c9f0*/  @!P0 SYNCS.PHASECHK.TRANS64 P0, [R0+URZ+0xb0], R3 ;  /* 0x0000b003000085a7 */ /* 0x000ee400080010ff */
[----:B---3--:R-:W-:Y:S05]  /*ca00*/  @!P0 BRA `(.L_x_164) ;  /* 0xfffffffc00f08947 */ /* 0x008fea000383ffff */
[----:B------:R-:W-:Y:S05]  /*ca10*/  BRA `(.L_x_27) ;  /* 0xffffff54005c7947 */ /* 0x000fea000383ffff */
.L_x_35:
[----:B-1----:R-:W-:-:S07]  /*ca20*/  MOV R0, UR17 ;  /* 0x0000001100007c02 */ /* 0x002fce0008000f00 */
.L_x_165:
[----:B-1----:R1:W2:Y:S02]  /*ca30*/  SYNCS.PHASECHK.TRANS64.TRYWAIT P0, [R0+URZ+0xb0], R3 ;  /* 0x0000b003000075a7 */ /* 0x0022a400080011ff */
[----:B--2---:R-:W-:Y:S05]  /*ca40*/  @!P0 NANOSLEEP.SYNCS 0x989680 ;  /* 0x009896800000895d */ /* 0x004fea0003900000 */
[----:B------:R-:W2:Y:S02]  /*ca50*/  @!P0 SYNCS.PHASECHK.TRANS64 P0, [R0+URZ+0xb0], R3 ;  /* 0x0000b003000085a7 */ /* 0x000ea400080010ff */
[----:B--2---:R-:W-:Y:S05]  /*ca60*/  @!P0 BRA `(.L_x_165) ;  /* 0xfffffffc00f08947 */ /* 0x004fea000383ffff */
[----:B------:R-:W-:Y:S05]  /*ca70*/  BRA `(.L_x_34) ;  /* 0xffffff5800247947 */ /* 0x000fea000383ffff */
.L_x_40:
[----:B-1----:R1:W2:Y:S02]  /*ca80*/  SYNCS.PHASECHK.TRANS64.TRYWAIT P0, [R3+URZ+0x1b0], R0 ;  /* 0x0001b000030075a7 */ /* 0x0022a400080011ff */
[----:B--2---:R-:W-:Y:S05]  /*ca90*/  @!P0 NANOSLEEP.SYNCS 0x989680 ;  /* 0x009896800000895d */ /* 0x004fea0003900000 */
[----:B------:R-:W2:Y:S02]  /*caa0*/  @!P0 SYNCS.PHASECHK.TRANS64 P0, [R3+URZ+0x1b0], R0 ;  /* 0x0001b000030085a7 */ /* 0x000ea400080010ff */
[----:B--2---:R-:W-:Y:S05]  /*cab0*/  @!P0 BRA `(.L_x_40) ;  /* 0xfffffffc00f08947 */ /* 0x004fea000383ffff */
[----:B------:R-:W-:Y:S05]  /*cac0*/  BRA `(.L_x_166) ;  /* 0xffffff5800d47947 */ /* 0x000fea000383ffff */
.L_x_44:
[----:B-1----:R-:W-:-:S07]  /*cad0*/  MOV R0, UR4 ;  /* 0x0000000400007c02 */ /* 0x002fce0008000f00 */
.L_x_167:
[----:B-1----:R1:W2:Y:S02]  /*cae0*/  SYNCS.PHASECHK.TRANS64.TRYWAIT P0, [R0+URZ], R3 ;  /* 0x00000003000075a7 */ /* 0x0022a400080011ff */
[----:B--2---:R-:W-:Y:S05]  /*caf0*/  @!P0 NANOSLEEP.SYNCS 0x989680 ;  /* 0x009896800000895d */ /* 0x004fea0003900000 */
[----:B------:R-:W2:Y:S02]  /*cb00*/  @!P0 SYNCS.PHASECHK.TRANS64 P0, [R0+URZ], R3 ;  /* 0x00000003000085a7 */ /* 0x000ea400080010ff */
[----:B--2---:R-:W-:Y:S05]  /*cb10*/  @!P0 BRA `(.L_x_167) ;  /* 0xfffffffc00f08947 */ /* 0x004fea000383ffff */
[----:B------:R-:W-:Y:S05]  /*cb20*/  BRA `(.L_x_168) ;  /* 0xffffff60007c7947 */ /* 0x000fea000383ffff */
.L_x_45:
[----:B------:R-:W-:-:S07]  /*cb30*/  MOV R0, UR5 ;  /* 0x0000000500007c02 */ /* 0x000fce0008000f00 */
.L_x_169:
[----:B-1----:R1:W2:Y:S02]  /*cb40*/  SYNCS.PHASECHK.TRANS64.TRYWAIT P0, [R0+URZ], R3 ;  /* 0x00000003000075a7 */ /* 0x0022a400080011ff */
[----:B--2---:R-:W-:Y:S05]  /*cb50*/  @!P0 NANOSLEEP.SYNCS 0x989680 ;  /* 0x009896800000895d */ /* 0x004fea0003900000 */
[----:B------:R-:W2:Y:S02]  /*cb60*/  @!P0 SYNCS.PHASECHK.TRANS64 P0, [R0+URZ], R3 ;  /* 0x00000003000085a7 */ /* 0x000ea400080010ff */
[----:B--2---:R-:W-:Y:S05]  /*cb70*/  @!P0 BRA `(.L_x_169) ;  /* 0xfffffffc00f08947 */ /* 0x004fea000383ffff */
[----:B------:R-:W-:Y:S05]  /*cb80*/  BRA `(.L_x_170) ;  /* 0xffffff6000887947 */ /* 0x000fea000383ffff */
.L_x_46:
[----:B------:R-:W-:-:S07]  /*cb90*/  MOV R0, UR5 ;  /* 0x0000000500007c02 */ /* 0x000fce0008000f00 */
.L_x_171:
[----:B-1----:R1:W2:Y:S02]  /*cba0*/  SYNCS.PHASECHK.TRANS64.TRYWAIT P0, [R0+URZ], R3 ;  /* 0x00000003000075a7 */ /* 0x0022a400080011ff */
[----:B--2---:R-:W-:Y:S05]  /*cbb0*/  @!P0 NANOSLEEP.SYNCS 0x989680 ;  /* 0x009896800000895d */ /* 0x004fea0003900000 */
[----:B------:R-:W2:Y:S02]  /*cbc0*/  @!P0 SYNCS.PHASECHK.TRANS64 P0, [R0+URZ], R3 ;  /* 0x00000003000085a7 */ /* 0x000ea400080010ff */
[----:B--2---:R-:W-:Y:S05]  /*cbd0*/  @!P0 BRA `(.L_x_171) ;  /* 0xfffffffc00f08947 */ /* 0x004fea000383ffff */
[----:B------:R-:W-:Y:S05]  /*cbe0*/  BRA `(.L_x_172) ;  /* 0xffffff6000947947 */ /* 0x000fea000383ffff */
.L_x_47:
[----:B------:R-:W-:-:S07]  /*cbf0*/  MOV R0, UR5 ;  /* 0x0000000500007c02 */ /* 0x000fce0008000f00 */
.L_x_173:
[----:B-1----:R1:W2:Y:S02]  /*cc00*/  SYNCS.PHASECHK.TRANS64.TRYWAIT P0, [R0+URZ], R3 ;  /* 0x00000003000075a7 */ /* 0x0022a400080011ff */
[----:B--2---:R-:W-:Y:S05]  /*cc10*/  @!P0 NANOSLEEP.SYNCS 0x989680 ;  /* 0x009896800000895d */ /* 0x004fea0003900000 */
[----:B------:R-:W2:Y:S02]  /*cc20*/  @!P0 SYNCS.PHASECHK.TRANS64 P0, [R0+URZ], R3 ;  /* 0x00000003000085a7 */ /* 0x000ea400080010ff */
[----:B--2---:R-:W-:Y:S05]  /*cc30*/  @!P0 BRA `(.L_x_173) ;  /* 0xfffffffc00f08947 */ /* 0x004fea000383ffff */
[----:B------:R-:W-:Y:S05]  /*cc40*/  BRA `(.L_x_174) ;  /* 0xffffff6000a07947 */ /* 0x000fea000383ffff */
.L_x_48:
[----:B------:R-:W-:-:S07]  /*cc50*/  MOV R0, UR5 ;  /* 0x0000000500007c02 */ /* 0x000fce0008000f00 */
.L_x_175:
[----:B-1----:R1:W2:Y:S02]  /*cc60*/  SYNCS.PHASECHK.TRANS64.TRYWAIT P0, [R0+URZ], R3 ;  /* 0x00000003000075a7 */ /* 0x0022a400080011ff */
[----:B--2---:R-:W-:Y:S05]  /*cc70*/  @!P0 NANOSLEEP.SYNCS 0x989680 ;  /* 0x009896800000895d */ /* 0x004fea0003900000 */
[----:B------:R-:W2:Y:S02]  /*cc80*/  @!P0 SYNCS.PHASECHK.TRANS64 P0, [R0+URZ], R3 ;  /* 0x00000003000085a7 */ /* 0x000ea400080010ff */
[----:B--2---:R-:W-:Y:S05]  /*cc90*/  @!P0 BRA `(.L_x_175) ;  /* 0xfffffffc00f08947 */ /* 0x004fea000383ffff */
[----:B------:R-:W-:Y:S05]  /*cca0*/  BRA `(.L_x_176) ;  /* 0xffffff6000ac7947 */ /* 0x000fea000383ffff */
.L_x_49:
[----:B------:R-:W-:-:S07]  /*ccb0*/  MOV R0, UR5 ;  /* 0x0000000500007c02 */ /* 0x000fce0008000f00 */
.L_x_177:
[----:B-1----:R1:W2:Y:S02]  /*ccc0*/  SYNCS.PHASECHK.TRANS64.TRYWAIT P0, [R0+URZ], R3 ;  /* 0x00000003000075a7 */ /* 0x0022a400080011ff */
[----:B--2---:R-:W-:Y:S05]  /*ccd0*/  @!P0 NANOSLEEP.SYNCS 0x989680 ;  /* 0x009896800000895d */ /* 0x004fea0003900000 */
[----:B------:R-:W2:Y:S02]  /*cce0*/  @!P0 SYNCS.PHASECHK.TRANS64 P0, [R0+URZ], R3 ;  /* 0x00000003000085a7 */ /* 0x000ea400080010ff */
[----:B--2---:R-:W-:Y:S05]  /*ccf0*/  @!P0 BRA `(.L_x_177) ;  /* 0xfffffffc00f08947 */ /* 0x004fea000383ffff */
[----:B------:R-:W-:Y:S05]  /*cd00*/  BRA `(.L_x_178) ;  /* 0xffffff6000b87947 */ /* 0x000fea000383ffff */
.L_x_50:
[----:B------:R-:W-:-:S07]  /*cd10*/  MOV R0, UR5 ;  /* 0x0000000500007c02 */ /* 0x000fce0008000f00 */
.L_x_179:
[----:B-1----:R1:W2:Y:S02]  /*cd20*/  SYNCS.PHASECHK.TRANS64.TRYWAIT P0, [R0+URZ], R3 ;  /* 0x00000003000075a7 */ /* 0x0022a400080011ff */
[----:B--2---:R-:W-:Y:S05]  /*cd30*/  @!P0 NANOSLEEP.SYNCS 0x989680 ;  /* 0x009896800000895d */ /* 0x004fea0003900000 */
[----:B------:R-:W2:Y:S02]  /*cd40*/  @!P0 SYNCS.PHASECHK.TRANS64 P0, [R0+URZ], R3 ;  /* 0x00000003000085a7 */ /* 0x000ea400080010ff */
[----:B--2---:R-:W-:Y:S05]  /*cd50*/  @!P0 BRA `(.L_x_179) ;  /* 0xfffffffc00f08947 */ /* 0x004fea000383ffff */
[----:B------:R-:W-:Y:S05]  /*cd60*/  BRA `(.L_x_180) ;  /* 0xffffff6000c47947 */ /* 0x000fea000383ffff */
.L_x_51:
[----:B------:R-:W-:-:S07]  /*cd70*/  MOV R0, UR5 ;  /* 0x0000000500007c02 */ /* 0x000fce0008000f00 */
.L_x_181:
[----:B-1----:R1:W2:Y:S02]  /*cd80*/  SYNCS.PHASECHK.TRANS64.TRYWAIT P0, [R0+URZ], R3 ;  /* 0x00000003000075a7 */ /* 0x0022a400080011ff */
[----:B--2---:R-:W-:Y:S05]  /*cd90*/  @!P0 NANOSLEEP.SYNCS 0x989680 ;  /* 0x009896800000895d */ /* 0x004fea0003900000 */
[----:B------:R-:W2:Y:S02]  /*cda0*/  @!P0 SYNCS.PHASECHK.TRANS64 P0, [R0+URZ], R3 ;  /* 0x00000003000085a7 */ /* 0x000ea400080010ff */
[----:B--2---:R-:W-:Y:S05]  /*cdb0*/  @!P0 BRA `(.L_x_181) ;  /* 0xfffffffc00f08947 */ /* 0x004fea000383ffff */
[----:B------:R-:W-:Y:S05]  /*cdc0*/  BRA `(.L_x_182) ;  /* 0xffffff6000d07947 */ /* 0x000fea000383ffff */
.L_x_52:
[----:B------:R-:W-:-:S07]  /*cdd0*/  MOV R0, UR5 ;  /* 0x0000000500007c02 */ /* 0x000fce0008000f00 */
.L_x_183:
[----:B-1----:R1:W2:Y:S02]  /*cde0*/  SYNCS.PHASECHK.TRANS64.TRYWAIT P0, [R0+URZ], R3 ;  /* 0x00000003000075a7 */ /* 0x0022a400080011ff */
[----:B--2---:R-:W-:Y:S05]  /*cdf0*/  @!P0 NANOSLEEP.SYNCS 0x989680 ;  /* 0x009896800000895d */ /* 0x004fea0003900000 */
[----:B------:R-:W2:Y:S02]  /*ce00*/  @!P0 SYNCS.PHASECHK.TRANS64 P0, [R0+URZ], R3 ;  /* 0x00000003000085a7 */ /* 0x000ea400080010ff */
[----:B--2---:R-:W-:Y:S05]  /*ce10*/  @!P0 BRA `(.L_x_183) ;  /* 0xfffffffc00f08947 */ /* 0x004fea000383ffff */
[----:B------:R-:W-:Y:S05]  /*ce20*/  BRA `(.L_x_184) ;  /* 0xffffff6000dc7947 */ /* 0x000fea000383ffff */
.L_x_53:
[----:B------:R-:W-:-:S07]  /*ce30*/  MOV R0, UR5 ;  /* 0x0000000500007c02 */ /* 0x000fce0008000f00 */
.L_x_185:
[----:B-1----:R1:W2:Y:S02]  /*ce40*/  SYNCS.PHASECHK.TRANS64.TRYWAIT P0, [R0+URZ], R3 ;  /* 0x00000003000075a7 */ /* 0x0022a400080011ff */
[----:B--2---:R-:W-:Y:S05]  /*ce50*/  @!P0 NANOSLEEP.SYNCS 0x989680 ;  /* 0x009896800000895d */ /* 0x004fea0003900000 */
[----:B------:R-:W2:Y:S02]  /*ce60*/  @!P0 SYNCS.PHASECHK.TRANS64 P0, [R0+URZ], R3 ;  /* 0x00000003000085a7 */ /* 0x000ea400080010ff */
[----:B--2---:R-:W-:Y:S05]  /*ce70*/  @!P0 BRA `(.L_x_185) ;  /* 0xfffffffc00f08947 */ /* 0x004fea000383ffff */
[----:B------:R-:W-:Y:S05]  /*ce80*/  BRA `(.L_x_186) ;  /* 0xffffff6000e87947 */ /* 0x000fea000383ffff */
.L_x_54:
[----:B------:R-:W-:-:S07]  /*ce90*/  MOV R0, UR5 ;  /* 0x0000000500007c02 */ /* 0x000fce0008000f00 */
.L_x_187:
[----:B-1----:R1:W2:Y:S02]  /*cea0*/  SYNCS.PHASECHK.TRANS64.TRYWAIT P0, [R0+URZ], R3 ;  /* 0x00000003000075a7 */ /* 0x0022a400080011ff */
[----:B--2---:R-:W-:Y:S05]  /*ceb0*/  @!P0 NANOSLEEP.SYNCS 0x989680 ;  /* 0x009896800000895d */ /* 0x004fea0003900000 */
[----:B------:R-:W2:Y:S02]  /*cec0*/  @!P0 SYNCS.PHASECHK.TRANS64 P0, [R0+URZ], R3 ;  /* 0x00000003000085a7 */ /* 0x000ea400080010ff */
[----:B--2---:R-:W-:Y:S05]  /*ced0*/  @!P0 BRA `(.L_x_187) ;  /* 0xfffffffc00f08947 */ /* 0x004fea000383ffff */
[----:B------:R-:W-:Y:S05]  /*cee0*/  BRA `(.L_x_188) ;  /* 0xffffff6000f47947 */ /* 0x000fea000383ffff */
.L_x_55:
[----:B------:R-:W-:-:S07]  /*cef0*/  MOV R0, UR5 ;  /* 0x0000000500007c02 */ /* 0x000fce0008000f00 */
.L_x_189:
[----:B-1----:R1:W2:Y:S02]  /*cf00*/  SYNCS.PHASECHK.TRANS64.TRYWAIT P0, [R0+URZ], R3 ;  /* 0x00000003000075a7 */ /* 0x0022a400080011ff */
[----:B--2---:R-:W-:Y:S05]  /*cf10*/  @!P0 NANOSLEEP.SYNCS 0x989680 ;  /* 0x009896800000895d */ /* 0x004fea0003900000 */
[----:B------:R-:W2:Y:S02]  /*cf20*/  @!P0 SYNCS.PHASECHK.TRANS64 P0, [R0+URZ], R3 ;  /* 0x00000003000085a7 */ /* 0x000ea400080010ff */
[----:B--2---:R-:W-:Y:S05]  /*cf30*/  @!P0 BRA `(.L_x_189) ;  /* 0xfffffffc00f08947 */ /* 0x004fea000383ffff */
[----:B------:R-:W-:Y:S05]  /*cf40*/  BRA `(.L_x_190) ;  /* 0xffffff6400007947 */ /* 0x000fea000383ffff */
.L_x_56:
[----:B------:R-:W-:-:S07]  /*cf50*/  MOV R0, UR5 ;  /* 0x0000000500007c02 */ /* 0x000fce0008000f00 */
.L_x_191:
[----:B-1----:R1:W2:Y:S02]  /*cf60*/  SYNCS.PHASECHK.TRANS64.TRYWAIT P0, [R0+URZ], R3 ;  /* 0x00000003000075a7 */ /* 0x0022a400080011ff */
[----:B--2---:R-:W-:Y:S05]  /*cf70*/  @!P0 NANOSLEEP.SYNCS 0x989680 ;  /* 0x009896800000895d */ /* 0x004fea0003900000 */
[----:B------:R-:W2:Y:S02]  /*cf80*/  @!P0 SYNCS.PHASECHK.TRANS64 P0, [R0+URZ], R3 ;  /* 0x00000003000085a7 */ /* 0x000ea400080010ff */
[----:B--2---:R-:W-:Y:S05]  /*cf90*/  @!P0 BRA `(.L_x_191) ;  /* 0xfffffffc00f08947 */ /* 0x004fea000383ffff */
[----:B------:R-:W-:Y:S05]  /*cfa0*/  BRA `(.L_x_192) ;  /* 0xffffff64000c7947 */ /* 0x000fea000383ffff */
.L_x_57:
[----:B------:R-:W-:-:S07]  /*cfb0*/  MOV R0, UR5 ;  /* 0x0000000500007c02 */ /* 0x000fce0008000f00 */
.L_x_193:
[----:B-1----:R1:W2:Y:S02]  /*cfc0*/  SYNCS.PHASECHK.TRANS64.TRYWAIT P0, [R0+URZ], R3 ;  /* 0x00000003000075a7 */ /* 0x0022a400080011ff */
[----:B--2---:R-:W-:Y:S05]  /*cfd0*/  @!P0 NANOSLEEP.SYNCS 0x989680 ;  /* 0x009896800000895d */ /* 0x004fea0003900000 */
[----:B------:R-:W2:Y:S02]  /*cfe0*/  @!P0 SYNCS.PHASECHK.TRANS64 P0, [R0+URZ], R3 ;  /* 0x00000003000085a7 */ /* 0x000ea400080010ff */
[----:B--2---:R-:W-:Y:S05]  /*cff0*/  @!P0 BRA `(.L_x_193) ;  /* 0xfffffffc00f08947 */ /* 0x004fea000383ffff */
[----:B------:R-:W-:Y:S05]  /*d000*/  BRA `(.L_x_194) ;  /* 0xffffff6400187947 */ /* 0x000fea000383ffff */
.L_x_58:
[----:B------:R-:W-:-:S07]  /*d010*/  MOV R0, UR5 ;  /* 0x0000000500007c02 */ /* 0x000fce0008000f00 */
.L_x_195:
[----:B-1----:R1:W2:Y:S02]  /*d020*/  SYNCS.PHASECHK.TRANS64.TRYWAIT P0, [R0+URZ], R3 ;  /* 0x00000003000075a7 */ /* 0x0022a400080011ff */
[----:B--2---:R-:W-:Y:S05]  /*d030*/  @!P0 NANOSLEEP.SYNCS 0x989680 ;  /* 0x009896800000895d */ /* 0x004fea0003900000 */
[----:B------:R-:W2:Y:S02]  /*d040*/  @!P0 SYNCS.PHASECHK.TRANS64 P0, [R0+URZ], R3 ;  /* 0x00000003000085a7 */ /* 0x000ea400080010ff */
[----:B--2---:R-:W-:Y:S05]  /*d050*/  @!P0 BRA `(.L_x_195) ;  /* 0xfffffffc00f08947 */ /* 0x004fea000383ffff */
[----:B------:R-:W-:Y:S05]  /*d060*/  BRA `(.L_x_196) ;  /* 0xffffff6400247947 */ /* 0x000fea000383ffff */
.L_x_59:
[----:B------:R-:W-:-:S07]  /*d070*/  MOV R0, UR5 ;  /* 0x0000000500007c02 */ /* 0x000fce0008000f00 */
.L_x_197:
[----:B-1----:R1:W2:Y:S02]  /*d080*/  SYNCS.PHASECHK.TRANS64.TRYWAIT P0, [R0+URZ], R3 ;  /* 0x00000003000075a7 */ /* 0x0022a400080011ff */
[----:B--2---:R-:W-:Y:S05]  /*d090*/  @!P0 NANOSLEEP.SYNCS 0x989680 ;  /* 0x009896800000895d */ /* 0x004fea0003900000 */
[----:B------:R-:W2:Y:S02]  /*d0a0*/  @!P0 SYNCS.PHASECHK.TRANS64 P0, [R0+URZ], R3 ;  /* 0x00000003000085a7 */ /* 0x000ea400080010ff */
[----:B--2---:R-:W-:Y:S05]  /*d0b0*/  @!P0 BRA `(.L_x_197) ;  /* 0xfffffffc00f08947 */ /* 0x004fea000383ffff */
[----:B------:R-:W-:Y:S05]  /*d0c0*/  BRA `(.L_x_198) ;  /* 0xffffff6400307947 */ /* 0x000fea000383ffff */
.L_x_60:
[----:B------:R-:W-:-:S07]  /*d0d0*/  MOV R0, UR5 ;  /* 0x0000000500007c02 */ /* 0x000fce0008000f00 */
.L_x_199:
[----:B-1----:R1:W2:Y:S02]  /*d0e0*/  SYNCS.PHASECHK.TRANS64.TRYWAIT P0, [R0+URZ], R3 ;  /* 0x00000003000075a7 */ /* 0x0022a400080011ff */
[----:B--2---:R-:W-:Y:S05]  /*d0f0*/  @!P0 NANOSLEEP.SYNCS 0x989680 ;  /* 0x009896800000895d */ /* 0x004fea0003900000 */
[----:B------:R-:W2:Y:S02]  /*d100*/  @!P0 SYNCS.PHASECHK.TRANS64 P0, [R0+URZ], R3 ;  /* 0x00000003000085a7 */ /* 0x000ea400080010ff */
[----:B--2---:R-:W-:Y:S05]  /*d110*/  @!P0 BRA `(.L_x_199) ;  /* 0xfffffffc00f08947 */ /* 0x004fea000383ffff */
[----:B------:R-:W-:Y:S05]  /*d120*/  BRA `(.L_x_200) ;  /* 0xffffff64003c7947 */ /* 0x000fea000383ffff */
.L_x_61:
[----:B------:R-:W-:-:S07]  /*d130*/  MOV R0, UR5 ;  /* 0x0000000500007c02 */ /* 0x000fce0008000f00 */
.L_x_201:
[----:B-1----:R1:W2:Y:S02]  /*d140*/  SYNCS.PHASECHK.TRANS64.TRYWAIT P0, [R0+URZ], R3 ;  /* 0x00000003000075a7 */ /* 0x0022a400080011ff */
[----:B--2---:R-:W-:Y:S05]  /*d150*/  @!P0 NANOSLEEP.SYNCS 0x989680 ;  /* 0x009896800000895d */ /* 0x004fea0003900000 */
[----:B------:R-:W2:Y:S02]  /*d160*/  @!P0 SYNCS.PHASECHK.TRANS64 P0, [R0+URZ], R3 ;  /* 0x00000003000085a7 */ /* 0x000ea400080010ff */
[----:B--2---:R-:W-:Y:S05]  /*d170*/  @!P0 BRA `(.L_x_201) ;  /* 0xfffffffc00f08947 */ /* 0x004fea000383ffff */
[----:B------:R-:W-:Y:S05]  /*d180*/  BRA `(.L_x_202) ;  /* 0xffffff6400487947 */ /* 0x000fea000383ffff */
.L_x_62:
[----:B------:R-:W-:-:S07]  /*d190*/  MOV R0, UR5 ;  /* 0x0000000500007c02 */ /* 0x000fce0008000f00 */
.L_x_203:
[----:B-1----:R1:W2:Y:S02]  /*d1a0*/  SYNCS.PHASECHK.TRANS64.TRYWAIT P0, [R0+URZ], R3 ;  /* 0x00000003000075a7 */ /* 0x0022a400080011ff */
[----:B--2---:R-:W-:Y:S05]  /*d1b0*/  @!P0 NANOSLEEP.SYNCS 0x989680 ;  /* 0x009896800000895d */ /* 0x004fea0003900000 */
[----:B------:R-:W2:Y:S02]  /*d1c0*/  @!P0 SYNCS.PHASECHK.TRANS64 P0, [R0+URZ], R3 ;  /* 0x00000003000085a7 */ /* 0x000ea400080010ff */
[----:B--2---:R-:W-:Y:S05]  /*d1d0*/  @!P0 BRA `(.L_x_203) ;  /* 0xfffffffc00f08947 */ /* 0x004fea000383ffff */
[----:B------:R-:W-:Y:S05]  /*d1e0*/  BRA `(.L_x_204) ;  /* 0xffffff6400547947 */ /* 0x000fea000383ffff */
.L_x_63:
[----:B------:R-:W-:-:S07]  /*d1f0*/  MOV R0, UR5 ;  /* 0x0000000500007c02 */ /* 0x000fce0008000f00 */
.L_x_205:
[----:B-1----:R1:W2:Y:S02]  /*d200*/  SYNCS.PHASECHK.TRANS64.TRYWAIT P0, [R0+URZ], R3 ;  /* 0x00000003000075a7 */ /* 0x0022a400080011ff */
[----:B--2---:R-:W-:Y:S05]  /*d210*/  @!P0 NANOSLEEP.SYNCS 0x989680 ;  /* 0x009896800000895d */ /* 0x004fea0003900000 */
[----:B------:R-:W2:Y:S02]  /*d220*/  @!P0 SYNCS.PHASECHK.TRANS64 P0, [R0+URZ], R3 ;  /* 0x00000003000085a7 */ /* 0x000ea400080010ff */
[----:B--2---:R-:W-:Y:S05]  /*d230*/  @!P0 BRA `(.L_x_205) ;  /* 0xfffffffc00f08947 */ /* 0x004fea000383ffff */
[----:B------:R-:W-:Y:S05]  /*d240*/  BRA `(.L_x_206) ;  /* 0xffffff6400607947 */ /* 0x000fea000383ffff */
.L_x_64:
[----:B------:R-:W-:-:S07]  /*d250*/  MOV R0, UR5 ;  /* 0x0000000500007c02 */ /* 0x000fce0008000f00 */
.L_x_207:
[----:B-1----:R1:W2:Y:S02]  /*d260*/  SYNCS.PHASECHK.TRANS64.TRYWAIT P0, [R0+URZ], R3 ;  /* 0x00000003000075a7 */ /* 0x0022a400080011ff */
[----:B--2---:R-:W-:Y:S05]  /*d270*/  @!P0 NANOSLEEP.SYNCS 0x989680 ;  /* 0x009896800000895d */ /* 0x004fea0003900000 */
[----:B------:R-:W2:Y:S02]  /*d280*/  @!P0 SYNCS.PHASECHK.TRANS64 P0, [R0+URZ], R3 ;  /* 0x00000003000085a7 */ /* 0x000ea400080010ff */
[----:B--2---:R-:W-:Y:S05]  /*d290*/  @!P0 BRA `(.L_x_207) ;  /* 0xfffffffc00f08947 */ /* 0x004fea000383ffff */
[----:B------:R-:W-:Y:S05]  /*d2a0*/  BRA `(.L_x_208) ;  /* 0xffffff64006c7947 */ /* 0x000fea000383ffff */
.L_x_67:
[----:B--2---:R2:W3:Y:S02]  /*d2b0*/  SYNCS.PHASECHK.TRANS64.TRYWAIT P0, [R2+URZ+0x1f0], R5 ;  /* 0x0001f005020075a7 */ /* 0x0044e400080011ff */
[----:B---3--:R-:W-:Y:S05]  /*d2c0*/  @!P0 NANOSLEEP.SYNCS 0x989680 ;  /* 0x009896800000895d */ /* 0x008fea0003900000 */
[----:B------:R-:W3:Y:S02]  /*d2d0*/  @!P0 SYNCS.PHASECHK.TRANS64 P0, [R2+URZ+0x1f0], R5 ;  /* 0x0001f005020085a7 */ /* 0x000ee400080010ff */
[----:B---3--:R-:W-:Y:S05]  /*d2e0*/  @!P0 BRA `(.L_x_67) ;  /* 0xfffffffc00f08947 */ /* 0x008fea000383ffff */
[----:B------:R-:W-:Y:S05]  /*d2f0*/  BRA `(.L_x_209) ;  /* 0xffffff6400c87947 */ /* 0x000fea000383ffff */
.L_x_68:
[----:B------:R-:W-:-:S07]  /*d300*/  MOV R2, UR4 ;  /* 0x0000000400027c02 */ /* 0x000fce0008000f00 */
.L_x_210:
[----:B--2---:R2:W3:Y:S02]  /*d310*/  SYNCS.PHASECHK.TRANS64.TRYWAIT P0, [R2+URZ+0x1c0], R5 ;  /* 0x0001c005020075a7 */ /* 0x0044e400080011ff */
[----:B---3--:R-:W-:Y:S05]  /*d320*/  @!P0 NANOSLEEP.SYNCS 0x989680 ;  /* 0x009896800000895d */ /* 0x008fea0003900000 */
[----:B------:R-:W3:Y:S02]  /*d330*/  @!P0 SYNCS.PHASECHK.TRANS64 P0, [R2+URZ+0x1c0], R5 ;  /* 0x0001c005020085a7 */ /* 0x000ee400080010ff */
[----:B---3--:R-:W-:Y:S05]  /*d340*/  @!P0 BRA `(.L_x_210) ;  /* 0xfffffffc00f08947 */ /* 0x008fea000383ffff */
[----:B------:R-:W-:Y:S05]  /*d350*/  BRA `(.L_x_211) ;  /* 0xffffff6400d87947 */ /* 0x000fea000383ffff */
.L_x_69:
[----:B--2---:R2:W3:Y:S02]  /*d360*/  SYNCS.PHASECHK.TRANS64.TRYWAIT P1, [R2+URZ+0x1b0], R5 ;  /* 0x0001b005020075a7 */ /* 0x0044e400080211ff */
[----:B---3--:R-:W-:Y:S05]  /*d370*/  @!P1 NANOSLEEP.SYNCS 0x989680 ;  /* 0x009896800000995d */ /* 0x008fea0003900000 */
[----:B------:R-:W3:Y:S02]  /*d380*/  @!P1 SYNCS.PHASECHK.TRANS64 P1, [R2+URZ+0x1b0], R5 ;  /* 0x0001b005020095a7 */ /* 0x000ee400080210ff */
[----:B---3--:R-:W-:Y:S05]  /*d390*/  @!P1 BRA `(.L_x_69) ;  /* 0xfffffffc00f09947 */ /* 0x008fea000383ffff */
[----:B------:R-:W-:Y:S05]  /*d3a0*/  BRA `(.L_x_212) ;  /* 0xffffff6800087947 */ /* 0x000fea000383ffff */
.L_x_72:
[----:B------:R-:W-:-:S07]  /*d3b0*/  MOV R0, UR4 ;  /* 0x0000000400007c02 */ /* 0x000fce0008000f00 */
.L_x_213:
[----:B--2---:R2:W3:Y:S02]  /*d3c0*/  SYNCS.PHASECHK.TRANS64.TRYWAIT P0, [R0+URZ+0x1c0], R3 ;  /* 0x0001c003000075a7 */ /* 0x0044e400080011ff */
[----:B---3--:R-:W-:Y:S05]  /*d3d0*/  @!P0 NANOSLEEP.SYNCS 0x989680 ;  /* 0x009896800000895d */ /* 0x008fea0003900000 */
[----:B------:R-:W3:Y:S02]  /*d3e0*/  @!P0 SYNCS.PHASECHK.TRANS64 P0, [R0+URZ+0x1c0], R3 ;  /* 0x0001c003000085a7 */ /* 0x000ee400080010ff */
[----:B---3--:R-:W-:Y:S05]  /*d3f0*/  @!P0 BRA `(.L_x_213) ;  /* 0xfffffffc00f08947 */ /* 0x008fea000383ffff */
[----:B------:R-:W-:Y:S05]  /*d400*/  BRA `(.L_x_71) ;  /* 0xffffff68005c7947 */ /* 0x000fea000383ffff */
.L_x_81:
[----:B--2---:R-:W-:-:S04]  /*d410*/  MOV R0, UR5 ;  /* 0x0000000500007c02 */ /* 0x004fc80008000f00 */
[----:B------:R2:W3:Y:S03]  /*d420*/  SYNCS.PHASECHK.TRANS64.TRYWAIT P0, [R0+URZ+0x8], R7 ;  /* 0x00000807000075a7 */ /* 0x0004e600080011ff */
[----:B---3--:R-:W-:Y:S05]  /*d430*/  @!P0 NANOSLEEP.SYNCS 0x989680 ;  /* 0x009896800000895d */ /* 0x008fea0003900000 */
[----:B------:R-:W3:Y:S02]  /*d440*/  @!P0 SYNCS.PHASECHK.TRANS64 P0, [R0+URZ+0x8], R7 ;  /* 0x00000807000085a7 */ /* 0x000ee400080010ff */
[----:B---3--:R-:W-:Y:S05]  /*d450*/  @!P0 BRA `(.L_x_81) ;  /* 0xfffffffc00ec8947 */ /* 0x008fea000383ffff */
[----:B------:R-:W-:Y:S05]  /*d460*/  BRA `(.L_x_80) ;  /* 0xffffff6c00107947 */ /* 0x000fea000383ffff */
.L_x_83:
[----:B------:R-:W-:Y:S01]  /*d470*/  BSSY B0, `(.L_x_214) ;  /* 0x0000006000007945 */ /* 0x000fe20003800000 */
[----:B------:R-:W-:-:S07]  /*d480*/  MOV R15, 0xffffffff ;  /* 0xffffffff000f7802 */ /* 0x000fce0000000f00 */
[----:B-12--5:R-:W-:Y:S05]  /*d490*/  WARPSYNC.COLLECTIVE R15, `(.L_x_215) ;  /* 0x000000000f0c7348 */ /* 0x026fea0003c00000 */
[----:B------:R-:W-:Y:S02]  /*d4a0*/  ELECT P6, UR79, PT ;  /* 0x00000000004f782f */ /* 0x000fe400038c0000 */
[----:B------:R-:W-:Y:S01]  /*d4b0*/  MOV R14, UR79 ;  /* 0x0000004f000e7c02 */ /* 0x000fe20008000f00 */
[----:B-12--5:R-:W-:Y:S10]  /*d4c0*/  ENDCOLLECTIVE ;  /* 0x000000000000791b */ /* 0x026ff40003800000 */
.L_x_215:
[----:B------:R-:W-:Y:S05]  /*d4d0*/  BSYNC B0 ;  /* 0x0000000000007941 */ /* 0x000fea0003800000 */
.L_x_214:
[----:B------:R-:W-:Y:S01]  /*d4e0*/  PLOP3.LUT P0, PT, P6, PT, PT, 0x80, 0x8 ;  /* 0x000000000008781c */ /* 0x000fe2000370f070 */
[----:B------:R-:W-:-:S12]  /*d4f0*/  BRA `(.L_x_216) ;  /* 0xffffff6c003c7947 */ /* 0x000fd8000383ffff */
.L_x_85:
[----:B--2---:R-:W-:-:S04]  /*d500*/  MOV R0, UR5 ;  /* 0x0000000500007c02 */ /* 0x004fc80008000f00 */
[----:B------:R2:W3:Y:S03]  /*d510*/  SYNCS.PHASECHK.TRANS64.TRYWAIT P0, [R0+URZ+0x8], R5 ;  /* 0x00000805000075a7 */ /* 0x0004e600080011ff */
[----:B---3--:R-:W-:Y:S05]  /*d520*/  @!P0 NANOSLEEP.SYNCS 0x989680 ;  /* 0x009896800000895d */ /* 0x008fea0003900000 */
[----:B------:R-:W3:Y:S02]  /*d530*/  @!P0 SYNCS.PHASECHK.TRANS64 P0, [R0+URZ+0x8], R5 ;  /* 0x00000805000085a7 */ /* 0x000ee400080010ff */
[----:B---3--:R-:W-:Y:S05]  /*d540*/  @!P0 BRA `(.L_x_85) ;  /* 0xfffffffc00ec8947 */ /* 0x008fea000383ffff */
[----:B------:R-:W-:Y:S05]  /*d550*/  BRA `(.L_x_84) ;  /* 0xffffff6c00407947 */ /* 0x000fea000383ffff */
.L_x_86:
[----:B-1----:R1:W2:Y:S02]  /*d560*/  SYNCS.PHASECHK.TRANS64.TRYWAIT P0, [R0+URZ+0x1b0], R5 ;  /* 0x0001b005000075a7 */ /* 0x0022a400080011ff */
[----:B--2---:R-:W-:Y:S05]  /*d570*/  @!P0 NANOSLEEP.SYNCS 0x989680 ;  /* 0x009896800000895d */ /* 0x004fea0003900000 */
[----:B------:R-:W2:Y:S02]  /*d580*/  @!P0 SYNCS.PHASECHK.TRANS64 P0, [R0+URZ+0x1b0], R5 ;  /* 0x0001b005000085a7 */ /* 0x000ea400080010ff */
[----:B--2---:R-:W-:Y:S05]  /*d590*/  @!P0 BRA `(.L_x_86) ;  /* 0xfffffffc00f08947 */ /* 0x004fea000383ffff */
[----:B------:R-:W-:Y:S05]  /*d5a0*/  BRA `(.L_x_217) ;  /* 0xffffff7000147947 */ /* 0x000fea000383ffff */
.L_x_88:
[----:B------:R-:W-:-:S07]  /*d5b0*/  MOV R0, UR19 ;  /* 0x0000001300007c02 */ /* 0x000fce0008000f00 */
.L_x_218:
[----:B-1----:R1:W2:Y:S02]  /*d5c0*/  SYNCS.PHASECHK.TRANS64.TRYWAIT P0, [R0+URZ+0x1e0], R5 ;  /* 0x0001e005000075a7 */ /* 0x0022a400080011ff */
[----:B--2---:R-:W-:Y:S05]  /*d5d0*/  @!P0 NANOSLEEP.SYNCS 0x989680 ;  /* 0x009896800000895d */ /* 0x004fea0003900000 */
[----:B------:R-:W2:Y:S02]  /*d5e0*/  @!P0 SYNCS.PHASECHK.TRANS64 P0, [R0+URZ+0x1e0], R5 ;  /* 0x0001e005000085a7 */ /* 0x000ea400080010ff */
[----:B--2---:R-:W-:Y:S05]  /*d5f0*/  @!P0 BRA `(.L_x_218) ;  /* 0xfffffffc00f08947 */ /* 0x004fea000383ffff */
[----:B------:R-:W-:Y:S05]  /*d600*/  BRA `(.L_x_219) ;  /* 0xffffff70005c7947 */ /* 0x000fea000383ffff */
.L_x_91:
[----:B------:R-:W-:Y:S07]  /*d610*/  MOV R0, UR6 ;  /* 0x0000000600007c02 */ /* 0x000fee0008000f00 */
.L_x_220:
[----:B-1----:R1:W2:Y:S02]  /*d620*/  SYNCS.PHASECHK.TRANS64.TRYWAIT P0, [R0+URZ], R5 ;  /* 0x00000005000075a7 */ /* 0x0022a400080011ff */
[----:B--2---:R-:W-:Y:S05]  /*d630*/  @!P0 NANOSLEEP.SYNCS 0x989680 ;  /* 0x009896800000895d */ /* 0x004fea0003900000 */
[----:B------:R-:W2:Y:S02]  /*d640*/  @!P0 SYNCS.PHASECHK.TRANS64 P0, [R0+URZ], R5 ;  /* 0x00000005000085a7 */ /* 0x000ea400080010ff */
[----:B--2---:R-:W-:Y:S05]  /*d650*/  @!P0 BRA `(.L_x_220) ;  /* 0xfffffffc00f08947 */ /* 0x004fea000383ffff */
[----:B------:R-:W-:Y:S05]  /*d660*/  BRA `(.L_x_90) ;  /* 0xffffff7000747947 */ /* 0x000fea000383ffff */
.L_x_95:
[----:B-1----:R-:W-:-:S07]  /*d670*/  MOV R0, UR4 ;  /* 0x0000000400007c02 */ /* 0x002fce0008000f00 */
.L_x_221:
[----:B-1----:R1:W2:Y:S02]  /*d680*/  SYNCS.PHASECHK.TRANS64.TRYWAIT P0, [R0+URZ], R3 ;  /* 0x00000003000075a7 */ /* 0x0022a400080011ff */
[----:B--2---:R-:W-:Y:S05]  /*d690*/  @!P0 NANOSLEEP.SYNCS 0x989680 ;  /* 0x009896800000895d */ /* 0x004fea0003900000 */
[----:B------:R-:W2:Y:S02]  /*d6a0*/  @!P0 SYNCS.PHASECHK.TRANS64 P0, [R0+URZ], R3 ;  /* 0x00000003000085a7 */ /* 0x000ea400080010ff */
[----:B--2---:R-:W-:Y:S05]  /*d6b0*/  @!P0 BRA `(.L_x_221) ;  /* 0xfffffffc00f08947 */ /* 0x004fea000383ffff */
[----:B------:R-:W-:Y:S05]  /*d6c0*/  BRA `(.L_x_222) ;  /* 0xffffff74002c7947 */ /* 0x000fea000383ffff */
.L_x_98:
[----:B------:R-:W-:-:S07]  /*d6d0*/  MOV R0, UR13 ;  /* 0x0000000d00007c02 */ /* 0x000fce0008000f00 */
.L_x_223:
[----:B-1----:R1:W2:Y:S02]  /*d6e0*/  SYNCS.PHASECHK.TRANS64.TRYWAIT P1, [R0+URZ+0x210], R3 ;  /* 0x00021003000075a7 */ /* 0x0022a400080211ff */
[----:B--2---:R-:W-:Y:S05]  /*d6f0*/  @!P1 NANOSLEEP.SYNCS 0x989680 ;  /* 0x009896800000995d */ /* 0x004fea0003900000 */
[----:B------:R-:W2:Y:S02]  /*d700*/  @!P1 SYNCS.PHASECHK.TRANS64 P1, [R0+URZ+0x210], R3 ;  /* 0x00021003000095a7 */ /* 0x000ea400080210ff */
[----:B--2---:R-:W-:Y:S05]  /*d710*/  @!P1 BRA `(.L_x_223) ;  /* 0xfffffffc00f09947 */ /* 0x004fea000383ffff */
[----:B------:R-:W-:Y:S05]  /*d720*/  BRA `(.L_x_224) ;  /* 0xffffff7400787947 */ /* 0x000fea000383ffff */
.L_x_103:
[----:B---3--:R3:W4:Y:S02]  /*d730*/  SYNCS.PHASECHK.TRANS64.TRYWAIT P0, [R12+URZ+0x1b0], R9 ;  /* 0x0001b0090c0075a7 */ /* 0x00872400080011ff */
[----:B----4-:R-:W-:Y:S05]  /*d740*/  @!P0 NANOSLEEP.SYNCS 0x989680 ;  /* 0x009896800000895d */ /* 0x010fea0003900000 */
[----:B------:R-:W4:Y:S02]  /*d750*/  @!P0 SYNCS.PHASECHK.TRANS64 P0, [R12+URZ+0x1b0], R9 ;  /* 0x0001b0090c0085a7 */ /* 0x000f2400080010ff */
[----:B----4-:R-:W-:Y:S05]  /*d760*/  @!P0 BRA `(.L_x_103) ;  /* 0xfffffffc00f08947 */ /* 0x010fea000383ffff */
[----:B------:R-:W-:Y:S05]  /*d770*/  BRA `(.L_x_225) ;  /* 0xffffff7800a07947 */ /* 0x000fea000383ffff */
.L_x_106:
[----:B------:R-:W-:Y:S07]  /*d780*/  MOV R0, UR21 ;  /* 0x0000001500007c02 */ /* 0x000fee0008000f00 */
.L_x_226:
[----:B-1----:R1:W3:Y:S02]  /*d790*/  SYNCS.PHASECHK.TRANS64.TRYWAIT P2, [R0+URZ+0x1a8], R11 ;  /* 0x0001a80b000075a7 */ /* 0x0022e400080411ff */
[----:B---3--:R-:W-:Y:S05]  /*d7a0*/  @!P2 NANOSLEEP.SYNCS 0x989680 ;  /* 0x009896800000a95d */ /* 0x008fea0003900000 */
[----:B------:R-:W3:Y:S02]  /*d7b0*/  @!P2 SYNCS.PHASECHK.TRANS64 P2, [R0+URZ+0x1a8], R11 ;  /* 0x0001a80b0000a5a7 */ /* 0x000ee400080410ff */
[----:B---3--:R-:W-:Y:S05]  /*d7c0*/  @!P2 BRA `(.L_x_226) ;  /* 0xfffffffc00f0a947 */ /* 0x008fea000383ffff */
[----:B------:R-:W-:Y:S05]  /*d7d0*/  BRA `(.L_x_105) ;  /* 0xffffff8000087947 */ /* 0x000fea000383ffff */
.L_x_109:
[----:B---3--:R-:W-:Y:S07]  /*d7e0*/  MOV R0, UR21 ;  /* 0x0000001500007c02 */ /* 0x008fee0008000f00 */
.L_x_227:
[----:B-1----:R1:W3:Y:S02]  /*d7f0*/  SYNCS.PHASECHK.TRANS64.TRYWAIT P0, [R0+URZ+0x180], R9 ;  /* 0x00018009000075a7 */ /* 0x0022e400080011ff */
[----:B---3--:R-:W-:Y:S05]  /*d800*/  @!P0 NANOSLEEP.SYNCS 0x989680 ;  /* 0x009896800000895d */ /* 0x008fea0003900000 */
[----:B------:R-:W3:Y:S02]  /*d810*/  @!P0 SYNCS.PHASECHK.TRANS64 P0, [R0+URZ+0x180], R9 ;  /* 0x00018009000085a7 */ /* 0x000ee400080010ff */
[----:B---3--:R-:W-:Y:S05]  /*d820*/  @!P0 BRA `(.L_x_227) ;  /* 0xfffffffc00f08947 */ /* 0x008fea000383ffff */
[----:B------:R-:W-:Y:S05]  /*d830*/  BRA `(.L_x_228) ;  /* 0xffffff8000647947 */ /* 0x000fea000383ffff */
.L_x_110:
[----:B------:R-:W-:Y:S07]  /*d840*/  MOV R0, UR21 ;  /* 0x0000001500007c02 */ /* 0x000fee0008000f00 */
.L_x_229:
[----:B-1----:R1:W3:Y:S02]  /*d850*/  SYNCS.PHASECHK.TRANS64.TRYWAIT P0, [R0+URZ+0x188], R9 ;  /* 0x00018809000075a7 */ /* 0x0022e400080011ff */
[----:B---3--:R-:W-:Y:S05]  /*d860*/  @!P0 NANOSLEEP.SYNCS 0x989680 ;  /* 0x009896800000895d */ /* 0x008fea0003900000 */
[----:B------:R-:W3:Y:S02]  /*d870*/  @!P0 SYNCS.PHASECHK.TRANS64 P0, [R0+URZ+0x188], R9 ;  /* 0x00018809000085a7 */ /* 0x000ee400080010ff */
[----:B---3--:R-:W-:Y:S05]  /*d880*/  @!P0 BRA `(.L_x_229) ;  /* 0xfffffffc00f08947 */ /* 0x008fea000383ffff */
[----:B------:R-:W-:Y:S05]  /*d890*/  BRA `(.L_x_230) ;  /* 0xffffff8000a07947 */ /* 0x000fea000383ffff */
.L_x_111:
[----:B------:R-:W-:Y:S07]  /*d8a0*/  MOV R0, UR21 ;  /* 0x0000001500007c02 */ /* 0x000fee0008000f00 */
.L_x_231:
[----:B-1----:R1:W3:Y:S02]  /*d8b0*/  SYNCS.PHASECHK.TRANS64.TRYWAIT P0, [R0+URZ+0x190], R9 ;  /* 0x00019009000075a7 */ /* 0x0022e400080011ff */
[----:B---3--:R-:W-:Y:S05]  /*d8c0*/  @!P0 NANOSLEEP.SYNCS 0x989680 ;  /* 0x009896800000895d */ /* 0x008fea0003900000 */
[----:B------:R-:W3:Y:S02]  /*d8d0*/  @!P0 SYNCS.PHASECHK.TRANS64 P0, [R0+URZ+0x190], R9 ;  /* 0x00019009000085a7 */ /* 0x000ee400080010ff */
[----:B---3--:R-:W-:Y:S05]  /*d8e0*/  @!P0 BRA `(.L_x_231) ;  /* 0xfffffffc00f08947 */ /* 0x008fea000383ffff */
[----:B------:R-:W-:Y:S05]  /*d8f0*/  BRA `(.L_x_232) ;  /* 0xffffff8000e87947 */ /* 0x000fea000383ffff */
.L_x_112:
[----:B------:R-:W-:Y:S07]  /*d900*/  MOV R0, UR21 ;  /* 0x0000001500007c02 */ /* 0x000fee0008000f00 */
.L_x_233:
[----:B-1----:R1:W3:Y:S02]  /*d910*/  SYNCS.PHASECHK.TRANS64.TRYWAIT P0, [R0+URZ+0x198], R9 ;  /* 0x00019809000075a7 */ /* 0x0022e400080011ff */
[----:B---3--:R-:W-:Y:S05]  /*d920*/  @!P0 NANOSLEEP.SYNCS 0x989680 ;  /* 0x009896800000895d */ /* 0x008fea0003900000 */
[----:B------:R-:W3:Y:S02]  /*d930*/  @!P0 SYNCS.PHASECHK.TRANS64 P0, [R0+URZ+0x198], R9 ;  /* 0x00019809000085a7 */ /* 0x000ee400080010ff */
[----:B---3--:R-:W-:Y:S05]  /*d940*/  @!P0 BRA `(.L_x_233) ;  /* 0xfffffffc00f08947 */ /* 0x008fea000383ffff */
[----:B------:R-:W-:Y:S05]  /*d950*/  BRA `(.L_x_234) ;  /* 0xffffff84002c7947 */ /* 0x000fea000383ffff */
.L_x_114:
[----:B------:R-:W-:-:S07]  /*d960*/  MOV R0, UR21 ;  /* 0x0000001500007c02 */ /* 0x000fce0008000f00 */
.L_x_235:
[----:B-1----:R1:W4:Y:S02]  /*d970*/  SYNCS.PHASECHK.TRANS64.TRYWAIT P0, [R0+URZ+0x180], R3 ;  /* 0x00018003000075a7 */ /* 0x00232400080011ff */
[----:B----4-:R-:W-:Y:S05]  /*d980*/  @!P0 NANOSLEEP.SYNCS 0x989680 ;  /* 0x009896800000895d */ /* 0x010fea0003900000 */
[----:B------:R-:W4:Y:S02]  /*d990*/  @!P0 SYNCS.PHASECHK.TRANS64 P0, [R0+URZ+0x180], R3 ;  /* 0x00018003000085a7 */ /* 0x000f2400080010ff */
[----:B----4-:R-:W-:Y:S05]  /*d9a0*/  @!P0 BRA `(.L_x_235) ;  /* 0xfffffffc00f08947 */ /* 0x010fea000383ffff */
[----:B------:R-:W-:Y:S05]  /*d9b0*/  BRA `(.L_x_236) ;  /* 0xffffff8400a07947 */ /* 0x000fea000383ffff */
.L_x_115:
[----:B-1----:R-:W-:-:S07]  /*d9c0*/  MOV R0, UR21 ;  /* 0x0000001500007c02 */ /* 0x002fce0008000f00 */
.L_x_237:
[----:B-1----:R1:W4:Y:S02]  /*d9d0*/  SYNCS.PHASECHK.TRANS64.TRYWAIT P0, [R0+URZ+0x188], R3 ;  /* 0x00018803000075a7 */ /* 0x00232400080011ff */
[----:B----4-:R-:W-:Y:S05]  /*d9e0*/  @!P0 NANOSLEEP.SYNCS 0x989680 ;  /* 0x009896800000895d */ /* 0x010fea0003900000 */
[----:B------:R-:W4:Y:S02]  /*d9f0*/  @!P0 SYNCS.PHASECHK.TRANS64 P0, [R0+URZ+0x188], R3 ;  /* 0x00018803000085a7 */ /* 0x000f2400080010ff */
[----:B----4-:R-:W-:Y:S05]  /*da00*/  @!P0 BRA `(.L_x_237) ;  /* 0xfffffffc00f08947 */ /* 0x010fea000383ffff */
[----:B------:R-:W-:Y:S05]  /*da10*/  BRA `(.L_x_238) ;  /* 0xffffff8400907947 */ /* 0x000fea000383ffff */
.L_x_116:
[----:B-1----:R-:W-:-:S07]  /*da20*/  MOV R0, UR21 ;  /* 0x0000001500007c02 */ /* 0x002fce0008000f00 */
.L_x_239:
[----:B-1----:R1:W4:Y:S02]  /*da30*/  SYNCS.PHASECHK.TRANS64.TRYWAIT P0, [R0+URZ+0x190], R3 ;  /* 0x00019003000075a7 */ /* 0x00232400080011ff */
[----:B----4-:R-:W-:Y:S05]  /*da40*/  @!P0 NANOSLEEP.SYNCS 0x989680 ;  /* 0x009896800000895d */ /* 0x010fea0003900000 */
[----:B------:R-:W4:Y:S02]  /*da50*/  @!P0 SYNCS.PHASECHK.TRANS64 P0, [R0+URZ+0x190], R3 ;  /* 0x00019003000085a7 */ /* 0x000f2400080010ff */
[----:B----4-:R-:W-:Y:S05]  /*da60*/  @!P0 BRA `(.L_x_239) ;  /* 0xfffffffc00f08947 */ /* 0x010fea000383ffff */
[----:B------:R-:W-:Y:S05]  /*da70*/  BRA `(.L_x_240) ;  /* 0xffffff8400807947 */ /* 0x000fea000383ffff */
.L_x_118:
[----:B--2---:R2:W4:Y:S02]  /*da80*/  SYNCS.PHASECHK.TRANS64.TRYWAIT P0, [R3+URZ+0x1b0], R0 ;  /* 0x0001b000030075a7 */ /* 0x00452400080011ff */
[----:B----4-:R-:W-:Y:S05]  /*da90*/  @!P0 NANOSLEEP.SYNCS 0x989680 ;  /* 0x009896800000895d */ /* 0x010fea0003900000 */
[----:B------:R-:W4:Y:S02]  /*daa0*/  @!P0 SYNCS.PHASECHK.TRANS64 P0, [R3+URZ+0x1b0], R0 ;  /* 0x0001b000030085a7 */ /* 0x000f2400080010ff */
[----:B----4-:R-:W-:Y:S05]  /*dab0*/  @!P0 BRA `(.L_x_118) ;  /* 0xfffffffc00f08947 */ /* 0x010fea000383ffff */
[----:B------:R-:W-:Y:S05]  /*dac0*/  BRA `(.L_x_241) ;  /* 0xffffff8800487947 */ /* 0x000fea000383ffff */
.L_x_129:
[----:B-1----:R1:W2:Y:S02]  /*dad0*/  SYNCS.PHASECHK.TRANS64.TRYWAIT P1, [R3+URZ+0x160], R0 ;  /* 0x00016000030075a7 */ /* 0x0022a400080211ff */
[----:B--2---:R-:W-:Y:S05]  /*dae0*/  @!P1 NANOSLEEP.SYNCS 0x989680 ;  /* 0x009896800000995d */ /* 0x004fea0003900000 */
[----:B------:R-:W2:Y:S02]  /*daf0*/  @!P1 SYNCS.PHASECHK.TRANS64 P1, [R3+URZ+0x160], R0 ;  /* 0x00016000030095a7 */ /* 0x000ea400080210ff */
[----:B--2---:R-:W-:Y:S05]  /*db00*/  @!P1 BRA `(.L_x_129) ;  /* 0xfffffffc00f09947 */ /* 0x004fea000383ffff */
[----:B------:R-:W-:Y:S05]  /*db10*/  BRA `(.L_x_128) ;  /* 0xffffff9400b47947 */ /* 0x000fea000383ffff */
.L_x_131:
[----:B--2---:R2:W3:Y:S02]  /*db20*/  SYNCS.PHASECHK.TRANS64.TRYWAIT P0, [R165+URZ+0x1d0], R2 ;  /* 0x0001d002a50075a7 */ /* 0x0044e400080011ff */
[----:B---3--:R-:W-:Y:S05]  /*db30*/  @!P0 NANOSLEEP.SYNCS 0x989680 ;  /* 0x009896800000895d */ /* 0x008fea0003900000 */
[----:B------:R-:W3:Y:S02]  /*db40*/  @!P0 SYNCS.PHASECHK.TRANS64 P0, [R165+URZ+0x1d0], R2 ;  /* 0x0001d002a50085a7 */ /* 0x000ee400080010ff */
[----:B---3--:R-:W-:Y:S05]  /*db50*/  @!P0 BRA `(.L_x_131) ;  /* 0xfffffffc00f08947 */ /* 0x008fea000383ffff */
[----:B------:R-:W-:Y:S05]  /*db60*/  BRA `(.L_x_130) ;  /* 0xffffff9800107947 */ /* 0x000fea000383ffff */
.L_x_140:
[----:B--2---:R2:W3:Y:S02]  /*db70*/  SYNCS.PHASECHK.TRANS64.TRYWAIT P0, [R191+URZ+0x160], R0 ;  /* 0x00016000bf0075a7 */ /* 0x0044e400080011ff */
[----:B---3--:R-:W-:Y:S05]  /*db80*/  @!P0 NANOSLEEP.SYNCS 0x989680 ;  /* 0x009896800000895d */ /* 0x008fea0003900000 */
[----:B------:R-:W3:Y:S02]  /*db90*/  @!P0 SYNCS.PHASECHK.TRANS64 P0, [R191+URZ+0x160], R0 ;  /* 0x00016000bf0085a7 */ /* 0x000ee400080010ff */
[----:B---3--:R-:W-:Y:S05]  /*dba0*/  @!P0 BRA `(.L_x_140) ;  /* 0xfffffffc00f08947 */ /* 0x008fea000383ffff */
[----:B------:R-:W-:Y:S05]  /*dbb0*/  BRA `(.L_x_139) ;  /* 0xffffffac001c7947 */ /* 0x000fea000383ffff */
.L_x_149:
[----:B--2---:R2:W3:Y:S02]  /*dbc0*/  SYNCS.PHASECHK.TRANS64.TRYWAIT P0, [R0+URZ+0x160], R9 ;  /* 0x00016009000075a7 */ /* 0x0044e400080011ff */
[----:B---3--:R-:W-:Y:S05]  /*dbd0*/  @!P0 NANOSLEEP.SYNCS 0x989680 ;  /* 0x009896800000895d */ /* 0x008fea0003900000 */
[----:B------:R-:W3:Y:S02]  /*dbe0*/  @!P0 SYNCS.PHASECHK.TRANS64 P0, [R0+URZ+0x160], R9 ;  /* 0x00016009000085a7 */ /* 0x000ee400080010ff */
[----:B---3--:R-:W-:Y:S05]  /*dbf0*/  @!P0 BRA `(.L_x_149) ;  /* 0xfffffffc00f08947 */ /* 0x008fea000383ffff */
[----:B------:R-:W-:Y:S05]  /*dc00*/  BRA `(.L_x_148) ;  /* 0xffffffc000747947 */ /* 0x000fea000383ffff */
.L_x_158:
[----:B--2---:R2:W3:Y:S02]  /*dc10*/  SYNCS.PHASECHK.TRANS64.TRYWAIT P0, [R0+URZ+0x160], R7 ;  /* 0x00016007000075a7 */ /* 0x0044e400080011ff */
[----:B---3--:R-:W-:Y:S05]  /*dc20*/  @!P0 NANOSLEEP.SYNCS 0x989680 ;  /* 0x009896800000895d */ /* 0x008fea0003900000 */
[----:B------:R-:W3:Y:S02]  /*dc30*/  @!P0 SYNCS.PHASECHK.TRANS64 P0, [R0+URZ+0x160], R7 ;  /* 0x00016007000085a7 */ /* 0x000ee400080010ff */
[----:B---3--:R-:W-:Y:S05]  /*dc40*/  @!P0 BRA `(.L_x_158) ;  /* 0xfffffffc00f08947 */ /* 0x008fea000383ffff */
[----:B------:R-:W-:Y:S05]  /*dc50*/  BRA `(.L_x_157) ;  /* 0xffffffd400d87947 */ /* 0x000fea000383ffff */
        .weak           $__internal_0_$__cuda_sm10x_tcgen05_guardrail_trap_col_being_dealloced_not_returned_by_alloc
        .type           $__internal_0_$__cuda_sm10x_tcgen05_guardrail_trap_col_being_dealloced_not_returned_by_alloc,@function
        .size           $__internal_0_$__cuda_sm10x_tcgen05_guardrail_trap_col_being_dealloced_not_returned_by_alloc,($__internal_1_$__cuda_sm10x_tcgen05_guardrail_trap_phase_invalid_during_alloc - $__internal_0_$__cuda_sm10x_tcgen05_guardrail_trap_col_being_dealloced_not_returned_by_alloc)
$__internal_0_$__cuda_sm10x_tcgen05_guardrail_trap_col_being_dealloced_not_returned_by_alloc:
[----:B------:R-:W-:Y:S05]  /*dc60*/  BPT.TRAP 0x1 ;  /* 0x000000040000795c */ /* 0x000fea0000300000 */
[----:B------:R-:W-:-:S04]  /*dc70*/  HFMA2 R3, -RZ, RZ, 0, 0 ;  /* 0x00000000ff037431 */ /* 0x000fc800000001ff */
[----:B------:R-:W-:Y:S05]  /*dc80*/  RET.REL.NODEC R2 `(_ZN7cutlass13device_kernelINS_4gemm6kernel13GemmUniversalIN4cute5tupleIJiiiiEEENS1_10collective13CollectiveMmaINS1_35MainloopSm100TmaUmmaWarpSpecializedILi22ELi2ELi2ENS5_IJNS4_1CILi4EEENSA_ILi2EEENSA_ILi1EEEEEEEENS5_IJNSA_ILi256EEESG_NSA_ILi32EEEEEENS_12float_e5m2_tENS5_IJlSD_lEEESJ_SK_NS4_8TiledMMAINS4_8MMA_AtomIJNS4_10MMA_TraitsINS4_25SM100_MMA_F8F6F4_2x1SM_SSEJSJ_SJ_fSG_SG_NS4_17integral_constantINS4_4UMMA5MajorELSR_0EEESS_NSP_INSQ_7ScaleInELST_0EEESU_EEEEEENS4_6LayoutINS5_IJSD_SD_SD_EEENS5_IJNSA_ILi0EEESZ_SZ_EEEEENS5_IJNS4_10UnderscoreES12_S12_EEEEENS4_28SM100_TMA_2SM_LOAD_MULTICASTENS4_14ComposedLayoutINS4_7SwizzleILi1ELi4ELi3EEENS4_18smem_ptr_flag_bitsILi8EEENSX_INS5_IJNSA_ILi8EEESH_EEENS5_IJSH_SD_EEEEEEEvNS4_8identityES15_S1F_vS1G_EENS_8epilogue10collective18CollectiveEpilogueINS1I_23Sm100TmaWarpSpecializedILi4ELi2ELi64ELb0ELb0EEEJNS5_IJNSA_ILi128EEESG_SH_EEENS5_IJNSX_IS1N_SD_EENSX_INSA_ILi64EEESD_EEEEESJ_SK_SJ_SK_NS1I_6fusion15FusionCallbacksIS1M_NS1T_17LinearCombinationISJ_fSJ_fLNS_15FloatRoundStyleE2EEES1O_S1S_JEEENS4_5SM1004TMEM4LOAD26SM100_TMEM_LOAD_32dp32b64xENS4_13SM90_TMA_LOADENS16_INS17_ILi2ELi4ELi3EEES1A_NSX_INS5_IJS1B_S1Q_EEENS5_IJS1Q_SD_EEEEEEENS4_39AutoVectorizingCopyWithAssumedAlignmentILi128EEENS4_14SM90_TMA_STOREES28_S2A_S2A_EEEvvEEEEvNT_6ParamsE) ;  /* 0xffffff2002dc7950 */ /* 0x000fea0003c3ffff */
        .weak           $__internal_1_$__cuda_sm10x_tcgen05_guardrail_trap_phase_invalid_during_alloc
        .type           $__internal_1_$__cuda_sm10x_tcgen05_guardrail_trap_phase_invalid_during_alloc,@function
        .size           $__internal_1_$__cuda_sm10x_tcgen05_guardrail_trap_phase_invalid_during_alloc,($__internal_2_$__cuda_sm10x_tcgen05_guardrail_trap_unallocated_columns_being_dealloced - $__internal_1_$__cuda_sm10x_tcgen05_guardrail_trap_phase_invalid_during_alloc)
$__internal_1_$__cuda_sm10x_tcgen05_guardrail_trap_phase_invalid_during_alloc:
[----:B------:R-:W-:Y:S05]  /*dc90*/  BPT.TRAP 0x1 ;  /* 0x000000040000795c */ /* 0x000fea0000300000 */
[----:B------:R-:W-:-:S04]  /*dca0*/  MOV R5, 0x0 ;  /* 0x0000000000057802 */ /* 0x000fc80000000f00 */
[----:B------:R-:W-:Y:S05]  /*dcb0*/  RET.REL.NODEC R4 `(_ZN7cutlass13device_kernelINS_4gemm6kernel13GemmUniversalIN4cute5tupleIJiiiiEEENS1_10collective13CollectiveMmaINS1_35MainloopSm100TmaUmmaWarpSpecializedILi22ELi2ELi2ENS5_IJNS4_1CILi4EEENSA_ILi2EEENSA_ILi1EEEEEEEENS5_IJNSA_ILi256EEESG_NSA_ILi32EEEEEENS_12float_e5m2_tENS5_IJlSD_lEEESJ_SK_NS4_8TiledMMAINS4_8MMA_AtomIJNS4_10MMA_TraitsINS4_25SM100_MMA_F8F6F4_2x1SM_SSEJSJ_SJ_fSG_SG_NS4_17integral_constantINS4_4UMMA5MajorELSR_0EEESS_NSP_INSQ_7ScaleInELST_0EEESU_EEEEEENS4_6LayoutINS5_IJSD_SD_SD_EEENS5_IJNSA_ILi0EEESZ_SZ_EEEEENS5_IJNS4_10UnderscoreES12_S12_EEEEENS4_28SM100_TMA_2SM_LOAD_MULTICASTENS4_14ComposedLayoutINS4_7SwizzleILi1ELi4ELi3EEENS4_18smem_ptr_flag_bitsILi8EEENSX_INS5_IJNSA_ILi8EEESH_EEENS5_IJSH_SD_EEEEEEEvNS4_8identityES15_S1F_vS1G_EENS_8epilogue10collective18CollectiveEpilogueINS1I_23Sm100TmaWarpSpecializedILi4ELi2ELi64ELb0ELb0EEEJNS5_IJNSA_ILi128EEESG_SH_EEENS5_IJNSX_IS1N_SD_EENSX_INSA_ILi64EEESD_EEEEESJ_SK_SJ_SK_NS1I_6fusion15FusionCallbacksIS1M_NS1T_17LinearCombinationISJ_fSJ_fLNS_15FloatRoundStyleE2EEES1O_S1S_JEEENS4_5SM1004TMEM4LOAD26SM100_TMEM_LOAD_32dp32b64xENS4_13SM90_TMA_LOADENS16_INS17_ILi2ELi4ELi3EEES1A_NSX_INS5_IJS1B_S1Q_EEENS5_IJS1Q_SD_EEEEEEENS4_39AutoVectorizingCopyWithAssumedAlignmentILi128EEENS4_14SM90_TMA_STOREES28_S2A_S2A_EEEvvEEEEvNT_6ParamsE) ;  /* 0xffffff2004d07950 */ /* 0x000fea0003c3ffff */
        .weak           $__internal_2_$__cuda_sm10x_tcgen05_guardrail_trap_unallocated_columns_being_dealloced
        .type           $__internal_2_$__cuda_sm10x_tcgen05_guardrail_trap_unallocated_columns_being_dealloced,@function
        .size           $__internal_2_$__cuda_sm10x_tcgen05_guardrail_trap_unallocated_columns_being_dealloced,(.L_x_243 - $__internal_2_$__cuda_sm10x_tcgen05_guardrail_trap_unallocated_columns_being_dealloced)
$__internal_2_$__cuda_sm10x_tcgen05_guardrail_trap_unallocated_columns_being_dealloced:
[----:B------:R-:W-:Y:S05]  /*dcc0*/  BPT.TRAP 0x1 ;  /* 0x000000040000795c */ /* 0x000fea0000300000 */
[----:B------:R-:W-:-:S04]  /*dcd0*/  HFMA2 R3, -RZ, RZ, 0, 0 ;  /* 0x00000000ff037431 */ /* 0x000fc800000001ff */
[----:B------:R-:W-:Y:S05]  /*dce0*/  RET.REL.NODEC R2 `(_ZN7cutlass13device_kernelINS_4gemm6kernel13GemmUniversalIN4cute5tupleIJiiiiEEENS1_10collective13CollectiveMmaINS1_35MainloopSm100TmaUmmaWarpSpecializedILi22ELi2ELi2ENS5_IJNS4_1CILi4EEENSA_ILi2EEENSA_ILi1EEEEEEEENS5_IJNSA_ILi256EEESG_NSA_ILi32EEEEEENS_12float_e5m2_tENS5_IJlSD_lEEESJ_SK_NS4_8TiledMMAINS4_8MMA_AtomIJNS4_10MMA_TraitsINS4_25SM100_MMA_F8F6F4_2x1SM_SSEJSJ_SJ_fSG_SG_NS4_17integral_constantINS4_4UMMA5MajorELSR_0EEESS_NSP_INSQ_7ScaleInELST_0EEESU_EEEEEENS4_6LayoutINS5_IJSD_SD_SD_EEENS5_IJNSA_ILi0EEESZ_SZ_EEEEENS5_IJNS4_10UnderscoreES12_S12_EEEEENS4_28SM100_TMA_2SM_LOAD_MULTICASTENS4_14ComposedLayoutINS4_7SwizzleILi1ELi4ELi3EEENS4_18smem_ptr_flag_bitsILi8EEENSX_INS5_IJNSA_ILi8EEESH_EEENS5_IJSH_SD_EEEEEEEvNS4_8identityES15_S1F_vS1G_EENS_8epilogue10collective18CollectiveEpilogueINS1I_23Sm100TmaWarpSpecializedILi4ELi2ELi64ELb0ELb0EEEJNS5_IJNSA_ILi128EEESG_SH_EEENS5_IJNSX_IS1N_SD_EENSX_INSA_ILi64EEESD_EEEEESJ_SK_SJ_SK_NS1I_6fusion15FusionCallbacksIS1M_NS1T_17LinearCombinationISJ_fSJ_fLNS_15FloatRoundStyleE2EEES1O_S1S_JEEENS4_5SM1004TMEM4LOAD26SM100_TMEM_LOAD_32dp32b64xENS4_13SM90_TMA_LOADENS16_INS17_ILi2ELi4ELi3EEES1A_NSX_INS5_IJS1B_S1Q_EEENS5_IJS1Q_SD_EEEEEEENS4_39AutoVectorizingCopyWithAssumedAlignmentILi128EEENS4_14SM90_TMA_STOREES28_S2A_S2A_EEEvvEEEEvNT_6ParamsE) ;  /* 0xffffff2002c47950 */ /* 0x000fea0003c3ffff */
.L_x_242:
[----:B------:R-:W-:-:S00]  /*dcf0*/  BRA `(.L_x_242) ;  /* 0xfffffffc00fc7947 */ /* 0x000fc0000383ffff */
[----:B------:R-:W-:-:S00]  /*dd00*/  NOP ;  /* 0x0000000000007918 */ /* 0x000fc00000000000 */
[----:B------:R-:W-:-:S00]  /*dd10*/  NOP ;  /* 0x0000000000007918 */ /* 0x000fc00000000000 */
[----:B------:R-:W-:-:S00]  /*dd20*/  NOP ;  /* 0x0000000000007918 */ /* 0x000fc00000000000 */
[----:B------:R-:W-:-:S00]  /*dd30*/  NOP ;  /* 0x0000000000007918 */ /* 0x000fc00000000000 */
[----:B------:R-:W-:-:S00]  /*dd40*/  NOP ;  /* 0x0000000000007918 */ /* 0x000fc00000000000 */
[----:B------:R-:W-:-:S00]  /*dd50*/  NOP ;  /* 0x0000000000007918 */ /* 0x000fc00000000000 */
[----:B------:R-:W-:-:S00]  /*dd60*/  NOP ;  /* 0x0000000000007918 */ /* 0x000fc00000000000 */
[----:B------:R-:W-:-:S00]  /*dd70*/  NOP ;  /* 0x0000000000007918 */ /* 0x000fc00000000000 */
.L_x_243:


//--------------------- .nv.global.init           --------------------------
	.section	.nv.global.init,"aw",@progbits
.nv.global.init:
	.type		$str$27,@object
	.size		$str$27,($str$28 - $str$27)
$str$27:
        /*0000*/ 	.byte	0x28, 0x61, 0x64, 0x64, 0x72, 0x65, 0x73, 0x73, 0x20, 0x26, 0x20, 0x6d, 0x61, 0x73, 0x6b, 0x29
        /*0010*/ 	.byte	0x20, 0x3d, 0x3d, 0x20, 0x30, 0x00
	.type		$str$28,@object
	.size		$str$28,($str$26 - $str$28)
$str$28:
        /*0016*/ 	.byte	0x2f, 0x74, 0x6d, 0x70, 0x2f, 0x63, 0x75, 0x74, 0x6c, 0x61, 0x73, 0x73, 0x5f, 0x73, 0x77, 0x65
        /*0026*/ 	.byte	0x65, 0x70, 0x5f, 0x73, 0x72, 0x63, 0x2f, 0x69, 0x6e, 0x63, 0x6c, 0x75, 0x64, 0x65, 0x2f, 0x63
        /*0036*/ 	.byte	0x75, 0x74, 0x65, 0x2f, 0x70, 0x6f, 0x69, 0x6e, 0x74, 0x65, 0x72, 0x5f, 0x66, 0x6c, 0x61, 0x67
        /*0046*/ 	.byte	0x67, 0x65, 0x64, 0x2e, 0x68, 0x70, 0x70, 0x00
	.type		$str$26,@object
	.size		$str$26,($str$25 - $str$26)
$str$26:
        /*004e*/ 	.byte	0x2f, 0x74, 0x6d, 0x70, 0x2f, 0x63, 0x75, 0x74, 0x6c, 0x61, 0x73, 0x73, 0x5f, 0x73, 0x77, 0x65
        /*005e*/ 	.byte	0x65, 0x70, 0x5f, 0x73, 0x72, 0x63, 0x2f, 0x69, 0x6e, 0x63, 0x6c, 0x75, 0x64, 0x65, 0x2f, 0x63
        /*006e*/ 	.byte	0x75, 0x74, 0x65, 0x2f, 0x61, 0x74, 0x6f, 0x6d, 0x2f, 0x63, 0x6f, 0x70, 0x79, 0x5f, 0x74, 0x72
        /*007e*/ 	.byte	0x61, 0x69, 0x74, 0x73, 0x5f, 0x73, 0x6d, 0x31, 0x30, 0x30, 0x2e, 0x68, 0x70, 0x70, 0x00
	.type		$str$25,@object
	.size		$str$25,(__unnamed_1 - $str$25)
$str$25:
        /*008d*/ 	.byte	0x28, 0x28, 0x75, 0x69, 0x6e, 0x74, 0x33, 0x32, 0x5f, 0x74, 0x28, 0x74, 0x68, 0x72, 0x65, 0x61
        /*009d*/ 	.byte	0x64, 0x49, 0x64, 0x78, 0x2e, 0x78, 0x29, 0x20, 0x2f, 0x20, 0x33, 0x32, 0x29, 0x20, 0x25, 0x20
        /*00ad*/ 	.byte	0x34, 0x29, 0x20, 0x3d, 0x3d, 0x20, 0x28, 0x28, 0x28, 0x74, 0x6d, 0x65, 0x6d, 0x5f, 0x61, 0x64
        /*00bd*/ 	.byte	0x64, 0x72, 0x20, 0x3e, 0x3e, 0x20, 0x31, 0x36, 0x29, 0x20, 0x2f, 0x20, 0x33, 0x32, 0x29, 0x20
        /*00cd*/ 	.byte	0x25, 0x20, 0x34, 0x29, 0x00
	.type		__unnamed_1,@object
	.size		__unnamed_1,(__unnamed_2 - __unnamed_1)
__unnamed_1:
        /*00d2*/ 	.byte	0x61, 0x75, 0x74, 0x6f, 0x20, 0x63, 0x75, 0x74, 0x65, 0x3a, 0x3a, 0x61, 0x73, 0x5f, 0x70, 0x6f
        /* <DEDUP_REMOVED lines=24> */
        /*0262*/ 	.byte	0x43, 0x3c, 0x38, 0x31, 0x39, 0x32, 0x3e, 0x3e, 0x3e, 0x3e, 0x5d, 0x00
	.type		__unnamed_2,@object
	.size		__unnamed_2,(__unnamed_3 - __unnamed_2)
__unnamed_2:
        /* <DEDUP_REMOVED lines=26> */
	.type		__unnamed_3,@object
	.size		__unnamed_3,(.L_3 - __unnamed_3)
__unnamed_3:
        /* <DEDUP_REMOVED lines=42> */
        /*06aa*/ 	.byte	0x3e, 0x3e, 0x3e, 0x3e, 0x5d, 0x00
.L_3:


//--------------------- .nv.shared._ZN7cutlass13device_kernelINS_4gemm6kernel13GemmUniversalIN4cute5tupleIJiiiiEEENS1_10collective13CollectiveMmaINS1_35MainloopSm100TmaUmmaWarpSpecializedILi22ELi2ELi2ENS5_IJNS4_1CILi4EEENSA_ILi2EEENSA_ILi1EEEEEEEENS5_IJNSA_ILi256EEESG_NSA_ILi32EEEEEENS_12float_e5m2_tENS5_IJlSD_lEEESJ_SK_NS4_8TiledMMAINS4_8MMA_AtomIJNS4_10MMA_TraitsINS4_25SM100_MMA_F8F6F4_2x1SM_SSEJSJ_SJ_fSG_SG_NS4_17integral_constantINS4_4UMMA5MajorELSR_0EEESS_NSP_INSQ_7ScaleInELST_0EEESU_EEEEEENS4_6LayoutINS5_IJSD_SD_SD_EEENS5_IJNSA_ILi0EEESZ_SZ_EEEEENS5_IJNS4_10UnderscoreES12_S12_EEEEENS4_28SM100_TMA_2SM_LOAD_MULTICASTENS4_14ComposedLayoutINS4_7SwizzleILi1ELi4ELi3EEENS4_18smem_ptr_flag_bitsILi8EEENSX_INS5_IJNSA_ILi8EEESH_EEENS5_IJSH_SD_EEEEEEEvNS4_8identityES15_S1F_vS1G_EENS_8epilogue10collective18CollectiveEpilogueINS1I_23Sm100TmaWarpSpecializedILi4ELi2ELi64ELb0ELb0EEEJNS5_IJNSA_ILi128EEESG_SH_EEENS5_IJNSX_IS1N_SD_EENSX_INSA_ILi64EEESD_EEEEESJ_SK_SJ_SK_NS1I_6fusion15FusionCallbacksIS1M_NS1T_17LinearCombinationISJ_fSJ_fLNS_15FloatRoundStyleE2EEES1O_S1S_JEEENS4_5SM1004TMEM4LOAD26SM100_TMEM_LOAD_32dp32b64xENS4_13SM90_TMA_LOADENS16_INS17_ILi2ELi4ELi3EEES1A_NSX_INS5_IJS1B_S1Q_EEENS5_IJS1Q_SD_EEEEEEENS4_39AutoVectorizingCopyWithAssumedAlignmentILi128EEENS4_14SM90_TMA_STOREES28_S2A_S2A_EEEvvEEEEvNT_6ParamsE --------------------------
	.section	.nv.shared._ZN7cutlass13device_kernelINS_4gemm6kernel13GemmUniversalIN4cute5tupleIJiiiiEEENS1_10collective13CollectiveMmaINS1_35MainloopSm100TmaUmmaWarpSpecializedILi22ELi2ELi2ENS5_IJNS4_1CILi4EEENSA_ILi2EEENSA_ILi1EEEEEEEENS5_IJNSA_ILi256EEESG_NSA_ILi32EEEEEENS_12float_e5m2_tENS5_IJlSD_lEEESJ_SK_NS4_8TiledMMAINS4_8MMA_AtomIJNS4_10MMA_TraitsINS4_25SM100_MMA_F8F6F4_2x1SM_SSEJSJ_SJ_fSG_SG_NS4_17integral_constantINS4_4UMMA5MajorELSR_0EEESS_NSP_INSQ_7ScaleInELST_0EEESU_EEEEEENS4_6LayoutINS5_IJSD_SD_SD_EEENS5_IJNSA_ILi0EEESZ_SZ_EEEEENS5_IJNS4_10UnderscoreES12_S12_EEEEENS4_28SM100_TMA_2SM_LOAD_MULTICASTENS4_14ComposedLayoutINS4_7SwizzleILi1ELi4ELi3EEENS4_18smem_ptr_flag_bitsILi8EEENSX_INS5_IJNSA_ILi8EEESH_EEENS5_IJSH_SD_EEEEEEEvNS4_8identityES15_S1F_vS1G_EENS_8epilogue10collective18CollectiveEpilogueINS1I_23Sm100TmaWarpSpecializedILi4ELi2ELi64ELb0ELb0EEEJNS5_IJNSA_ILi128EEESG_SH_EEENS5_IJNSX_IS1N_SD_EENSX_INSA_ILi64EEESD_EEEEESJ_SK_SJ_SK_NS1I_6fusion15FusionCallbacksIS1M_NS1T_17LinearCombinationISJ_fSJ_fLNS_15FloatRoundStyleE2EEES1O_S1S_JEEENS4_5SM1004TMEM4LOAD26SM100_TMEM_LOAD_32dp32b64xENS4_13SM90_TMA_LOADENS16_INS17_ILi2ELi4ELi3EEES1A_NSX_INS5_IJS1B_S1Q_EEENS5_IJS1Q_SD_EEEEEEENS4_39AutoVectorizingCopyWithAssumedAlignmentILi128EEENS4_14SM90_TMA_STOREES28_S2A_S2A_EEEvvEEEEvNT_6ParamsE,"aw",@nobits
	.sectionflags	@""
	.align	16
	.zero		1024


//--------------------- .nv.shared.reserved.0     --------------------------
	.section	.nv.shared.reserved.0,"aw",@nobits
	.weak		__nv_reservedSMEM_offset_0_alias
	.size		__nv_reservedSMEM_offset_0_alias, 0, 64
	.other		__nv_reservedSMEM_offset_0_alias,@"STO_CUDA_RESERVED_SHARED STV_DEFAULT"
__nv_reservedSMEM_offset_0_alias:
	.zero		0
.nv.shared.reserved.0:
	.zero		64
	.weak		__nv_reservedSMEM_tcgen05_partition
	.type		__nv_reservedSMEM_tcgen05_partition,@object
	.size		__nv_reservedSMEM_tcgen05_partition,(.L_0 - __nv_reservedSMEM_tcgen05_partition)
__nv_reservedSMEM_tcgen05_partition:
	.zero		32
.L_0:


//--------------------- .nv.global                --------------------------
	.section	.nv.global,"aw",@nobits
.nv.global:
	.type		_ZN40_INTERNAL_a5c9120e_4_k_cu_c3fcc107_177464cute1_E,@object
	.size		_ZN40_INTERNAL_a5c9120e_4_k_cu_c3fcc107_177464cute1_E,(_ZN40_INTERNAL_a5c9120e_4_k_cu_c3fcc107_177464cuda3std3__45__cpo6cbeginE - _ZN40_INTERNAL_a5c9120e_4_k_cu_c3fcc107_177464cute1_E)
_ZN40_INTERNAL_a5c9120e_4_k_cu_c3fcc107_177464cute1_E:
	.zero		1
	.type		_ZN40_INTERNAL_a5c9120e_4_k_cu_c3fcc107_177464cuda3std3__45__cpo6cbeginE,@object
	.size		_ZN40_INTERNAL_a5c9120e_4_k_cu_c3fcc107_177464cuda3std3__45__cpo6cbeginE,(_ZN40_INTERNAL_a5c9120e_4_k_cu_c3fcc107_177464cuda3std3__48in_placeE - _ZN40_INTERNAL_a5c9120e_4_k_cu_c3fcc107_177464cuda3std3__45__cpo6cbeginE)
_ZN40_INTERNAL_a5c9120e_4_k_cu_c3fcc107_177464cuda3std3__45__cpo6cbeginE:
	.zero		1
	.type		_ZN40_INTERNAL_a5c9120e_4_k_cu_c3fcc107_177464cuda3std3__48in_placeE,@object
	.size		_ZN40_INTERNAL_a5c9120e_4_k_cu_c3fcc107_177464cuda3std3__48in_placeE,(_ZN40_INTERNAL_a5c9120e_4_k_cu_c3fcc107_177464cuda3std6ranges3__45__cpo9iter_moveE - _ZN40_INTERNAL_a5c9120e_4_k_cu_c3fcc107_177464cuda3std3__48in_placeE)
_ZN40_INTERNAL_a5c9120e_4_k_cu_c3fcc107_177464cuda3std3__48in_placeE:
	.zero		1
	.type		_ZN40_INTERNAL_a5c9120e_4_k_cu_c3fcc107_177464cuda3std6ranges3__45__cpo9iter_moveE,@object
	.size		_ZN40_INTERNAL_a5c9120e_4_k_cu_c3fcc107_177464cuda3std6ranges3__45__cpo9iter_moveE,(_ZN40_INTERNAL_a5c9120e_4_k_cu_c3fcc107_177464cuda3std3__45__cpo5beginE - _ZN40_INTERNAL_a5c9120e_4_k_cu_c3fcc107_177464cuda3std6ranges3__45__cpo9iter_moveE)
_ZN40_INTERNAL_a5c9120e_4_k_cu_c3fcc107_177464cuda3std6ranges3__45__cpo9iter_moveE:
	.zero		1
	.type		_ZN40_INTERNAL_a5c9120e_4_k_cu_c3fcc107_177464cuda3std3__45__cpo5beginE,@object
	.size		_ZN40_INTERNAL_a5c9120e_4_k_cu_c3fcc107_177464cuda3std3__45__cpo5beginE,(_ZN40_INTERNAL_a5c9120e_4_k_cu_c3fcc107_177464cuda3std3__442_GLOBAL__N__a5c9120e_4_k_cu_c3fcc107_177466ignoreE - _ZN40_INTERNAL_a5c9120e_4_k_cu_c3fcc107_177464cuda3std3__45__cpo5beginE)
_ZN40_INTERNAL_a5c9120e_4_k_cu_c3fcc107_177464cuda3std3__45__cpo5beginE:
	.zero		1
	.type		_ZN40_INTERNAL_a5c9120e_4_k_cu_c3fcc107_177464cuda3std3__442_GLOBAL__N__a5c9120e_4_k_cu_c3fcc107_177466ignoreE,@object
	.size		_ZN40_INTERNAL_a5c9120e_4_k_cu_c3fcc107_177464cuda3std3__442_GLOBAL__N__a5c9120e_4_k_cu_c3fcc107_177466ignoreE,(_ZN40_INTERNAL_a5c9120e_4_k_cu_c3fcc107_177464cute7productE - _ZN40_INTERNAL_a5c9120e_4_k_cu_c3fcc107_177464cuda3std3__442_GLOBAL__N__a5c9120e_4_k_cu_c3fcc107_177466ignoreE)
_ZN40_INTERNAL_a5c9120e_4_k_cu_c3fcc107_177464cuda3std3__442_GLOBAL__N__a5c9120e_4_k_cu_c3fcc107_177466ignoreE:
	.zero		1
	.type		_ZN40_INTERNAL_a5c9120e_4_k_cu_c3fcc107_177464cute7productE,@object
	.size		_ZN40_INTERNAL_a5c9120e_4_k_cu_c3fcc107_177464cute7productE,(_ZN40_INTERNAL_a5c9120e_4_k_cu_c3fcc107_177464cuda3std3__45__cpo3endE - _ZN40_INTERNAL_a5c9120e_4_k_cu_c3fcc107_177464cute7productE)
_ZN40_INTERNAL_a5c9120e_4_k_cu_c3fcc107_177464cute7productE:
	.zero		1
	.type		_ZN40_INTERNAL_a5c9120e_4_k_cu_c3fcc107_177464cuda3std3__45__cpo3endE,@object
	.size		_ZN40_INTERNAL_a5c9120e_4_k_cu_c3fcc107_177464cuda3std3__45__cpo3endE,(_ZN40_INTERNAL_a5c9120e_4_k_cu_c3fcc107_177464cuda3std3__419piecewise_constructE - _ZN40_INTERNAL_a5c9120e_4_k_cu_c3fcc107_177464cuda3std3__45__cpo3endE)
_ZN40_INTERNAL_a5c9120e_4_k_cu_c3fcc107_177464cuda3std3__45__cpo3endE:
	.zero		1
	.type		_ZN40_INTERNAL_a5c9120e_4_k_cu_c3fcc107_177464cuda3std3__419piecewise_constructE,@object
	.size		_ZN40_INTERNAL_a5c9120e_4_k_cu_c3fcc107_177464cuda3std3__419piecewise_constructE,(_ZN40_INTERNAL_a5c9120e_4_k_cu_c3fcc107_177464cuda3std3__45__cpo4cendE - _ZN40_INTERNAL_a5c9120e_4_k_cu_c3fcc107_177464cuda3std3__419piecewise_constructE)
_ZN40_INTERNAL_a5c9120e_4_k_cu_c3fcc107_177464cuda3std3__419piecewise_constructE:
	.zero		1
	.type		_ZN40_INTERNAL_a5c9120e_4_k_cu_c3fcc107_177464cuda3std3__45__cpo4cendE,@object
	.size		_ZN40_INTERNAL_a5c9120e_4_k_cu_c3fcc107_177464cuda3std3__45__cpo4cendE,(_ZN40_INTERNAL_a5c9120e_4_k_cu_c3fcc107_177464cuda3std6ranges3__45__cpo4swapE - _ZN40_INTERNAL_a5c9120e_4_k_cu_c3fcc107_177464cuda3std3__45__cpo4cendE)
_ZN40_INTERNAL_a5c9120e_4_k_cu_c3fcc107_177464cuda3std3__45__cpo4cendE:
	.zero		1
	.type		_ZN40_INTERNAL_a5c9120e_4_k_cu_c3fcc107_177464cuda3std6ranges3__45__cpo4swapE,@object
	.size		_ZN40_INTERNAL_a5c9120e_4_k_cu_c3fcc107_177464cuda3std6ranges3__45__cpo4swapE,(.L_11 - _ZN40_INTERNAL_a5c9120e_4_k_cu_c3fcc107_177464cuda3std6ranges3__45__cpo4swapE)
_ZN40_INTERNAL_a5c9120e_4_k_cu_c3fcc107_177464cuda3std6ranges3__45__cpo4swapE:
	.zero		1
.L_11:


//--------------------- .nv.constant0._ZN7cutlass13device_kernelINS_4gemm6kernel13GemmUniversalIN4cute5tupleIJiiiiEEENS1_10collective13CollectiveMmaINS1_35MainloopSm100TmaUmmaWarpSpecializedILi22ELi2ELi2ENS5_IJNS4_1CILi4EEENSA_ILi2EEENSA_ILi1EEEEEEEENS5_IJNSA_ILi256EEESG_NSA_ILi32EEEEEENS_12float_e5m2_tENS5_IJlSD_lEEESJ_SK_NS4_8TiledMMAINS4_8MMA_AtomIJNS4_10MMA_TraitsINS4_25SM100_MMA_F8F6F4_2x1SM_SSEJSJ_SJ_fSG_SG_NS4_17integral_constantINS4_4UMMA5MajorELSR_0EEESS_NSP_INSQ_7ScaleInELST_0EEESU_EEEEEENS4_6LayoutINS5_IJSD_SD_SD_EEENS5_IJNSA_ILi0EEESZ_SZ_EEEEENS5_IJNS4_10UnderscoreES12_S12_EEEEENS4_28SM100_TMA_2SM_LOAD_MULTICASTENS4_14ComposedLayoutINS4_7SwizzleILi1ELi4ELi3EEENS4_18smem_ptr_flag_bitsILi8EEENSX_INS5_IJNSA_ILi8EEESH_EEENS5_IJSH_SD_EEEEEEEvNS4_8identityES15_S1F_vS1G_EENS_8epilogue10collective18CollectiveEpilogueINS1I_23Sm100TmaWarpSpecializedILi4ELi2ELi64ELb0ELb0EEEJNS5_IJNSA_ILi128EEESG_SH_EEENS5_IJNSX_IS1N_SD_EENSX_INSA_ILi64EEESD_EEEEESJ_SK_SJ_SK_NS1I_6fusion15FusionCallbacksIS1M_NS1T_17LinearCombinationISJ_fSJ_fLNS_15FloatRoundStyleE2EEES1O_S1S_JEEENS4_5SM1004TMEM4LOAD26SM100_TMEM_LOAD_32dp32b64xENS4_13SM90_TMA_LOADENS16_INS17_ILi2ELi4ELi3EEES1A_NSX_INS5_IJS1B_S1Q_EEENS5_IJS1Q_SD_EEEEEEENS4_39AutoVectorizingCopyWithAssumedAlignmentILi128EEENS4_14SM90_TMA_STOREES28_S2A_S2A_EEEvvEEEEvNT_6ParamsE --------------------------
	.section	.nv.constant0._ZN7cutlass13device_kernelINS_4gemm6kernel13GemmUniversalIN4cute5tupleIJiiiiEEENS1_10collective13CollectiveMmaINS1_35MainloopSm100TmaUmmaWarpSpecializedILi22ELi2ELi2ENS5_IJNS4_1CILi4EEENSA_ILi2EEENSA_ILi1EEEEEEEENS5_IJNSA_ILi256EEESG_NSA_ILi32EEEEEENS_12float_e5m2_tENS5_IJlSD_lEEESJ_SK_NS4_8TiledMMAINS4_8MMA_AtomIJNS4_10MMA_TraitsINS4_25SM100_MMA_F8F6F4_2x1SM_SSEJSJ_SJ_fSG_SG_NS4_17integral_constantINS4_4UMMA5MajorELSR_0EEESS_NSP_INSQ_7ScaleInELST_0EEESU_EEEEEENS4_6LayoutINS5_IJSD_SD_SD_EEENS5_IJNSA_ILi0EEESZ_SZ_EEEEENS5_IJNS4_10UnderscoreES12_S12_EEEEENS4_28SM100_TMA_2SM_LOAD_MULTICASTENS4_14ComposedLayoutINS4_7SwizzleILi1ELi4ELi3EEENS4_18smem_ptr_flag_bitsILi8EEENSX_INS5_IJNSA_ILi8EEESH_EEENS5_IJSH_SD_EEEEEEEvNS4_8identityES15_S1F_vS1G_EENS_8epilogue10collective18CollectiveEpilogueINS1I_23Sm100TmaWarpSpecializedILi4ELi2ELi64ELb0ELb0EEEJNS5_IJNSA_ILi128EEESG_SH_EEENS5_IJNSX_IS1N_SD_EENSX_INSA_ILi64EEESD_EEEEESJ_SK_SJ_SK_NS1I_6fusion15FusionCallbacksIS1M_NS1T_17LinearCombinationISJ_fSJ_fLNS_15FloatRoundStyleE2EEES1O_S1S_JEEENS4_5SM1004TMEM4LOAD26SM100_TMEM_LOAD_32dp32b64xENS4_13SM90_TMA_LOADENS16_INS17_ILi2ELi4ELi3EEES1A_NSX_INS5_IJS1B_S1Q_EEENS5_IJS1Q_SD_EEEEEEENS4_39AutoVectorizingCopyWithAssumedAlignmentILi128EEENS4_14SM90_TMA_STOREES28_S2A_S2A_EEEvvEEEEvNT_6ParamsE,"a",@progbits
	.sectionflags	@""
	.align	4
.nv.constant0._ZN7cutlass13device_kernelINS_4gemm6kernel13GemmUniversalIN4cute5tupleIJiiiiEEENS1_10collective13CollectiveMmaINS1_35MainloopSm100TmaUmmaWarpSpecializedILi22ELi2ELi2ENS5_IJNS4_1CILi4EEENSA_ILi2EEENSA_ILi1EEEEEEEENS5_IJNSA_ILi256EEESG_NSA_ILi32EEEEEENS_12float_e5m2_tENS5_IJlSD_lEEESJ_SK_NS4_8TiledMMAINS4_8MMA_AtomIJNS4_10MMA_TraitsINS4_25SM100_MMA_F8F6F4_2x1SM_SSEJSJ_SJ_fSG_SG_NS4_17integral_constantINS4_4UMMA5MajorELSR_0EEESS_NSP_INSQ_7ScaleInELST_0EEESU_EEEEEENS4_6LayoutINS5_IJSD_SD_SD_EEENS5_IJNSA_ILi0EEESZ_SZ_EEEEENS5_IJNS4_10UnderscoreES12_S12_EEEEENS4_28SM100_TMA_2SM_LOAD_MULTICASTENS4_14ComposedLayoutINS4_7SwizzleILi1ELi4ELi3EEENS4_18smem_ptr_flag_bitsILi8EEENSX_INS5_IJNSA_ILi8EEESH_EEENS5_IJSH_SD_EEEEEEEvNS4_8identityES15_S1F_vS1G_EENS_8epilogue10collective18CollectiveEpilogueINS1I_23Sm100TmaWarpSpecializedILi4ELi2ELi64ELb0ELb0EEEJNS5_IJNSA_ILi128EEESG_SH_EEENS5_IJNSX_IS1N_SD_EENSX_INSA_ILi64EEESD_EEEEESJ_SK_SJ_SK_NS1I_6fusion15FusionCallbacksIS1M_NS1T_17LinearCombinationISJ_fSJ_fLNS_15FloatRoundStyleE2EEES1O_S1S_JEEENS4_5SM1004TMEM4LOAD26SM100_TMEM_LOAD_32dp32b64xENS4_13SM90_TMA_LOADENS16_INS17_ILi2ELi4ELi3EEES1A_NSX_INS5_IJS1B_S1Q_EEENS5_IJS1Q_SD_EEEEEEENS4_39AutoVectorizingCopyWithAssumedAlignmentILi128EEENS4_14SM90_TMA_STOREES28_S2A_S2A_EEEvvEEEEvNT_6ParamsE:
	.zero		2944


//--------------------- SYMBOLS --------------------------

	.type		.nv.reservedSmem.offset0,@object
	.size		.nv.reservedSmem.offset0,0x4
	.type		.nv.reservedSmem.cap,@object
	.size		.nv.reservedSmem.cap,0x4
	.type		__assertfail,@function
